def matmul_kernel(
    a_ptr,
    b_ptr,
    c_ptr,
    M,
    N,
    K,
    stride_am,
    stride_ak,
    stride_bk,
    stride_bn,
    stride_cm,
    stride_cn,
    BLOCK_M: tl.constexpr,
    BLOCK_N: tl.constexpr,
    BLOCK_K: tl.constexpr,
    GROUP_M: tl.constexpr,
):
    pid = tl.program_id(axis=0)
    num_pid_m = tl.cdiv(M, BLOCK_M)
    num_pid_n = tl.cdiv(N, BLOCK_N)
    num_pid_in_group = GROUP_M * num_pid_n
    group_id = pid // num_pid_in_group
    first_pid_m = group_id * GROUP_M
    group_size_m = min(num_pid_m - first_pid_m, GROUP_M)
    pid_m = first_pid_m + ((pid % num_pid_in_group) % group_size_m)
    pid_n = (pid % num_pid_in_group) // group_size_m

    offs_am = (pid_m * BLOCK_M + tl.arange(0, BLOCK_M)) % M
    offs_bn = (pid_n * BLOCK_N + tl.arange(0, BLOCK_N)) % N
    offs_k = tl.arange(0, BLOCK_K)
    a_ptrs = a_ptr + offs_am[:, None] * stride_am + offs_k[None, :] * stride_ak
    b_ptrs = b_ptr + offs_k[:, None] * stride_bk + offs_bn[None, :] * stride_bn

    acc = tl.zeros((BLOCK_M, BLOCK_N), dtype=tl.float32)
    for kk in range(0, tl.cdiv(K, BLOCK_K)):
        a = tl.load(a_ptrs, mask=offs_k[None, :] < K - kk * BLOCK_K, other=0.0)
        b = tl.load(b_ptrs, mask=offs_k[:, None] < K - kk * BLOCK_K, other=0.0)
        acc = tl.dot(a, b, acc)
        a_ptrs += BLOCK_K * stride_ak
        b_ptrs += BLOCK_K * stride_bk

    c = acc.to(c_ptr.dtype.element_ty)
    offs_cm = pid_m * BLOCK_M + tl.arange(0, BLOCK_M)
    offs_cn = pid_n * BLOCK_N + tl.arange(0, BLOCK_N)
    c_ptrs = c_ptr + offs_cm[:, None] * stride_cm + offs_cn[None, :] * stride_cn
    mask = (offs_cm[:, None] < M) & (offs_cn[None, :] < N)
    tl.store(c_ptrs, c, mask=mask)

# config = {"BLOCK_K": 64, "BLOCK_M": 512, "BLOCK_N": 16, "GROUP_M": 8, "arch": "sm_80", "dtype": "bf16", "num_ctas": 1, "num_stages": 2, "num_warps": 4}
# arch = sm_80


// ===== COMPILED SASS (sm_80) =====

	.target	sm_80

	.elftype	@"ET_EXEC"


//--------------------- .note.nv.tkinfo           --------------------------
	.section	.note.nv.tkinfo,"",@"SHT_NOTE"
	.sectionflags	@"SHF_NOTE_NV_TKINFO"
	.tkinfo
        /*0018*/ 	.word	0x00000002
        /*0030*/ 	.string	""
        /*0030*/ 	.string	"ptxas"
        /*0030*/ 	.string	"Cuda compilation tools, release 13.0, V13.0.88"
        /*0030*/ 	.string	"Build cuda_13.0.r13.0/compiler.36424714_0"
        /*0030*/ 	.string	"-v  -suppress-debug-info  -lineinfo  -arch sm_80 "



//--------------------- .note.nv.cuinfo           --------------------------
	.section	.note.nv.cuinfo,"",@"SHT_NOTE"
	.sectionflags	@"SHF_NOTE_NV_CUINFO"
        /*0018*/ 	.short	0x0002
        /*001a*/ 	.short	0x0050
        /*001c*/ 	.short	0x0082
	.zero		2


//--------------------- .nv.info                  --------------------------
	.section	.nv.info,"",@"SHT_CUDA_INFO"
	.align	4


	//----- nvinfo : EIATTR_REGCOUNT
	.align		4
        /*0000*/ 	.byte	0x04, 0x2f
        /*0002*/ 	.short	(.L_1 - .L_0)
	.align		4
.L_0:
        /*0004*/ 	.word	index@(matmul_kernel)
        /*0008*/ 	.word	0x00000020


	//----- nvinfo : EIATTR_FRAME_SIZE
	.align		4
.L_1:
        /*000c*/ 	.byte	0x04, 0x11
        /*000e*/ 	.short	(.L_3 - .L_2)
	.align		4
.L_2:
        /*0010*/ 	.word	index@(matmul_kernel)
        /*0014*/ 	.word	0x00001678


	//----- nvinfo : EIATTR_MIN_STACK_SIZE
	.align		4
.L_3:
        /*0018*/ 	.byte	0x04, 0x12
        /*001a*/ 	.short	(.L_5 - .L_4)
	.align		4
.L_4:
        /*001c*/ 	.word	index@(matmul_kernel)
        /*0020*/ 	.word	0x00001678
.L_5:


//--------------------- .nv.info.matmul_kernel    --------------------------
	.section	.nv.info.matmul_kernel,"",@"SHT_CUDA_INFO"
	.sectionflags	@""
	.align	4


	//----- nvinfo : EIATTR_CUDA_API_VERSION
	.align		4
        /*0000*/ 	.byte	0x04, 0x37
        /*0002*/ 	.short	(.L_7 - .L_6)
.L_6:
        /*0004*/ 	.word	0x00000082


	//----- nvinfo : EIATTR_SW2861232_WAR
	.align		4
.L_7:
        /*0008*/ 	.byte	0x01, 0x35
	.zero		2


	//----- nvinfo : EIATTR_PARAM_CBANK
	.align		4
        /*000c*/ 	.byte	0x04, 0x0a
        /*000e*/ 	.short	(.L_9 - .L_8)
	.align		4
.L_8:
        /*0010*/ 	.word	index@(.nv.constant0.matmul_kernel)
        /*0014*/ 	.short	0x0160
        /*0016*/ 	.short	0x0050


	//----- nvinfo : EIATTR_CBANK_PARAM_SIZE
	.align		4
.L_9:
        /*0018*/ 	.byte	0x03, 0x19
        /*001a*/ 	.short	0x0050


	//----- nvinfo : EIATTR_KPARAM_INFO
	.align		4
        /*001c*/ 	.byte	0x04, 0x17
        /*001e*/ 	.short	(.L_11 - .L_10)
.L_10:
        /*0020*/ 	.word	0x00000000
        /*0024*/ 	.short	0x000d
        /*0026*/ 	.short	0x0048
        /*0028*/ 	.byte	0x00, 0xf4, 0x21, 0x00


	//----- nvinfo : EIATTR_KPARAM_INFO
	.align		4
.L_11:
        /*002c*/ 	.byte	0x04, 0x17
        /*002e*/ 	.short	(.L_13 - .L_12)
.L_12:
        /*0030*/ 	.word	0x00000000
        /*0034*/ 	.short	0x000c
        /*0036*/ 	.short	0x0040
        /*0038*/ 	.byte	0x00, 0xf4, 0x21, 0x00


	//----- nvinfo : EIATTR_KPARAM_INFO
	.align		4
.L_13:
        /*003c*/ 	.byte	0x04, 0x17
        /*003e*/ 	.short	(.L_15 - .L_14)
.L_14:
        /*0040*/ 	.word	0x00000000
        /*0044*/ 	.short	0x000b
        /*0046*/ 	.short	0x0038
        /*0048*/ 	.byte	0x00, 0xf0, 0x11, 0x00


	//----- nvinfo : EIATTR_KPARAM_INFO
	.align		4
.L_15:
        /*004c*/ 	.byte	0x04, 0x17
        /*004e*/ 	.short	(.L_17 - .L_16)
.L_16:
        /*0050*/ 	.word	0x00000000
        /*0054*/ 	.short	0x000a
        /*0056*/ 	.short	0x0034
        /*0058*/ 	.byte	0x00, 0xf0, 0x11, 0x00


	//----- nvinfo : EIATTR_KPARAM_INFO
	.align		4
.L_17:
        /*005c*/ 	.byte	0x04, 0x17
        /*005e*/ 	.short	(.L_19 - .L_18)
.L_18:
        /*0060*/ 	.word	0x00000000
        /*0064*/ 	.short	0x0009
        /*0066*/ 	.short	0x0030
        /*0068*/ 	.byte	0x00, 0xf0, 0x11, 0x00


	//----- nvinfo : EIATTR_KPARAM_INFO
	.align		4
.L_19:
        /*006c*/ 	.byte	0x04, 0x17
        /*006e*/ 	.short	(.L_21 - .L_20)
.L_20:
        /*0070*/ 	.word	0x00000000
        /*0074*/ 	.short	0x0008
        /*0076*/ 	.short	0x002c
        /*0078*/ 	.byte	0x00, 0xf0, 0x11, 0x00


	//----- nvinfo : EIATTR_KPARAM_INFO
	.align		4
.L_21:
        /*007c*/ 	.byte	0x04, 0x17
        /*007e*/ 	.short	(.L_23 - .L_22)
.L_22:
        /*0080*/ 	.word	0x00000000
        /*0084*/ 	.short	0x0007
        /*0086*/ 	.short	0x0028
        /*0088*/ 	.byte	0x00, 0xf0, 0x11, 0x00


	//----- nvinfo : EIATTR_KPARAM_INFO
	.align		4
.L_23:
        /*008c*/ 	.byte	0x04, 0x17
        /*008e*/ 	.short	(.L_25 - .L_24)
.L_24:
        /*0090*/ 	.word	0x00000000
        /*0094*/ 	.short	0x0006
        /*0096*/ 	.short	0x0024
        /*0098*/ 	.byte	0x00, 0xf0, 0x11, 0x00


	//----- nvinfo : EIATTR_KPARAM_INFO
	.align		4
.L_25:
        /*009c*/ 	.byte	0x04, 0x17
        /*009e*/ 	.short	(.L_27 - .L_26)
.L_26:
        /*00a0*/ 	.word	0x00000000
        /*00a4*/ 	.short	0x0005
        /*00a6*/ 	.short	0x0020
        /*00a8*/ 	.byte	0x00, 0xf0, 0x11, 0x00


	//----- nvinfo : EIATTR_KPARAM_INFO
	.align		4
.L_27:
        /*00ac*/ 	.byte	0x04, 0x17
        /*00ae*/ 	.short	(.L_29 - .L_28)
.L_28:
        /*00b0*/ 	.word	0x00000000
        /*00b4*/ 	.short	0x0004
        /*00b6*/ 	.short	0x001c
        /*00b8*/ 	.byte	0x00, 0xf0, 0x11, 0x00


	//----- nvinfo : EIATTR_KPARAM_INFO
	.align		4
.L_29:
        /*00bc*/ 	.byte	0x04, 0x17
        /*00be*/ 	.short	(.L_31 - .L_30)
.L_30:
        /*00c0*/ 	.word	0x00000000
        /*00c4*/ 	.short	0x0003
        /*00c6*/ 	.short	0x0018
        /*00c8*/ 	.byte	0x00, 0xf0, 0x11, 0x00


	//----- nvinfo : EIATTR_KPARAM_INFO
	.align		4
.L_31:
        /*00cc*/ 	.byte	0x04, 0x17
        /*00ce*/ 	.short	(.L_33 - .L_32)
.L_32:
        /*00d0*/ 	.word	0x00000000
        /*00d4*/ 	.short	0x0002
        /*00d6*/ 	.short	0x0010
        /*00d8*/ 	.byte	0x00, 0xf4, 0x21, 0x00


	//----- nvinfo : EIATTR_KPARAM_INFO
	.align		4
.L_33:
        /*00dc*/ 	.byte	0x04, 0x17
        /*00de*/ 	.short	(.L_35 - .L_34)
.L_34:
        /*00e0*/ 	.word	0x00000000
        /*00e4*/ 	.short	0x0001
        /*00e6*/ 	.short	0x0008
        /*00e8*/ 	.byte	0x00, 0xf4, 0x21, 0x00


	//----- nvinfo : EIATTR_KPARAM_INFO
	.align		4
.L_35:
        /*00ec*/ 	.byte	0x04, 0x17
        /*00ee*/ 	.short	(.L_37 - .L_36)
.L_36:
        /*00f0*/ 	.word	0x00000000
        /*00f4*/ 	.short	0x0000
        /*00f6*/ 	.short	0x0000
        /*00f8*/ 	.byte	0x00, 0xf4, 0x21, 0x00


	//----- nvinfo : EIATTR_MAXREG_COUNT
	.align		4
.L_37:
        /*00fc*/ 	.byte	0x03, 0x1b
        /*00fe*/ 	.short	0x00ff


	//----- nvinfo : EIATTR_NUM_BARRIERS
	.align		4
        /*0100*/ 	.byte	0x02, 0x4c
        /*0102*/ 	.byte	0x01
	.zero		1


	//----- nvinfo : EIATTR_ANNOTATIONS
	.align		4
        /*0104*/ 	.byte	0x04, 0x55
        /*0106*/ 	.short	(.L_39 - .L_38)


	//   ....[0]....
.L_38:
        /*0108*/ 	.word	0x00000001
        /*010c*/ 	.byte	0x80, 0x00, 0x00, 0x00, 0x01, 0x00, 0x00, 0x00, 0xc0, 0x00, 0x00, 0x00, 0x01, 0x00, 0x00, 0x00
        /* <DEDUP_REMOVED lines=2053> */
        /*816c*/ 	.byte	0x10, 0xe6, 0x01, 0x00, 0x01, 0x00, 0x00, 0x00, 0x40, 0xe6, 0x01, 0x00


	//----- nvinfo : EIATTR_MERCURY_ISA_VERSION
	.align		4
.L_39:
        /*8178*/ 	.byte	0x03, 0x5f
        /*817a*/ 	.short	0x0000


	//----- nvinfo : EIATTR_EXIT_INSTR_OFFSETS
	.align		4
        /*817c*/ 	.byte	0x04, 0x1c
        /*817e*/ 	.short	(.L_41 - .L_40)


	//   ....[0]....
.L_40:
        /*8180*/ 	.word	0x0001e780


	//   ....[1]....
        /*8184*/ 	.word	0x0001e7b0


	//----- nvinfo : EIATTR_REQNTID
	.align		4
.L_41:
        /*8188*/ 	.byte	0x04, 0x10
        /*818a*/ 	.short	(.L_43 - .L_42)
.L_42:
        /*818c*/ 	.word	0x00000080
        /*8190*/ 	.word	0x00000001
        /*8194*/ 	.word	0x00000001
.L_43:


//--------------------- .nv.callgraph             --------------------------
	.section	.nv.callgraph,"",@"SHT_CUDA_CALLGRAPH"
	.align	4
	.sectionentsize	8
	.align		4
        /*0000*/ 	.word	0x00000000
	.align		4
        /*0004*/ 	.word	0xffffffff
	.align		4
        /*0008*/ 	.word	0x00000000
	.align		4
        /*000c*/ 	.word	0xfffffffe
	.align		4
        /*0010*/ 	.word	0x00000000
	.align		4
        /*0014*/ 	.word	0xfffffffd
	.align		4
        /*0018*/ 	.word	0x00000000
	.align		4
        /*001c*/ 	.word	0xfffffffc


//--------------------- .nv.rel.action            --------------------------
	.section	.nv.rel.action,"",@"SHT_CUDA_RELOCINFO"
	.align	8
	.sectionentsize	8
        /*0000*/ 	.byte	0x73, 0x00, 0x00, 0x00, 0x00, 0x00, 0x00, 0x00, 0x00, 0x00, 0x00, 0x11, 0x25, 0x00, 0x05, 0x36


//--------------------- .nv.constant0.matmul_kernel --------------------------
	.section	.nv.constant0.matmul_kernel,"a",@progbits
	.sectionflags	@""
	.align	4
.nv.constant0.matmul_kernel:
	.zero		432


//--------------------- .text.matmul_kernel       --------------------------
	.section	.text.matmul_kernel,"ax",@progbits
	.sectioninfo	@"SHI_REGISTERS=32"
	.align	128
        .global         matmul_kernel
        .type           matmul_kernel,@function
        .size           matmul_kernel,(.L_x_4 - matmul_kernel)
        .other          matmul_kernel,@"STO_CUDA_ENTRY STV_DEFAULT"
matmul_kernel:
.text.matmul_kernel:
[----:B------:R-:W-:-:S03]  /*0000*/  IMAD.MOV.U32 R1, RZ, RZ, c[0x0][0x28] ;  /* 0x00000a00ff017624 */ /* 0x000fc600078e00ff */
[----:B------:R-:W-:Y:S01]  /*0010*/  IMAD.MOV.U32 R0, RZ, RZ, c[0x0][0x17c] ;  /* 0x00005f00ff007624 */ /* 0x000fe200078e00ff */
[----:B------:R-:W0:Y:S01]  /*0020*/  S2R R29, SR_TID.X ;  /* 0x00000000001d7919 */ /* 0x000e220000002100 */
[----:B------:R-:W-:Y:S01]  /*0030*/  IADD3 R1, R1, -0x1678, RZ ;  /* 0xffffe98801017810 */ /* 0x000fe20007ffe0ff */
[----:B------:R-:W-:Y:S01]  /*0040*/  CS2R R12, SRZ ;  /* 0x00000000000c7805 */ /* 0x000fe2000001ff00 */
[----:B------:R-:W-:Y:S01]  /*0050*/  CS2R R14, SRZ ;  /* 0x00000000000e7805 */ /* 0x000fe2000001ff00 */
[----:B------:R-:W-:Y:S01]  /*0060*/  IADD3 R0, R0, 0xf, RZ ;  /* 0x0000000f00007810 */ /* 0x000fe20007ffe0ff */
[----:B------:R-:W-:Y:S01]  /*0070*/  CS2R R16, SRZ ;  /* 0x0000000000107805 */ /* 0x000fe2000001ff00 */
[----:B------:R-:W-:Y:S01]  /*0080*/  STL [R1], RZ ;  /* 0x000000ff01007387 */ /* 0x000fe20000100800 */
[----:B------:R-:W-:Y:S01]  /*0090*/  CS2R R18, SRZ ;  /* 0x0000000000127805 */ /* 0x000fe2000001ff00 */
[----:B------:R-:W-:Y:S01]  /*00a0*/  SHF.R.S32.HI R3, RZ, 0x1f, R0 ;  /* 0x0000001fff037819 */ /* 0x000fe20000011400 */
[----:B------:R-:W-:Y:S01]  /*00b0*/  CS2R R20, SRZ ;  /* 0x0000000000147805 */ /* 0x000fe2000001ff00 */
[----:B------:R-:W-:Y:S01]  /*00c0*/  STL [R1+0x4], RZ ;  /* 0x000004ff01007387 */ /* 0x000fe20000100800 */
[----:B------:R-:W-:Y:S01]  /*00d0*/  CS2R R22, SRZ ;  /* 0x0000000000167805 */ /* 0x000fe2000001ff00 */
[----:B------:R-:W-:Y:S01]  /*00e0*/  LEA.HI R3, R3, R0, RZ, 0x4 ;  /* 0x0000000003037211 */ /* 0x000fe200078f20ff */
[----:B------:R-:W-:Y:S01]  /*00f0*/  CS2R R24, SRZ ;  /* 0x0000000000187805 */ /* 0x000fe2000001ff00 */
[----:B------:R-:W-:Y:S01]  /*0100*/  STL [R1+0x8], RZ ;  /* 0x000008ff01007387 */ /* 0x000fe20000100800 */
[----:B------:R-:W-:Y:S01]  /*0110*/  CS2R R26, SRZ ;  /* 0x00000000001a7805 */ /* 0x000fe2000001ff00 */
[----:B------:R-:W-:-:S02]  /*0120*/  SHF.R.S32.HI R0, RZ, 0x4, R3 ;  /* 0x00000004ff007819 */ /* 0x000fc40000011403 */
[----:B------:R-:W1:Y:S03]  /*0130*/  S2R R3, SR_CTAID.X ;  /* 0x0000000000037919 */ /* 0x000e660000002500 */
[----:B------:R-:W-:Y:S01]  /*0140*/  IMAD.SHL.U32 R0, R0, 0x8, RZ ;  /* 0x0000000800007824 */ /* 0x000fe200078e00ff */
[----:B------:R-:W-:Y:S01]  /*0150*/  STL [R1+0xc], RZ ;  /* 0x00000cff01007387 */ /* 0x000fe20000100800 */
[----:B0-----:R-:W-:-:S03]  /*0160*/  LOP3.LUT R28, R29, 0x7f, RZ, 0xc0, !PT ;  /* 0x0000007f1d1c7812 */ /* 0x001fc600078ec0ff */
[-C--:B------:R-:W-:Y:S02]  /*0170*/  IABS R7, R0.reuse ;  /* 0x0000000000077213 */ /* 0x080fe40000000000 */
[----:B------:R-:W-:Y:S02]  /*0180*/  IABS R10, R0 ;  /* 0x00000000000a7213 */ /* 0x000fe40000000000 */
[----:B------:R-:W0:Y:S01]  /*0190*/  I2F.RP R2, R7 ;  /* 0x0000000700027306 */ /* 0x000e220000209400 */
[----:B-1----:R-:W-:-:S07]  /*01a0*/  IABS R8, R3 ;  /* 0x0000000300087213 */ /* 0x002fce0000000000 */
[----:B0-----:R-:W0:Y:S02]  /*01b0*/  MUFU.RCP R2, R2 ;  /* 0x0000000200027308 */ /* 0x001e240000001000 */
[----:B0-----:R-:W-:Y:S01]  /*01c0*/  IADD3 R4, R2, 0xffffffe, RZ ;  /* 0x0ffffffe02047810 */ /* 0x001fe20007ffe0ff */
[----:B------:R-:W-:-:S05]  /*01d0*/  IMAD.MOV R2, RZ, RZ, -R10 ;  /* 0x000000ffff027224 */ /* 0x000fca00078e0a0a */
[----:B------:R0:W1:Y:S02]  /*01e0*/  F2I.FTZ.U32.TRUNC.NTZ R5, R4 ;  /* 0x0000000400057305 */ /* 0x000064000021f000 */
[----:B0-----:R-:W-:Y:S02]  /*01f0*/  IMAD.MOV.U32 R4, RZ, RZ, RZ ;  /* 0x000000ffff047224 */ /* 0x001fe400078e00ff */
[----:B-1----:R-:W-:-:S04]  /*0200*/  IMAD.MOV R6, RZ, RZ, -R5 ;  /* 0x000000ffff067224 */ /* 0x002fc800078e0a05 */
[----:B------:R-:W-:Y:S02]  /*0210*/  IMAD R9, R6, R7, RZ ;  /* 0x0000000706097224 */ /* 0x000fe400078e02ff */
[----:B------:R-:W-:Y:S02]  /*0220*/  IMAD.MOV.U32 R6, RZ, RZ, R8 ;  /* 0x000000ffff067224 */ /* 0x000fe400078e0008 */
[----:B------:R-:W-:-:S06]  /*0230*/  IMAD.HI.U32 R5, R5, R9, R4 ;  /* 0x0000000905057227 */ /* 0x000fcc00078e0004 */
[----:B------:R-:W-:-:S04]  /*0240*/  IMAD.HI.U32 R5, R5, R6, RZ ;  /* 0x0000000605057227 */ /* 0x000fc800078e00ff */
[----:B------:R-:W-:-:S05]  /*0250*/  IMAD R2, R5, R2, R6 ;  /* 0x0000000205027224 */ /* 0x000fca00078e0206 */
[----:B------:R-:W-:-:S13]  /*0260*/  ISETP.GT.U32.AND P1, PT, R7, R2, PT ;  /* 0x000000020700720c */ /* 0x000fda0003f24070 */
[----:B------:R-:W-:Y:S01]  /*0270*/  @!P1 IMAD.IADD R2, R2, 0x1, -R7 ;  /* 0x0000000102029824 */ /* 0x000fe200078e0a07 */
[----:B------:R-:W-:Y:S02]  /*0280*/  @!P1 IADD3 R5, R5, 0x1, RZ ;  /* 0x0000000105059810 */ /* 0x000fe40007ffe0ff */
[----:B------:R-:W-:Y:S02]  /*0290*/  ISETP.NE.AND P1, PT, R0, RZ, PT ;  /* 0x000000ff0000720c */ /* 0x000fe40003f25270 */
[----:B------:R-:W-:Y:S02]  /*02a0*/  ISETP.GE.U32.AND P0, PT, R2, R7, PT ;  /* 0x000000070200720c */ /* 0x000fe40003f06070 */
[----:B------:R-:W-:-:S04]  /*02b0*/  LOP3.LUT R2, R3, R0, RZ, 0x3c, !PT ;  /* 0x0000000003027212 */ /* 0x000fc800078e3cff */
[----:B------:R-:W-:Y:S01]  /*02c0*/  ISETP.GE.AND P2, PT, R2, RZ, PT ;  /* 0x000000ff0200720c */ /* 0x000fe20003f46270 */
[----:B------:R-:W-:-:S05]  /*02d0*/  IMAD.MOV.U32 R2, RZ, RZ, c[0x0][0x178] ;  /* 0x00005e00ff027624 */ /* 0x000fca00078e00ff */
[----:B------:R-:W-:Y:S02]  /*02e0*/  IADD3 R2, R2, 0x1ff, RZ ;  /* 0x000001ff02027810 */ /* 0x000fe40007ffe0ff */
[----:B------:R-:W-:-:S05]  /*02f0*/  @P0 IADD3 R5, R5, 0x1, RZ ;  /* 0x0000000105050810 */ /* 0x000fca0007ffe0ff */
[----:B------:R-:W-:Y:S01]  /*0300*/  IMAD.MOV.U32 R4, RZ, RZ, R5 ;  /* 0x000000ffff047224 */ /* 0x000fe200078e0005 */
[----:B------:R-:W-:-:S03]  /*0310*/  SHF.R.S32.HI R5, RZ, 0x1f, R2 ;  /* 0x0000001fff057819 */ /* 0x000fc60000011402 */
[----:B------:R-:W-:Y:S01]  /*0320*/  @!P2 IMAD.MOV R4, RZ, RZ, -R4 ;  /* 0x000000ffff04a224 */ /* 0x000fe200078e0a04 */
[----:B------:R-:W-:Y:S02]  /*0330*/  @!P1 LOP3.LUT R4, RZ, R0, RZ, 0x33, !PT ;  /* 0x00000000ff049212 */ /* 0x000fe400078e33ff */
[----:B------:R-:W-:-:S03]  /*0340*/  LEA.HI R5, R5, R2, RZ, 0x9 ;  /* 0x0000000205057211 */ /* 0x000fc600078f48ff */
[----:B------:R-:W-:Y:S02]  /*0350*/  IMAD.SHL.U32 R2, R4, 0x8, RZ ;  /* 0x0000000804027824 */ /* 0x000fe400078e00ff */
[----:B------:R-:W-:-:S03]  /*0360*/  IMAD.MOV R4, RZ, RZ, -R4 ;  /* 0x000000ffff047224 */ /* 0x000fc600078e0a04 */
[----:B------:R-:W-:Y:S01]  /*0370*/  LEA.HI.SX32 R5, R5, -R2, 0x17 ;  /* 0x8000000205057211 */ /* 0x000fe200078fbaff */
[----:B------:R-:W-:Y:S02]  /*0380*/  IMAD R9, R0, R4, R3 ;  /* 0x0000000400097224 */ /* 0x000fe400078e0203 */
[----:B------:R-:W-:Y:S01]  /*0390*/  IMAD.MOV.U32 R4, RZ, RZ, RZ ;  /* 0x000000ffff047224 */ /* 0x000fe200078e00ff */
[----:B------:R-:W-:-:S04]  /*03a0*/  IMNMX R10, R5, 0x8, PT ;  /* 0x00000008050a7817 */ /* 0x000fc80003800200 */
[-C--:B------:R-:W-:Y:S02]  /*03b0*/  IABS R8, R10.reuse ;  /* 0x0000000a00087213 */ /* 0x080fe40000000000 */
[----:B------:R-:W-:Y:S02]  /*03c0*/  IABS R0, R10 ;  /* 0x0000000a00007213 */ /* 0x000fe40000000000 */
[----:B------:R-:W0:Y:S08]  /*03d0*/  I2F.RP R6, R8 ;  /* 0x0000000800067306 */ /* 0x000e300000209400 */
[----:B0-----:R-:W0:Y:S02]  /*03e0*/  MUFU.RCP R6, R6 ;  /* 0x0000000600067308 */ /* 0x001e240000001000 */
[----:B0-----:R-:W-:-:S06]  /*03f0*/  IADD3 R5, R6, 0xffffffe, RZ ;  /* 0x0ffffffe06057810 */ /* 0x001fcc0007ffe0ff */
[----:B------:R-:W0:Y:S02]  /*0400*/  F2I.FTZ.U32.TRUNC.NTZ R5, R5 ;  /* 0x0000000500057305 */ /* 0x000e24000021f000 */
[----:B0-----:R-:W-:-:S04]  /*0410*/  IMAD.MOV R7, RZ, RZ, -R5 ;  /* 0x000000ffff077224 */ /* 0x001fc800078e0a05 */
[----:B------:R-:W-:Y:S01]  /*0420*/  IMAD.MOV.U32 R3, RZ, RZ, R7 ;  /* 0x000000ffff037224 */ /* 0x000fe200078e0007 */
[----:B------:R-:W-:-:S03]  /*0430*/  IABS R7, R9 ;  /* 0x0000000900077213 */ /* 0x000fc60000000000 */
[----:B------:R-:W-:-:S04]  /*0440*/  IMAD R3, R3, R8, RZ ;  /* 0x0000000803037224 */ /* 0x000fc800078e02ff */
[----:B------:R-:W-:-:S04]  /*0450*/  IMAD.HI.U32 R4, R5, R3, R4 ;  /* 0x0000000305047227 */ /* 0x000fc800078e0004 */
[----:B------:R-:W-:Y:S02]  /*0460*/  IMAD.MOV R3, RZ, RZ, -R0 ;  /* 0x000000ffff037224 */ /* 0x000fe400078e0a00 */
[----:B------:R-:W-:-:S04]  /*0470*/  IMAD.HI.U32 R0, R4, R7, RZ ;  /* 0x0000000704007227 */ /* 0x000fc800078e00ff */
[----:B------:R-:W-:Y:S01]  /*0480*/  IMAD R3, R0, R3, R7 ;  /* 0x0000000300037224 */ /* 0x000fe200078e0207 */
[----:B------:R-:W-:Y:S01]  /*0490*/  ULDC.64 UR6, c[0x0][0x118] ;  /* 0x0000460000067ab9 */ /* 0x000fe20000000a00 */
[----:B------:R-:W-:-:S03]  /*04a0*/  CS2R R6, SRZ ;  /* 0x0000000000067805 */ /* 0x000fc6000001ff00 */
        /* <DEDUP_REMOVED lines=9> */
[----:B------:R-:W-:Y:S02]  /*0540*/  @P0 IADD3 R0, R0, 0x1, RZ ;  /* 0x0000000100000810 */ /* 0x000fe40007ffe0ff */
[----:B------:R-:W-:-:S03]  /*0550*/  ISETP.GE.AND P0, PT, R3, 0x40, PT ;  /* 0x000000400300780c */ /* 0x000fc60003f06270 */
[----:B------:R-:W-:Y:S01]  /*0560*/  @!P2 IMAD.MOV R0, RZ, RZ, -R0 ;  /* 0x000000ffff00a224 */ /* 0x000fe200078e0a00 */
[----:B------:R-:W-:-:S05]  /*0570*/  @!P1 LOP3.LUT R0, RZ, R10, RZ, 0x33, !PT ;  /* 0x0000000aff009212 */ /* 0x000fca00078e33ff */
[----:B------:R-:W-:Y:S02]  /*0580*/  IMAD.MOV R5, RZ, RZ, -R0 ;  /* 0x000000ffff057224 */ /* 0x000fe400078e0a00 */
[----:B------:R-:W-:Y:S02]  /*0590*/  IMAD.SHL.U32 R0, R0, 0x10, RZ ;  /* 0x0000001000007824 */ /* 0x000fe400078e00ff */
[----:B------:R-:W-:Y:S02]  /*05a0*/  IMAD R5, R10, R5, R9 ;  /* 0x000000050a057224 */ /* 0x000fe400078e0209 */
[----:B------:R-:W-:Y:S01]  /*05b0*/  CS2R R8, SRZ ;  /* 0x0000000000087805 */ /* 0x000fe2000001ff00 */
[----:B------:R-:W-:Y:S01]  /*05c0*/  CS2R R10, SRZ ;  /* 0x00000000000a7805 */ /* 0x000fe2000001ff00 */
[----:B------:R-:W-:Y:S02]  /*05d0*/  IMAD.IADD R2, R2, 0x1, R5 ;  /* 0x0000000102027824 */ /* 0x000fe400078e0205 */
[----:B------:R-:W-:-:S02]  /*05e0*/  CS2R R4, SRZ ;  /* 0x0000000000047805 */ /* 0x000fc4000001ff00 */
[----:B------:R-:W-:-:S03]  /*05f0*/  IMAD R3, R2, 0x200, R28 ;  /* 0x0000020002037824 */ /* 0x000fc600078e021c */
[----:B------:R0:W-:Y:S02]  /*0600*/  STL [R1+0xd38], R4 ;  /* 0x000d380401007387 */ /* 0x0001e40000100800 */
[C---:B------:R-:W-:Y:S02]  /*0610*/  IADD3 R2, R3.reuse, 0x80, RZ ;  /* 0x0000008003027810 */ /* 0x040fe40007ffe0ff */
[----:B------:R-:W-:Y:S04]  /*0620*/  STL [R1+0x10], RZ ;  /* 0x000010ff01007387 */ /* 0x000fe80000100800 */
[----:B------:R-:W-:Y:S01]  /*0630*/  STL [R1+0x14], RZ ;  /* 0x000014ff01007387 */ /* 0x000fe20000100800 */
[----:B0-----:R-:W-:-:S03]  /*0640*/  IADD3 R4, R3, 0x100, RZ ;  /* 0x0000010003047810 */ /* 0x001fc60007ffe0ff */
[----:B------:R-:W-:Y:S04]  /*0650*/  STL [R1+0x18], RZ ;  /* 0x000018ff01007387 */ /* 0x000fe80000100800 */
[----:B------:R-:W-:Y:S04]  /*0660*/  STL [R1+0x1c], RZ ;  /* 0x00001cff01007387 */ /* 0x000fe80000100800 */
[----:B------:R0:W-:Y:S04]  /*0670*/  STL [R1+0xcf4], R3 ;  /* 0x000cf40301007387 */ /* 0x0001e80000100800 */
[----:B------:R1:W-:Y:S01]  /*0680*/  STL [R1+0xd24], R4 ;  /* 0x000d240401007387 */ /* 0x0003e20000100800 */
[----:B0-----:R-:W-:-:S03]  /*0690*/  IADD3 R3, R3, 0x180, RZ ;  /* 0x0000018003037810 */ /* 0x001fc60007ffe0ff */
[----:B-1----:R0:W5:Y:S04]  /*06a0*/  LDL.LU R4, [R1+0xd38] ;  /* 0x000d380001047983 */ /* 0x0021680000300800 */
[----:B------:R1:W-:Y:S04]  /*06b0*/  STL [R1+0xd20], R3 ;  /* 0x000d200301007387 */ /* 0x0003e80000100800 */
[----:B------:R0:W-:Y:S04]  /*06c0*/  STL [R1+0xd18], R0 ;  /* 0x000d180001007387 */ /* 0x0001e80000100800 */
[----:B------:R0:W-:Y:S01]  /*06d0*/  STL [R1+0xd1c], R2 ;  /* 0x000d1c0201007387 */ /* 0x0001e20000100800 */
[----:B-1----:R-:W-:-:S05]  /*06e0*/  IMAD.MOV.U32 R3, RZ, RZ, c[0x0][0x180] ;  /* 0x00006000ff037624 */ /* 0x002fca00078e00ff */
[----:B------:R-:W-:Y:S01]  /*06f0*/  IADD3 R3, R3, 0x3f, RZ ;  /* 0x0000003f03037810 */ /* 0x000fe20007ffe0ff */
[----:B------:R-:W-:Y:S05]  /*0700*/  @!P0 BRA `(.L_x_0) ;  /* 0x0001c50000008947 */ /* 0x000fea0003800000 */
[----:B------:R-:W2:Y:S01]  /*0710*/  LDL R24, [R1+0xcf4] ;  /* 0x000cf40001187983 */ /* 0x000ea20000100800 */
[----:B------:R-:W-:Y:S01]  /*0720*/  SHF.R.S32.HI R10, RZ, 0x1f, R3 ;  /* 0x0000001fff0a7819 */ /* 0x000fe20000011403 */
[----:B------:R-:W-:Y:S02]  /*0730*/  IMAD.MOV.U32 R26, RZ, RZ, R0 ;  /* 0x000000ffff1a7224 */ /* 0x000fe400078e0000 */
[----:B------:R1:W-:Y:S01]  /*0740*/  STL [R1+0xd38], R28 ;  /* 0x000d381c01007387 */ /* 0x0003e20000100800 */
[----:B------:R-:W-:Y:S01]  /*0750*/  LEA.HI R27, R10, R3, RZ, 0x6 ;  /* 0x000000030a1b7211 */ /* 0x000fe200078f30ff */
[----:B------:R-:W-:Y:S02]  /*0760*/  IMAD.MOV.U32 R25, RZ, RZ, R2 ;  /* 0x000000ffff197224 */ /* 0x000fe400078e0002 */
[----:B-1----:R-:W3:Y:S01]  /*0770*/  LDL R28, [R1+0xd20] ;  /* 0x000d2000011c7983 */ /* 0x002ee20000100800 */
[----:B------:R-:W-:-:S02]  /*0780*/  IABS R17, c[0x0][0x178] ;  /* 0x00005e0000117a13 */ /* 0x000fc40000000000 */
[----:B0-----:R-:W-:Y:S01]  /*0790*/  IABS R2, c[0x0][0x17c] ;  /* 0x00005f0000027a13 */ /* 0x001fe20000000000 */
[----:B------:R0:W-:Y:S01]  /*07a0*/  STL [R1+0xd3c], R27 ;  /* 0x000d3c1b01007387 */ /* 0x0001e20000100800 */
[----:B------:R-:W1:Y:S08]  /*07b0*/  I2F.RP R0, R17 ;  /* 0x0000001100007306 */ /* 0x000e700000209400 */
[----:B------:R-:W4:Y:S01]  /*07c0*/  I2F.RP R8, R2 ;  /* 0x0000000200087306 */ /* 0x000f220000209400 */
[----:B0-----:R-:W3:Y:S07]  /*07d0*/  LDL R27, [R1+0xd24] ;  /* 0x000d2400011b7983 */ /* 0x001eee0000100800 */
[----:B-1----:R-:W0:Y:S08]  /*07e0*/  MUFU.RCP R0, R0 ;  /* 0x0000000000007308 */ /* 0x002e300000001000 */
[----:B----4-:R-:W1:Y:S01]  /*07f0*/  MUFU.RCP R8, R8 ;  /* 0x0000000800087308 */ /* 0x010e620000001000 */
[----:B0-----:R-:W-:-:S07]  /*0800*/  IADD3 R6, R0, 0xffffffe, RZ ;  /* 0x0ffffffe00067810 */ /* 0x001fce0007ffe0ff */
[----:B------:R0:W4:Y:S01]  /*0810*/  F2I.FTZ.U32.TRUNC.NTZ R7, R6 ;  /* 0x0000000600077305 */ /* 0x000122000021f000 */
[----:B-1---5:R-:W-:-:S07]  /*0820*/  IADD3 R4, R8, 0xffffffe, RZ ;  /* 0x0ffffffe08047810 */ /* 0x022fce0007ffe0ff */
[----:B------:R1:W1:Y:S01]  /*0830*/  F2I.FTZ.U32.TRUNC.NTZ R5, R4 ;  /* 0x0000000400057305 */ /* 0x000262000021f000 */
[----:B0-----:R-:W-:Y:S02]  /*0840*/  IMAD.MOV.U32 R6, RZ, RZ, RZ ;  /* 0x000000ffff067224 */ /* 0x001fe400078e00ff */
[----:B----4-:R-:W-:-:S04]  /*0850*/  IMAD.MOV R12, RZ, RZ, -R7 ;  /* 0x000000ffff0c7224 */ /* 0x010fc800078e0a07 */
[----:B------:R-:W-:Y:S01]  /*0860*/  IMAD R9, R12, R17, RZ ;  /* 0x000000110c097224 */ /* 0x000fe200078e02ff */
[----:B------:R-:W-:-:S03]  /*0870*/  LOP3.LUT R3, R29, 0x3f, RZ, 0xc0, !PT ;  /* 0x0000003f1d037812 */ /* 0x000fc600078ec0ff */
[----:B------:R-:W-:Y:S01]  /*0880*/  IMAD.HI.U32 R9, R7, R9, R6 ;  /* 0x0000000907097227 */ /* 0x000fe200078e0006 */
[--C-:B------:R-:W-:Y:S02]  /*0890*/  SHF.R.U32.HI R21, RZ, 0x6, R29.reuse ;  /* 0x00000006ff157819 */ /* 0x100fe4000001161d */
[----:B------:R-:W-:Y:S01]  /*08a0*/  IABS R14, R25 ;  /* 0x00000019000e7213 */ /* 0x000fe20000000000 */
[----:B------:R-:W-:Y:S01]  /*08b0*/  IMAD.SHL.U32 R7, R3, 0x2, RZ ;  /* 0x0000000203077824 */ /* 0x000fe200078e00ff */
[----:B------:R-:W-:Y:S02]  /*08c0*/  SHF.R.S32.HI R6, RZ, 0x6, R29 ;  /* 0x00000006ff067819 */ /* 0x000fe4000001141d */
[----:B------:R-:W-:Y:S01]  /*08d0*/  SGXT.U32 R21, R21, 0x1 ;  /* 0x000000011515781a */ /* 0x000fe20000000000 */
[----:B-1----:R-:W-:Y:S01]  /*08e0*/  IMAD.HI.U32 R4, R9, R14, RZ ;  /* 0x0000000e09047227 */ /* 0x002fe200078e00ff */
[----:B------:R-:W-:Y:S02]  /*08f0*/  SGXT R6, R6, 0x1 ;  /* 0x000000010606781a */ /* 0x000fe40000000200 */
[----:B------:R-:W-:Y:S01]  /*0900*/  LOP3.LUT R21, R26, R21, RZ, 0xfc, !PT ;  /* 0x000000151a157212 */ /* 0x000fe200078efcff */
[----:B------:R-:W-:Y:S01]  /*0910*/  IMAD.MOV R25, RZ, RZ, -R5 ;  /* 0x000000ffff197224 */ /* 0x000fe200078e0a05 */
[----:B------:R-:W-:Y:S01]  /*0920*/  LOP3.LUT R29, R7, 0x90, R6, 0x78, !PT ;  /* 0x00000090071d7812 */ /* 0x000fe200078e7806 */
[----:B------:R-:W-:-:S02]  /*0930*/  IMAD.MOV R6, RZ, RZ, -R4 ;  /* 0x000000ffff067224 */ /* 0x000fc400078e0a04 */
[----:B------:R-:W-:Y:S02]  /*0940*/  IMAD R25, R25, R2, RZ ;  /* 0x0000000219197224 */ /* 0x000fe400078e02ff */
[----:B------:R-:W-:-:S04]  /*0950*/  IMAD.MOV.U32 R4, RZ, RZ, RZ ;  /* 0x000000ffff047224 */ /* 0x000fc800078e00ff */
[----:B------:R-:W-:Y:S01]  /*0960*/  IMAD.HI.U32 R25, R5, R25, R4 ;  /* 0x0000001905197227 */ /* 0x000fe200078e0004 */
[----:B--2---:R-:W-:-:S05]  /*0970*/  IABS R0, R24 ;  /* 0x0000001800007213 */ /* 0x004fca0000000000 */
[----:B------:R-:W-:-:S04]  /*0980*/  IMAD.HI.U32 R3, R9, R0, RZ ;  /* 0x0000000009037227 */ /* 0x000fc800078e00ff */
[----:B------:R-:W-:Y:S01]  /*0990*/  IMAD.MOV R3, RZ, RZ, -R3 ;  /* 0x000000ffff037224 */ /* 0x000fe200078e0a03 */
[----:B---3--:R-:W-:-:S03]  /*09a0*/  IABS R12, R28 ;  /* 0x0000001c000c7213 */ /* 0x008fc60000000000 */
[----:B------:R-:W-:Y:S01]  /*09b0*/  IMAD R15, R17, R3, R0 ;  /* 0x00000003110f7224 */ /* 0x000fe200078e0200 */
[----:B------:R-:W-:Y:S01]  /*09c0*/  LOP3.LUT R3, R21, 0xa, RZ, 0xfc, !PT ;  /* 0x0000000a15037812 */ /* 0x000fe200078efcff */
[----:B------:R-:W-:-:S03]  /*09d0*/  IMAD.HI.U32 R8, R9, R12, RZ ;  /* 0x0000000c09087227 */ /* 0x000fc600078e00ff */
[----:B------:R-:W-:Y:S02]  /*09e0*/  IABS R7, R3 ;  /* 0x0000000300077213 */ /* 0x000fe40000000000 */
[----:B------:R-:W-:Y:S01]  /*09f0*/  IABS R10, R27 ;  /* 0x0000001b000a7213 */ /* 0x000fe20000000000 */
[----:B------:R-:W-:-:S04]  /*0a00*/  IMAD.MOV R8, RZ, RZ, -R8 ;  /* 0x000000ffff087224 */ /* 0x000fc800078e0a08 */
[----:B------:R-:W-:-:S04]  /*0a10*/  IMAD.HI.U32 R13, R9, R10, RZ ;  /* 0x0000000a090d7227 */ /* 0x000fc800078e00ff */
[----:B------:R-:W-:-:S04]  /*0a20*/  IMAD.HI.U32 R0, R25, R7, RZ ;  /* 0x0000000719007227 */ /* 0x000fc800078e00ff */
[----:B------:R-:W-:Y:S02]  /*0a30*/  IMAD.MOV R13, RZ, RZ, -R13 ;  /* 0x000000ffff0d7224 */ /* 0x000fe400078e0a0d */
[----:B------:R-:W-:Y:S01]  /*0a40*/  IMAD R12, R17, R8, R12 ;  /* 0x00000008110c7224 */ /* 0x000fe200078e020c */
[----:B------:R-:W-:Y:S01]  /*0a50*/  LOP3.LUT R8, R21, 0x6, RZ, 0xfc, !PT ;  /* 0x0000000615087812 */ /* 0x000fe200078efcff */
[----:B------:R-:W-:Y:S02]  /*0a60*/  IMAD.MOV R0, RZ, RZ, -R0 ;  /* 0x000000ffff007224 */ /* 0x000fe400078e0a00 */
[----:B------:R-:W-:Y:S01]  /*0a70*/  IMAD R13, R17, R13, R10 ;  /* 0x0000000d110d7224 */ /* 0x000fe200078e020a */
[----:B------:R-:W-:Y:S02]  /*0a80*/  LOP3.LUT R10, R21, 0x8, RZ, 0xfc, !PT ;  /* 0x00000008150a7812 */ /* 0x000fe400078efcff */
[----:B------:R-:W-:Y:S01]  /*0a90*/  IABS R19, R8 ;  /* 0x0000000800137213 */ /* 0x000fe20000000000 */
[----:B------:R-:W-:Y:S01]  /*0aa0*/  IMAD R7, R2, R0, R7 ;  /* 0x0000000002077224 */ /* 0x000fe200078e0207 */
[----:B------:R-:W-:-:S03]  /*0ab0*/  IABS R0, R10 ;  /* 0x0000000a00007213 */ /* 0x000fc60000000000 */
[----:B------:R-:W-:-:S04]  /*0ac0*/  IMAD.HI.U32 R22, R25, R19, RZ ;  /* 0x0000001319167227 */ /* 0x000fc800078e00ff */
[----:B------:R-:W-:-:S04]  /*0ad0*/  IMAD.HI.U32 R26, R25, R0, RZ ;  /* 0x00000000191a7227 */ /* 0x000fc800078e00ff */
[----:B------:R-:W-:Y:S02]  /*0ae0*/  IMAD.MOV R22, RZ, RZ, -R22 ;  /* 0x000000ffff167224 */ /* 0x000fe400078e0a16 */
[----:B------:R-:W-:Y:S02]  /*0af0*/  IMAD.MOV R26, RZ, RZ, -R26 ;  /* 0x000000ffff1a7224 */ /* 0x000fe400078e0a1a */
[C---:B------:R-:W-:Y:S02]  /*0b00*/  IMAD R19, R2.reuse, R22, R19 ;  /* 0x0000001602137224 */ /* 0x040fe400078e0213 */
[----:B------:R-:W2:Y:S01]  /*0b10*/  LDL R22, [R1+0xcf4] ;  /* 0x000cf40001167983 */ /* 0x000ea20000100800 */
[----:B------:R-:W-:-:S03]  /*0b20*/  IMAD R0, R2, R26, R0 ;  /* 0x0000001a02007224 */ /* 0x000fc600078e0200 */
[----:B------:R-:W3:Y:S01]  /*0b30*/  LDL R26, [R1+0xd1c] ;  /* 0x000d1c00011a7983 */ /* 0x000ee20000100800 */
[C---:B------:R-:W-:Y:S01]  /*0b40*/  IMAD R14, R17.reuse, R6, R14 ;  /* 0x00000006110e7224 */ /* 0x040fe200078e020e */
[C---:B------:R-:W-:Y:S02]  /*0b50*/  ISETP.GT.U32.AND P3, PT, R17.reuse, R13, PT ;  /* 0x0000000d1100720c */ /* 0x040fe40003f64070 */
[C---:B------:R-:W-:Y:S02]  /*0b60*/  ISETP.GT.U32.AND P4, PT, R17.reuse, R12, PT ;  /* 0x0000000c1100720c */ /* 0x040fe40003f84070 */
[C---:B------:R-:W-:Y:S02]  /*0b70*/  ISETP.GT.U32.AND P2, PT, R17.reuse, R14, PT ;  /* 0x0000000e1100720c */ /* 0x040fe40003f44070 */
[----:B------:R-:W-:Y:S02]  /*0b80*/  ISETP.GT.U32.AND P0, PT, R17, R15, PT ;  /* 0x0000000f1100720c */ /* 0x000fe40003f04070 */
[----:B------:R-:W-:-:S02]  /*0b90*/  LOP3.LUT R16, R21, 0xe, RZ, 0xfc, !PT ;  /* 0x0000000e15107812 */ /* 0x000fc400078efcff */
[----:B------:R-:W-:-:S03]  /*0ba0*/  LOP3.LUT R11, R21, 0xc, RZ, 0xfc, !PT ;  /* 0x0000000c150b7812 */ /* 0x000fc600078efcff */
[--C-:B------:R-:W-:Y:S02]  /*0bb0*/  @!P3 IMAD.IADD R13, R13, 0x1, -R17.reuse ;  /* 0x000000010d0db824 */ /* 0x100fe400078e0a11 */
[--C-:B------:R-:W-:Y:S02]  /*0bc0*/  @!P4 IMAD.IADD R12, R12, 0x1, -R17.reuse ;  /* 0x000000010c0cc824 */ /* 0x100fe400078e0a11 */
[--C-:B------:R-:W-:Y:S01]  /*0bd0*/  @!P2 IMAD.IADD R14, R14, 0x1, -R17.reuse ;  /* 0x000000010e0ea824 */ /* 0x100fe200078e0a11 */
[----:B------:R-:W-:Y:S01]  /*0be0*/  ISETP.GT.U32.AND P4, PT, R17, R13, PT ;  /* 0x0000000d1100720c */ /* 0x000fe20003f84070 */
[----:B------:R-:W-:Y:S01]  /*0bf0*/  @!P0 IMAD.IADD R15, R15, 0x1, -R17 ;  /* 0x000000010f0f8824 */ /* 0x000fe200078e0a11 */
[----:B------:R-:W-:Y:S02]  /*0c00*/  IABS R5, R16 ;  /* 0x0000001000057213 */ /* 0x000fe40000000000 */
[----:B------:R-:W-:Y:S02]  /*0c10*/  IABS R4, R11 ;  /* 0x0000000b00047213 */ /* 0x000fe40000000000 */
[----:B------:R-:W-:Y:S01]  /*0c20*/  ISETP.GT.U32.AND P2, PT, R17, R14, PT ;  /* 0x0000000e1100720c */ /* 0x000fe20003f44070 */
[----:B------:R-:W-:Y:S01]  /*0c30*/  IMAD.HI.U32 R6, R25, R5, RZ ;  /* 0x0000000519067227 */ /* 0x000fe200078e00ff */
[----:B------:R-:W-:-:S03]  /*0c40*/  ISETP.GT.U32.AND P0, PT, R17, R15, PT ;  /* 0x0000000f1100720c */ /* 0x000fc60003f04070 */
[----:B------:R-:W-:Y:S01]  /*0c50*/  IMAD.HI.U32 R9, R25, R4, RZ ;  /* 0x0000000419097227 */ /* 0x000fe200078e00ff */
[----:B------:R-:W-:-:S03]  /*0c60*/  ISETP.GT.U32.AND P5, PT, R17, R12, PT ;  /* 0x0000000c1100720c */ /* 0x000fc60003fa4070 */
[----:B------:R-:W-:Y:S02]  /*0c70*/  IMAD.MOV R6, RZ, RZ, -R6 ;  /* 0x000000ffff067224 */ /* 0x000fe400078e0a06 */
[----:B------:R-:W-:Y:S02]  /*0c80*/  IMAD.MOV R9, RZ, RZ, -R9 ;  /* 0x000000ffff097224 */ /* 0x000fe400078e0a09 */
[----:B------:R-:W-:Y:S01]  /*0c90*/  @!P4 IMAD.IADD R13, R13, 0x1, -R17 ;  /* 0x000000010d0dc824 */ /* 0x000fe200078e0a11 */
[----:B------:R-:W-:Y:S01]  /*0ca0*/  ISETP.GE.AND P4, PT, R27, RZ, PT ;  /* 0x000000ff1b00720c */ /* 0x000fe20003f86270 */
[C---:B------:R-:W-:Y:S01]  /*0cb0*/  IMAD R5, R2.reuse, R6, R5 ;  /* 0x0000000602057224 */ /* 0x040fe200078e0205 */
[C---:B------:R-:W-:Y:S01]  /*0cc0*/  LOP3.LUT R6, R21.reuse, 0x2, RZ, 0xfc, !PT ;  /* 0x0000000215067812 */ /* 0x040fe200078efcff */
[----:B------:R-:W-:Y:S01]  /*0cd0*/  IMAD R4, R2, R9, R4 ;  /* 0x0000000902047224 */ /* 0x000fe200078e0204 */
[----:B------:R-:W-:Y:S01]  /*0ce0*/  LOP3.LUT R9, R21, 0x4, RZ, 0xfc, !PT ;  /* 0x0000000415097812 */ /* 0x000fe200078efcff */
[--C-:B------:R-:W-:Y:S01]  /*0cf0*/  @!P2 IMAD.IADD R14, R14, 0x1, -R17.reuse ;  /* 0x000000010e0ea824 */ /* 0x100fe200078e0a11 */
[----:B------:R-:W-:Y:S01]  /*0d00*/  IABS R20, R6 ;  /* 0x0000000600147213 */ /* 0x000fe20000000000 */
[--C-:B------:R-:W-:Y:S01]  /*0d10*/  @!P0 IMAD.IADD R15, R15, 0x1, -R17.reuse ;  /* 0x000000010f0f8824 */ /* 0x100fe200078e0a11 */
[----:B------:R-:W-:Y:S01]  /*0d20*/  ISETP.GE.AND P0, PT, R28, RZ, PT ;  /* 0x000000ff1c00720c */ /* 0x000fe20003f06270 */
[----:B------:R-:W-:Y:S01]  /*0d30*/  @!P5 IMAD.IADD R12, R12, 0x1, -R17 ;  /* 0x000000010c0cd824 */ /* 0x000fe200078e0a11 */
[----:B------:R-:W-:Y:S01]  /*0d40*/  IABS R18, R9 ;  /* 0x0000000900127213 */ /* 0x000fe20000000000 */
[----:B------:R-:W-:Y:S01]  /*0d50*/  IMAD.HI.U32 R24, R25, R20, RZ ;  /* 0x0000001419187227 */ /* 0x000fe200078e00ff */
[C---:B------:R-:W-:Y:S01]  /*0d60*/  ISETP.GT.U32.AND P5, PT, R2.reuse, R5, PT ;  /* 0x000000050200720c */ /* 0x040fe20003fa4070 */
[----:B------:R-:W4:Y:S01]  /*0d70*/  LDL.LU R27, [R1+0xd3c] ;  /* 0x000d3c00011b7983 */ /* 0x000f220000300800 */
[----:B------:R-:W-:Y:S01]  /*0d80*/  ISETP.GE.AND P1, PT, R21, RZ, PT ;  /* 0x000000ff1500720c */ /* 0x000fe20003f26270 */
[----:B------:R-:W-:Y:S01]  /*0d90*/  IMAD.HI.U32 R23, R25, R18, RZ ;  /* 0x0000001219177227 */ /* 0x000fe200078e00ff */
[----:B------:R-:W-:Y:S01]  /*0da0*/  IABS R21, R21 ;  /* 0x0000001500157213 */ /* 0x000fe20000000000 */
[----:B------:R-:W4:Y:S02]  /*0db0*/  LDL.LU R28, [R1+0xd38] ;  /* 0x000d3800011c7983 */ /* 0x000f240000300800 */
[----:B------:R-:W-:Y:S01]  /*0dc0*/  @!P4 IMAD.MOV R13, RZ, RZ, -R13 ;  /* 0x000000ffff0dc224 */ /* 0x000fe200078e0a0d */
[----:B------:R-:W-:Y:S01]  /*0dd0*/  ISETP.GT.U32.AND P4, PT, R2, R0, PT ;  /* 0x000000000200720c */ /* 0x000fe20003f84070 */
[----:B------:R-:W-:Y:S01]  /*0de0*/  IMAD.MOV R24, RZ, RZ, -R24 ;  /* 0x000000ffff187224 */ /* 0x000fe200078e0a18 */
[----:B------:R-:W-:Y:S01]  /*0df0*/  ISETP.NE.AND P6, PT, RZ, c[0x0][0x178], PT ;  /* 0x00005e00ff007a0c */ /* 0x000fe20003fc5270 */
[----:B------:R-:W-:-:S02]  /*0e00*/  IMAD.MOV R23, RZ, RZ, -R23 ;  /* 0x000000ffff177224 */ /* 0x000fc400078e0a17 */
[----:B------:R-:W-:-:S04]  /*0e10*/  IMAD.HI.U32 R25, R25, R21, RZ ;  /* 0x0000001519197227 */ /* 0x000fc800078e00ff */
[C---:B------:R-:W-:Y:S02]  /*0e20*/  IMAD R20, R2.reuse, R24, R20 ;  /* 0x0000001802147224 */ /* 0x040fe400078e0214 */
[----:B------:R-:W-:Y:S01]  /*0e30*/  @!P0 IMAD.MOV R12, RZ, RZ, -R12 ;  /* 0x000000ffff0c8224 */ /* 0x000fe200078e0a0c */
[C---:B------:R-:W-:Y:S01]  /*0e40*/  ISETP.GT.U32.AND P0, PT, R2.reuse, R19, PT ;  /* 0x000000130200720c */ /* 0x040fe20003f04070 */
[C---:B------:R-:W-:Y:S02]  /*0e50*/  IMAD R18, R2.reuse, R23, R18 ;  /* 0x0000001702127224 */ /* 0x040fe400078e0212 */
[----:B------:R-:W-:Y:S02]  /*0e60*/  IMAD.MOV R25, RZ, RZ, -R25 ;  /* 0x000000ffff197224 */ /* 0x000fe400078e0a19 */
[----:B------:R-:W-:Y:S01]  /*0e70*/  @!P5 IMAD.IADD R5, R5, 0x1, -R2 ;  /* 0x000000010505d824 */ /* 0x000fe200078e0a02 */
[C---:B------:R-:W-:Y:S01]  /*0e80*/  ISETP.GT.U32.AND P5, PT, R2.reuse, R20, PT ;  /* 0x000000140200720c */ /* 0x040fe20003fa4070 */
[----:B------:R-:W-:-:S02]  /*0e90*/  IMAD R21, R2, R25, R21 ;  /* 0x0000001902157224 */ /* 0x000fc400078e0215 */
[----:B------:R-:W-:Y:S01]  /*0ea0*/  @!P4 IMAD.IADD R0, R0, 0x1, -R2 ;  /* 0x000000010000c824 */ /* 0x000fe200078e0a02 */
[----:B------:R-:W-:-:S03]  /*0eb0*/  ISETP.GT.U32.AND P4, PT, R2, R5, PT ;  /* 0x000000050200720c */ /* 0x000fc60003f84070 */
[----:B------:R-:W-:Y:S01]  /*0ec0*/  @!P0 IMAD.IADD R19, R19, 0x1, -R2 ;  /* 0x0000000113138824 */ /* 0x000fe200078e0a02 */
[----:B------:R-:W-:-:S05]  /*0ed0*/  ISETP.GE.AND P0, PT, R16, RZ, PT ;  /* 0x000000ff1000720c */ /* 0x000fca0003f06270 */
[----:B------:R-:W-:Y:S01]  /*0ee0*/  @!P5 IMAD.IADD R20, R20, 0x1, -R2 ;  /* 0x000000011414d824 */ /* 0x000fe200078e0a02 */
[----:B------:R-:W-:-:S03]  /*0ef0*/  ISETP.GE.AND P5, PT, R11, RZ, PT ;  /* 0x000000ff0b00720c */ /* 0x000fc60003fa6270 */
[----:B------:R-:W-:-:S04]  /*0f00*/  @!P4 IMAD.IADD R5, R5, 0x1, -R2 ;  /* 0x000000010505c824 */ /* 0x000fc800078e0a02 */
[----:B------:R-:W-:Y:S01]  /*0f10*/  @!P0 IMAD.MOV R5, RZ, RZ, -R5 ;  /* 0x000000ffff058224 */ /* 0x000fe200078e0a05 */
[----:B------:R-:W-:-:S13]  /*0f20*/  ISETP.GT.U32.AND P0, PT, R2, R20, PT ;  /* 0x000000140200720c */ /* 0x000fda0003f04070 */
[----:B------:R-:W-:Y:S01]  /*0f30*/  @!P0 IMAD.IADD R20, R20, 0x1, -R2 ;  /* 0x0000000114148824 */ /* 0x000fe200078e0a02 */
[----:B------:R-:W-:-:S13]  /*0f40*/  ISETP.GE.AND P0, PT, R6, RZ, PT ;  /* 0x000000ff0600720c */ /* 0x000fda0003f06270 */
[----:B------:R-:W-:Y:S01]  /*0f50*/  @!P0 IMAD.MOV R20, RZ, RZ, -R20 ;  /* 0x000000ffff148224 */ /* 0x000fe200078e0a14 */
[----:B--2---:R-:W-:Y:S02]  /*0f60*/  ISETP.GE.AND P3, PT, R22, RZ, PT ;  /* 0x000000ff1600720c */ /* 0x004fe40003f66270 */
[----:B---3--:R-:W-:Y:S02]  /*0f70*/  ISETP.GE.AND P2, PT, R26, RZ, PT ;  /* 0x000000ff1a00720c */ /* 0x008fe40003f46270 */
[----:B------:R-:W-:-:S09]  /*0f80*/  LOP3.LUT R22, RZ, c[0x0][0x178], RZ, 0x33, !PT ;  /* 0x00005e00ff167a12 */ /* 0x000fd200078e33ff */
[----:B------:R-:W-:Y:S01]  /*0f90*/  @!P3 IMAD.MOV R15, RZ, RZ, -R15 ;  /* 0x000000ffff0fb224 */ /* 0x000fe200078e0a0f */
[C---:B------:R-:W-:Y:S01]  /*0fa0*/  ISETP.GT.U32.AND P3, PT, R2.reuse, R4, PT ;  /* 0x000000040200720c */ /* 0x040fe20003f64070 */
[----:B------:R-:W-:Y:S01]  /*0fb0*/  @!P2 IMAD.MOV R14, RZ, RZ, -R14 ;  /* 0x000000ffff0ea224 */ /* 0x000fe200078e0a0e */
[----:B------:R-:W-:Y:S01]  /*0fc0*/  ISETP.GT.U32.AND P2, PT, R2, R7, PT ;  /* 0x000000070200720c */ /* 0x000fe20003f44070 */
[----:B------:R-:W0:Y:S01]  /*0fd0*/  S2R R26, SR_TID.X ;  /* 0x00000000001a7919 */ /* 0x000e220000002100 */
[C---:B------:R-:W-:Y:S02]  /*0fe0*/  SEL R17, R22.reuse, R15, !P6 ;  /* 0x0000000f16117207 */ /* 0x040fe40007000000 */
[C---:B------:R-:W-:Y:S02]  /*0ff0*/  SEL R15, R22.reuse, R14, !P6 ;  /* 0x0000000e160f7207 */ /* 0x040fe40007000000 */
[C---:B------:R-:W-:Y:S02]  /*1000*/  SEL R14, R22.reuse, R13, !P6 ;  /* 0x0000000d160e7207 */ /* 0x040fe40007000000 */
[----:B------:R-:W-:-:S02]  /*1010*/  SEL R13, R22, R12, !P6 ;  /* 0x0000000c160d7207 */ /* 0x000fc40007000000 */
[----:B------:R-:W-:Y:S01]  /*1020*/  ISETP.GT.U32.AND P6, PT, R2, R18, PT ;  /* 0x000000120200720c */ /* 0x000fe20003fc4070 */
[--C-:B------:R-:W-:Y:S01]  /*1030*/  @!P3 IMAD.IADD R4, R4, 0x1, -R2.reuse ;  /* 0x000000010404b824 */ /* 0x100fe200078e0a02 */
[----:B------:R-:W-:Y:S01]  /*1040*/  ISETP.GT.U32.AND P3, PT, R2, R21, PT ;  /* 0x000000150200720c */ /* 0x000fe20003f64070 */
[----:B------:R-:W-:-:S03]  /*1050*/  @!P2 IMAD.IADD R7, R7, 0x1, -R2 ;  /* 0x000000010707a824 */ /* 0x000fc600078e0a02 */
[----:B------:R-:W-:-:S07]  /*1060*/  ISETP.GT.U32.AND P2, PT, R2, R4, PT ;  /* 0x000000040200720c */ /* 0x000fce0003f44070 */
[--C-:B------:R-:W-:Y:S01]  /*1070*/  @!P6 IMAD.IADD R18, R18, 0x1, -R2.reuse ;  /* 0x000000011212e824 */ /* 0x100fe200078e0a02 */
[----:B------:R-:W-:Y:S01]  /*1080*/  ISETP.GT.U32.AND P6, PT, R2, R7, PT ;  /* 0x000000070200720c */ /* 0x000fe20003fc4070 */
[----:B------:R-:W-:-:S03]  /*1090*/  @!P3 IMAD.IADD R21, R21, 0x1, -R2 ;  /* 0x000000011515b824 */ /* 0x000fc600078e0a02 */
[----:B------:R-:W-:Y:S01]  /*10a0*/  ISETP.GT.U32.AND P4, PT, R2, R18, PT ;  /* 0x000000120200720c */ /* 0x000fe20003f84070 */
[----:B------:R-:W-:Y:S01]  /*10b0*/  @!P2 IMAD.IADD R4, R4, 0x1, -R2 ;  /* 0x000000010404a824 */ /* 0x000fe200078e0a02 */
[----:B0-----:R-:W-:Y:S02]  /*10c0*/  LOP3.LUT R23, R26, 0x7, RZ, 0xc0, !PT ;  /* 0x000000071a177812 */ /* 0x001fe400078ec0ff */
[C---:B------:R-:W-:Y:S02]  /*10d0*/  ISETP.GT.U32.AND P3, PT, R2.reuse, R0, PT ;  /* 0x000000000200720c */ /* 0x040fe40003f64070 */
[----:B------:R-:W-:Y:S01]  /*10e0*/  ISETP.GT.U32.AND P2, PT, R2, R19, PT ;  /* 0x000000130200720c */ /* 0x000fe20003f44070 */
[----:B------:R-:W-:Y:S02]  /*10f0*/  IMAD.SHL.U32 R12, R26, 0x2, RZ ;  /* 0x000000021a0c7824 */ /* 0x000fe400078e00ff */
[----:B------:R-:W-:Y:S02]  /*1100*/  IMAD R22, R23, 0x90, RZ ;  /* 0x0000009017167824 */ /* 0x000fe400078e02ff */
[----:B------:R-:W-:Y:S01]  /*1110*/  @!P5 IMAD.MOV R4, RZ, RZ, -R4 ;  /* 0x000000ffff04d224 */ /* 0x000fe200078e0a04 */
[----:B------:R-:W-:Y:S01]  /*1120*/  ISETP.GT.U32.AND P5, PT, R2, R21, PT ;  /* 0x000000150200720c */ /* 0x000fe20003fa4070 */
[----:B------:R-:W-:Y:S01]  /*1130*/  @!P6 IMAD.IADD R7, R7, 0x1, -R2 ;  /* 0x000000010707e824 */ /* 0x000fe200078e0a02 */
[----:B------:R-:W-:Y:S01]  /*1140*/  LOP3.LUT R24, R22, 0x30, R12, 0x78, !PT ;  /* 0x0000003016187812 */ /* 0x000fe200078e780c */
[----:B------:R-:W-:Y:S01]  /*1150*/  @!P4 IMAD.IADD R18, R18, 0x1, -R2 ;  /* 0x000000011212c824 */ /* 0x000fe200078e0a02 */
[----:B------:R-:W-:-:S02]  /*1160*/  ISETP.GE.AND P6, PT, R3, RZ, PT ;  /* 0x000000ff0300720c */ /* 0x000fc40003fc6270 */
[----:B------:R-:W-:Y:S02]  /*1170*/  LOP3.LUT R12, R12, 0x10, RZ, 0xc0, !PT ;  /* 0x000000100c0c7812 */ /* 0x000fe400078ec0ff */
[----:B------:R-:W-:Y:S01]  /*1180*/  ISETP.GE.AND P4, PT, R9, RZ, PT ;  /* 0x000000ff0900720c */ /* 0x000fe20003f86270 */
[--C-:B------:R-:W-:Y:S01]  /*1190*/  @!P3 IMAD.IADD R0, R0, 0x1, -R2.reuse ;  /* 0x000000010000b824 */ /* 0x100fe200078e0a02 */
[----:B------:R-:W-:Y:S01]  /*11a0*/  ISETP.GE.AND P3, PT, R10, RZ, PT ;  /* 0x000000ff0a00720c */ /* 0x000fe20003f66270 */
[----:B------:R-:W-:Y:S01]  /*11b0*/  @!P2 IMAD.IADD R19, R19, 0x1, -R2 ;  /* 0x000000011313a824 */ /* 0x000fe200078e0a02 */
[----:B------:R-:W-:Y:S01]  /*11c0*/  LOP3.LUT R12, R12, 0x60, R26, 0xf8, !PT ;  /* 0x000000600c0c7812 */ /* 0x000fe200078ef81a */
[----:B------:R-:W-:Y:S01]  /*11d0*/  IMAD R23, R23, 0x410, RZ ;  /* 0x0000041017177824 */ /* 0x000fe200078e02ff */
[----:B------:R-:W-:Y:S01]  /*11e0*/  ISETP.GE.AND P2, PT, R8, RZ, PT ;  /* 0x000000ff0800720c */ /* 0x000fe20003f46270 */
[C---:B------:R-:W-:Y:S01]  /*11f0*/  IMAD.SHL.U32 R3, R26.reuse, 0x200, RZ ;  /* 0x000002001a037824 */ /* 0x040fe200078e00ff */
[----:B------:R-:W-:Y:S01]  /*1200*/  LOP3.LUT R26, R26, 0x3f, RZ, 0xc0, !PT ;  /* 0x0000003f1a1a7812 */ /* 0x000fe200078ec0ff */
[----:B------:R-:W-:Y:S01]  /*1210*/  @!P5 IMAD.IADD R21, R21, 0x1, -R2 ;  /* 0x000000011515d824 */ /* 0x000fe200078e0a02 */
[----:B------:R-:W-:Y:S01]  /*1220*/  LOP3.LUT R12, R23, R12, RZ, 0x3c, !PT ;  /* 0x0000000c170c7212 */ /* 0x000fe200078e3cff */
[----:B------:R-:W-:Y:S01]  /*1230*/  IMAD.MOV.U32 R2, RZ, RZ, R18 ;  /* 0x000000ffff027224 */ /* 0x000fe200078e0012 */
[----:B------:R-:W-:Y:S01]  /*1240*/  LOP3.LUT R3, R3, 0x2000, RZ, 0xc0, !PT ;  /* 0x0000200003037812 */ /* 0x000fe200078ec0ff */
[----:B------:R-:W-:Y:S01]  /*1250*/  IMAD R6, R26, c[0x0][0x18c], RZ ;  /* 0x000063001a067a24 */ /* 0x000fe200078e02ff */
[----:B------:R-:W-:Y:S01]  /*1260*/  ISETP.NE.AND P5, PT, RZ, c[0x0][0x17c], PT ;  /* 0x00005f00ff007a0c */ /* 0x000fe20003fa5270 */
[----:B------:R-:W-:Y:S01]  /*1270*/  @!P6 IMAD.MOV R7, RZ, RZ, -R7 ;  /* 0x000000ffff07e224 */ /* 0x000fe200078e0a07 */
[----:B------:R-:W-:Y:S01]  /*1280*/  LOP3.LUT R8, RZ, c[0x0][0x17c], RZ, 0x33, !PT ;  /* 0x00005f00ff087a12 */ /* 0x000fe200078e33ff */
[----:B------:R-:W-:-:S02]  /*1290*/  IMAD.MOV.U32 R9, RZ, RZ, R19 ;  /* 0x000000ffff097224 */ /* 0x000fc400078e0013 */
[----:B------:R-:W-:Y:S01]  /*12a0*/  @!P4 IMAD.MOV R2, RZ, RZ, -R2 ;  /* 0x000000ffff02c224 */ /* 0x000fe200078e0a02 */
[----:B------:R-:W-:Y:S01]  /*12b0*/  SEL R18, R8, R5, !P5 ;  /* 0x0000000508127207 */ /* 0x000fe20006800000 */
[----:B------:R-:W-:Y:S01]  /*12c0*/  IMAD.IADD R3, R3, 0x1, R12 ;  /* 0x0000000103037824 */ /* 0x000fe200078e020c */
[----:B------:R-:W-:Y:S01]  /*12d0*/  LEA R12, P6, R6, c[0x0][0x168], 0x1 ;  /* 0x00005a00060c7a11 */ /* 0x000fe200078c08ff */
[----:B------:R-:W-:Y:S01]  /*12e0*/  @!P3 IMAD.MOV R0, RZ, RZ, -R0 ;  /* 0x000000ffff00b224 */ /* 0x000fe200078e0a00 */
[C---:B------:R-:W-:Y:S01]  /*12f0*/  SEL R19, R8.reuse, R4, !P5 ;  /* 0x0000000408137207 */ /* 0x040fe20006800000 */
[----:B------:R-:W-:Y:S01]  /*1300*/  @!P2 IMAD.MOV R9, RZ, RZ, -R9 ;  /* 0x000000ffff09a224 */ /* 0x000fe200078e0a09 */
[C---:B------:R-:W-:Y:S01]  /*1310*/  SEL R16, R8.reuse, R7, !P5 ;  /* 0x0000000708107207 */ /* 0x040fe20006800000 */
[----:B------:R-:W-:Y:S01]  /*1320*/  @!P1 IMAD.MOV R21, RZ, RZ, -R21 ;  /* 0x000000ffff159224 */ /* 0x000fe200078e0a15 */
[----:B------:R-:W-:Y:S01]  /*1330*/  SEL R5, R8, R2, !P5 ;  /* 0x0000000208057207 */ /* 0x000fe20006800000 */
[----:B------:R-:W-:Y:S01]  /*1340*/  IMAD R2, R15, c[0x0][0x184], RZ ;  /* 0x000061000f027a24 */ /* 0x000fe200078e02ff */
[----:B------:R-:W-:Y:S01]  /*1350*/  LEA.HI.X.SX32 R7, R6, c[0x0][0x16c], 0x1, P6 ;  /* 0x00005b0006077a11 */ /* 0x000fe200030f0eff */
[----:B------:R-:W-:Y:S01]  /*1360*/  IMAD R6, R14, c[0x0][0x184], RZ ;  /* 0x000061000e067a24 */ /* 0x000fe200078e02ff */
[----:B------:R-:W-:Y:S01]  /*1370*/  SEL R11, R8, R0, !P5 ;  /* 0x00000000080b7207 */ /* 0x000fe20006800000 */
[----:B------:R-:W-:Y:S01]  /*1380*/  IMAD R15, R18, c[0x0][0x190], RZ ;  /* 0x00006400120f7a24 */ /* 0x000fe200078e02ff */
[----:B------:R-:W-:Y:S01]  /*1390*/  SEL R9, R8, R9, !P5 ;  /* 0x0000000908097207 */ /* 0x000fe20006800000 */
[----:B------:R-:W-:-:S02]  /*13a0*/  IMAD R10, R13, c[0x0][0x184], RZ ;  /* 0x000061000d0a7a24 */ /* 0x000fc400078e02ff */
[----:B------:R-:W-:Y:S01]  /*13b0*/  IMAD R14, R19, c[0x0][0x190], RZ ;  /* 0x00006400130e7a24 */ /* 0x000fe200078e02ff */
[----:B------:R-:W-:Y:S01]  /*13c0*/  SEL R4, R8, R20, !P5 ;  /* 0x0000001408047207 */ /* 0x000fe20006800000 */
[----:B------:R-:W-:Y:S01]  /*13d0*/  IMAD R13, R16, c[0x0][0x190], RZ ;  /* 0x00006400100d7a24 */ /* 0x000fe200078e02ff */
[----:B------:R-:W-:Y:S01]  /*13e0*/  SEL R8, R8, R21, !P5 ;  /* 0x0000001508087207 */ /* 0x000fe20006800000 */
[----:B------:R-:W-:Y:S01]  /*13f0*/  IMAD R0, R17, c[0x0][0x184], RZ ;  /* 0x0000610011007a24 */ /* 0x000fe200078e02ff */
[-C--:B------:R-:W-:Y:S01]  /*1400*/  LEA R17, P5, R15, R12.reuse, 0x1 ;  /* 0x0000000c0f117211 */ /* 0x080fe200078a08ff */
[----:B------:R-:W-:Y:S01]  /*1410*/  IMAD R11, R11, c[0x0][0x190], RZ ;  /* 0x000064000b0b7a24 */ /* 0x000fe200078e02ff */
[-C--:B------:R-:W-:Y:S01]  /*1420*/  LEA R16, P0, R14, R12.reuse, 0x1 ;  /* 0x0000000c0e107211 */ /* 0x080fe200078008ff */
[----:B------:R-:W-:Y:S01]  /*1430*/  IMAD R9, R9, c[0x0][0x190], RZ ;  /* 0x0000640009097a24 */ /* 0x000fe200078e02ff */
[----:B------:R-:W-:Y:S01]  /*1440*/  LEA R18, P6, R13, R12, 0x1 ;  /* 0x0000000c0d127211 */ /* 0x000fe200078c08ff */
[----:B------:R-:W-:Y:S01]  /*1450*/  IMAD R5, R5, c[0x0][0x190], RZ ;  /* 0x0000640005057a24 */ /* 0x000fe200078e02ff */
[----:B------:R0:W-:Y:S01]  /*1460*/  STL [R1+0x4d4], R17 ;  /* 0x0004d41101007387 */ /* 0x0001e20000100800 */
[----:B------:R-:W-:-:S03]  /*1470*/  IMAD R4, R4, c[0x0][0x190], RZ ;  /* 0x0000640004047a24 */ /* 0x000fc600078e02ff */
[----:B------:R1:W-:Y:S04]  /*1480*/  STL [R1+0x4dc], R16 ;  /* 0x0004dc1001007387 */ /* 0x0003e80000100800 */
[----:B------:R2:W-:Y:S01]  /*1490*/  STL [R1+0xcb8], R18 ;  /* 0x000cb81201007387 */ /* 0x0005e20000100800 */
[-C--:B0-----:R-:W-:Y:S02]  /*14a0*/  LEA R17, P4, R11, R12.reuse, 0x1 ;  /* 0x0000000c0b117211 */ /* 0x081fe400078808ff */
[----:B-1----:R-:W-:-:S03]  /*14b0*/  LEA R16, P3, R9, R12, 0x1 ;  /* 0x0000000c09107211 */ /* 0x002fc600078608ff */
[----:B------:R0:W-:Y:S01]  /*14c0*/  STL [R1+0xcc8], R17 ;  /* 0x000cc81101007387 */ /* 0x0001e20000100800 */
[-C--:B--2---:R-:W-:Y:S01]  /*14d0*/  LEA R18, P2, R5, R12.reuse, 0x1 ;  /* 0x0000000c05127211 */ /* 0x084fe200078408ff */
[----:B------:R-:W-:Y:S02]  /*14e0*/  IMAD R8, R8, c[0x0][0x190], RZ ;  /* 0x0000640008087a24 */ /* 0x000fe400078e02ff */
[----:B------:R1:W-:Y:S04]  /*14f0*/  STL [R1+0xcd0], R16 ;  /* 0x000cd01001007387 */ /* 0x0003e80000100800 */
[----:B------:R2:W-:Y:S01]  /*1500*/  STL [R1+0xcd8], R18 ;  /* 0x000cd81201007387 */ /* 0x0005e20000100800 */
[----:B0-----:R-:W-:Y:S02]  /*1510*/  LEA R17, P1, R4, R12, 0x1 ;  /* 0x0000000c04117211 */ /* 0x001fe400078208ff */
[----:B-1----:R-:W-:-:S02]  /*1520*/  LEA.HI.X.SX32 R16, R15, R7, 0x1, P5 ;  /* 0x000000070f107211 */ /* 0x002fc400028f0eff */
[-C--:B------:R-:W-:Y:S02]  /*1530*/  LEA.HI.X.SX32 R15, R14, R7.reuse, 0x1, P0 ;  /* 0x000000070e0f7211 */ /* 0x080fe400000f0eff */
[----:B--2---:R-:W-:Y:S02]  /*1540*/  LEA R18, P5, R10, c[0x0][0x160], 0x1 ;  /* 0x000058000a127a11 */ /* 0x004fe400078a08ff */
[----:B------:R-:W-:Y:S01]  /*1550*/  LEA R14, P0, R8, R12, 0x1 ;  /* 0x0000000c080e7211 */ /* 0x000fe200078008ff */
[----:B------:R-:W-:Y:S01]  /*1560*/  STL [R1+0xce0], R17 ;  /* 0x000ce01101007387 */ /* 0x000fe20000100800 */
[-C--:B------:R-:W-:Y:S02]  /*1570*/  LEA.HI.X.SX32 R12, R13, R7.reuse, 0x1, P6 ;  /* 0x000000070d0c7211 */ /* 0x080fe400030f0eff */
[----:B------:R-:W-:Y:S01]  /*1580*/  LEA.HI.X.SX32 R19, R10, c[0x0][0x164], 0x1, P5 ;  /* 0x000059000a137a11 */ /* 0x000fe200028f0eff */
[----:B------:R0:W-:Y:S01]  /*1590*/  STL [R1+0x4d0], R16 ;  /* 0x0004d01001007387 */ /* 0x0001e20000100800 */
[-C--:B------:R-:W-:Y:S01]  /*15a0*/  LEA.HI.X.SX32 R10, R11, R7.reuse, 0x1, P4 ;  /* 0x000000070b0a7211 */ /* 0x080fe200020f0eff */
[----:B------:R-:W-:Y:S01]  /*15b0*/  IMAD.MOV.U32 R22, RZ, RZ, c[0x0][0x188] ;  /* 0x00006200ff167624 */ /* 0x000fe200078e00ff */
[-C--:B------:R-:W-:Y:S01]  /*15c0*/  LEA.HI.X.SX32 R9, R9, R7.reuse, 0x1, P3 ;  /* 0x0000000709097211 */ /* 0x080fe200018f0eff */
[----:B------:R-:W-:Y:S01]  /*15d0*/  STL [R1+0x4d8], R15 ;  /* 0x0004d80f01007387 */ /* 0x000fe20000100800 */
[----:B------:R-:W-:-:S03]  /*15e0*/  LEA.HI.X.SX32 R5, R5, R7, 0x1, P2 ;  /* 0x0000000705057211 */ /* 0x000fc600010f0eff */
[----:B------:R-:W-:Y:S01]  /*15f0*/  STL [R1+0xcec], R14 ;  /* 0x000cec0e01007387 */ /* 0x000fe20000100800 */
[----:B------:R-:W-:-:S03]  /*1600*/  IMAD R20, R22, 0x3f, RZ ;  /* 0x0000003f16147824 */ /* 0x000fc600078e02ff */
[----:B------:R-:W-:Y:S01]  /*1610*/  STL [R1+0x4e0], R12 ;  /* 0x0004e00c01007387 */ /* 0x000fe20000100800 */
[----:B0-----:R-:W-:-:S03]  /*1620*/  LEA R16, P6, R6, c[0x0][0x160], 0x1 ;  /* 0x0000580006107a11 */ /* 0x001fc600078c08ff */
[----:B------:R-:W-:Y:S04]  /*1630*/  STL [R1+0xcbc], R10 ;  /* 0x000cbc0a01007387 */ /* 0x000fe80000100800 */
[----:B------:R-:W-:Y:S04]  /*1640*/  STL.64 [R1+0x1e0], R18 ;  /* 0x0001e01201007387 */ /* 0x000fe80000100a00 */
[----:B------:R0:W-:Y:S01]  /*1650*/  STL [R1+0xccc], R9 ;  /* 0x000ccc0901007387 */ /* 0x0001e20000100800 */
[----:B------:R-:W-:-:S03]  /*1660*/  LEA.HI.X.SX32 R17, R6, c[0x0][0x164], 0x1, P6 ;  /* 0x0000590006117a11 */ /* 0x000fc600030f0eff */
[----:B------:R1:W-:Y:S01]  /*1670*/  STL [R1+0xcd4], R5 ;  /* 0x000cd40501007387 */ /* 0x0003e20000100800 */
[-C--:B0-----:R-:W-:Y:S02]  /*1680*/  LEA.HI.X.SX32 R9, R4, R7.reuse, 0x1, P1 ;  /* 0x0000000704097211 */ /* 0x081fe400008f0eff */
[----:B------:R-:W-:Y:S02]  /*1690*/  LEA.HI.X.SX32 R7, R8, R7, 0x1, P0 ;  /* 0x0000000708077211 */ /* 0x000fe400000f0eff */
[----:B------:R-:W-:Y:S01]  /*16a0*/  LEA R14, P1, R2, c[0x0][0x160], 0x1 ;  /* 0x00005800020e7a11 */ /* 0x000fe200078208ff */
[----:B-1----:R-:W-:Y:S01]  /*16b0*/  IMAD.WIDE R4, R20, 0x2, R18 ;  /* 0x0000000214047825 */ /* 0x002fe200078e0212 */
[----:B------:R-:W-:Y:S01]  /*16c0*/  LEA R12, P0, R0, c[0x0][0x160], 0x1 ;  /* 0x00005800000c7a11 */ /* 0x000fe200078008ff */
[----:B------:R0:W-:Y:S01]  /*16d0*/  STL [R1+0xcdc], R9 ;  /* 0x000cdc0901007387 */ /* 0x0001e20000100800 */
[----:B------:R-:W-:Y:S02]  /*16e0*/  LEA.HI.X.SX32 R15, R2, c[0x0][0x164], 0x1, P1 ;  /* 0x00005900020f7a11 */ /* 0x000fe400008f0eff */
[----:B------:R-:W-:Y:S01]  /*16f0*/  LEA.HI.X.SX32 R13, R0, c[0x0][0x164], 0x1, P0 ;  /* 0x00005900000d7a11 */ /* 0x000fe200000f0eff */
[----:B------:R1:W-:Y:S04]  /*1700*/  STL [R1+0xce8], R7 ;  /* 0x000ce80701007387 */ /* 0x0003e80000100800 */
[----:B------:R-:W-:Y:S01]  /*1710*/  STL [R1+0xce4], R4 ;  /* 0x000ce40401007387 */ /* 0x000fe20000100800 */
[----:B0-----:R-:W-:-:S03]  /*1720*/  IMAD.WIDE R8, R20, 0x2, R14 ;  /* 0x0000000214087825 */ /* 0x001fc600078e020e */
[----:B------:R0:W-:Y:S01]  /*1730*/  STL [R1+0xcc0], R5 ;  /* 0x000cc00501007387 */ /* 0x0001e20000100800 */
[----:B-1----:R-:W-:-:S03]  /*1740*/  IMAD.WIDE R6, R20, 0x2, R16 ;  /* 0x0000000214067825 */ /* 0x002fc600078e0210 */
[----:B------:R-:W-:Y:S01]  /*1750*/  STL.64 [R1+0x1e8], R16 ;  /* 0x0001e81001007387 */ /* 0x000fe20000100a00 */
[----:B------:R-:W-:-:S03]  /*1760*/  IMAD R0, R22, 0x3e, RZ ;  /* 0x0000003e16007824 */ /* 0x000fc600078e02ff */
[----:B------:R-:W-:Y:S01]  /*1770*/  STL.64 [R1+0x1f8], R12 ;  /* 0x0001f80c01007387 */ /* 0x000fe20000100a00 */
[----:B0-----:R-:W-:-:S03]  /*1780*/  IMAD.WIDE R4, R20, 0x2, R12 ;  /* 0x0000000214047825 */ /* 0x001fc600078e020c */
[----:B------:R-:W-:Y:S04]  /*1790*/  STL.64 [R1+0x1f0], R14 ;  /* 0x0001f00e01007387 */ /* 0x000fe80000100a00 */
[----:B------:R-:W-:Y:S04]  /*17a0*/  STL [R1+0xcc4], R6 ;  /* 0x000cc40601007387 */ /* 0x000fe80000100800 */
[----:B------:R0:W-:Y:S04]  /*17b0*/  STL [R1+0xcb0], R7 ;  /* 0x000cb00701007387 */ /* 0x0001e80000100800 */
[----:B------:R-:W-:Y:S04]  /*17c0*/  STL [R1+0xcb4], R8 ;  /* 0x000cb40801007387 */ /* 0x000fe80000100800 */
[----:B------:R1:W-:Y:S01]  /*17d0*/  STL [R1+0xc98], R9 ;  /* 0x000c980901007387 */ /* 0x0003e20000100800 */
[----:B0-----:R-:W-:-:S03]  /*17e0*/  IMAD.WIDE R6, R0, 0x2, R18 ;  /* 0x0000000200067825 */ /* 0x001fc600078e0212 */
[----:B------:R-:W-:Y:S04]  /*17f0*/  STL [R1+0xcac], R4 ;  /* 0x000cac0401007387 */ /* 0x000fe80000100800 */
[----:B------:R0:W-:Y:S01]  /*1800*/  STL [R1+0xca4], R5 ;  /* 0x000ca40501007387 */ /* 0x0001e20000100800 */
[----:B-1----:R-:W-:-:S03]  /*1810*/  IMAD.WIDE R8, R0, 0x2, R14 ;  /* 0x0000000200087825 */ /* 0x002fc600078e020e */
[----:B------:R-:W-:Y:S01]  /*1820*/  STL [R1+0xca8], R6 ;  /* 0x000ca80601007387 */ /* 0x000fe20000100800 */
[----:B------:R-:W-:Y:S02]  /*1830*/  IMAD R2, R22, 0x3d, RZ ;  /* 0x0000003d16027824 */ /* 0x000fe400078e02ff */
[C---:B0-----:R-:W-:Y:S01]  /*1840*/  IMAD.WIDE R4, R0.reuse, 0x2, R16 ;  /* 0x0000000200047825 */ /* 0x041fe200078e0210 */
[----:B------:R0:W-:Y:S04]  /*1850*/  STL [R1+0xc9c], R7 ;  /* 0x000c9c0701007387 */ /* 0x0001e80000100800 */
[----:B------:R-:W-:Y:S04]  /*1860*/  STL [R1+0xca0], R4 ;  /* 0x000ca00401007387 */ /* 0x000fe80000100800 */
[----:B------:R1:W-:Y:S01]  /*1870*/  STL [R1+0xc90], R5 ;  /* 0x000c900501007387 */ /* 0x0003e20000100800 */
[----:B0-----:R-:W-:-:S03]  /*1880*/  IMAD.WIDE R6, R0, 0x2, R12 ;  /* 0x0000000200067825 */ /* 0x001fc600078e020c */
[----:B------:R-:W-:Y:S04]  /*1890*/  STL [R1+0xc94], R8 ;  /* 0x000c940801007387 */ /* 0x000fe80000100800 */
[----:B------:R0:W-:Y:S01]  /*18a0*/  STL [R1+0xc78], R9 ;  /* 0x000c780901007387 */ /* 0x0001e20000100800 */
[----:B-1----:R-:W-:-:S03]  /*18b0*/  IMAD.WIDE R4, R2, 0x2, R18 ;  /* 0x0000000202047825 */ /* 0x002fc600078e0212 */
[----:B------:R-:W-:Y:S04]  /*18c0*/  STL [R1+0xc8c], R6 ;  /* 0x000c8c0601007387 */ /* 0x000fe80000100800 */
[----:B------:R1:W-:Y:S01]  /*18d0*/  STL [R1+0xc84], R7 ;  /* 0x000c840701007387 */ /* 0x0003e20000100800 */
[----:B0-----:R-:W-:-:S03]  /*18e0*/  IMAD.WIDE R8, R2, 0x2, R14 ;  /* 0x0000000202087825 */ /* 0x001fc600078e020e */
[----:B------:R-:W-:Y:S01]  /*18f0*/  STL [R1+0xc88], R4 ;  /* 0x000c880401007387 */ /* 0x000fe20000100800 */
[----:B------:R-:W-:Y:S02]  /*1900*/  IMAD R0, R22, 0x3c, RZ ;  /* 0x0000003c16007824 */ /* 0x000fe400078e02ff */
[C---:B-1----:R-:W-:Y:S01]  /*1910*/  IMAD.WIDE R6, R2.reuse, 0x2, R16 ;  /* 0x0000000202067825 */ /* 0x042fe200078e0210 */
        /* <DEDUP_REMOVED lines=87> */
[----:B------:R-:W-:Y:S02]  /*1e90*/  IMAD R2, R22, 0x35, RZ ;  /* 0x0000003516027824 */ /* 0x000fe400078e02ff */
[C---:B0-----:R-:W-:Y:S01]  /*1ea0*/  IMAD.WIDE R8, R0.reuse, 0x2, R14 ;  /* 0x0000000200087825 */ /* 0x041fe200078e020e */
[----:B------:R-:W-:Y:S03]  /*1eb0*/  STL [R1+0xba8], R6 ;  /* 0x000ba80601007387 */ /* 0x000fe60000100800 */
        /* <DEDUP_REMOVED lines=10> */
[----:B------:R-:W-:-:S03]  /*1f60*/  IMAD R0, R22, 0x34, RZ ;  /* 0x0000003416007824 */ /* 0x000fc600078e02ff */
[----:B------:R-:W-:Y:S01]  /*1f70*/  STL [R1+0xb88], R4 ;  /* 0x000b880401007387 */ /* 0x000fe20000100800 */
[----:B0-----:R-:W-:-:S03]  /*1f80*/  IMAD.WIDE R8, R2, 0x2, R12 ;  /* 0x0000000202087825 */ /* 0x001fc600078e020c */
[----:B------:R0:W-:Y:S01]  /*1f90*/  STL [R1+0xb7c], R5 ;  /* 0x000b7c0501007387 */ /* 0x0001e20000100800 */
[----:B-1----:R-:W-:-:S05]  /*1fa0*/  IMAD.WIDE R6, R2, 0x2, R16 ;  /* 0x0000000202067825 */ /* 0x002fca00078e0210 */
[----:B------:R-:W-:Y:S01]  /*1fb0*/  STL [R1+0xb80], R6 ;  /* 0x000b800601007387 */ /* 0x000fe20000100800 */
[----:B0-----:R-:W-:-:S03]  /*1fc0*/  IMAD.WIDE R4, R2, 0x2, R14 ;  /* 0x0000000202047825 */ /* 0x001fc600078e020e */
        /* <DEDUP_REMOVED lines=8> */
[----:B------:R-:W-:-:S03]  /*2050*/  IMAD R2, R22, 0x33, RZ ;  /* 0x0000003316027824 */ /* 0x000fc600078e02ff */
[----:B------:R1:W-:Y:S01]  /*2060*/  STL [R1+0x4f8], R7 ;  /* 0x0004f80701007387 */ /* 0x0003e20000100800 */
[----:B0-----:R-:W-:-:S03]  /*2070*/  IMAD.WIDE R8, R0, 0x2, R12 ;  /* 0x0000000200087825 */ /* 0x001fc600078e020c */
[----:B------:R-:W-:Y:S01]  /*2080*/  STL [R1+0x504], R4 ;  /* 0x0005040401007387 */ /* 0x000fe20000100800 */
[----:B------:R-:W-:-:S04]  /*2090*/  IMAD.WIDE R10, R2, 0x2, R18 ;  /* 0x00000002020a7825 */ /* 0x000fc800078e0212 */
[----:B-1----:R-:W-:Y:S01]  /*20a0*/  IMAD.WIDE R6, R0, 0x2, R14 ;  /* 0x0000000200067825 */ /* 0x002fe200078e020e */
[----:B------:R0:W-:Y:S04]  /*20b0*/  STL [R1+0x500], R5 ;  /* 0x0005000501007387 */ /* 0x0001e80000100800 */
[----:B------:R-:W-:Y:S01]  /*20c0*/  STL [R1+0x50c], R6 ;  /* 0x00050c0601007387 */ /* 0x000fe20000100800 */
[----:B------:R-:W-:-:S03]  /*20d0*/  IMAD R0, R22, 0x32, RZ ;  /* 0x0000003216007824 */ /* 0x000fc600078e02ff */
        /* <DEDUP_REMOVED lines=233> */
[----:B------:R-:W-:-:S03]  /*2f70*/  IMAD.SHL.U32 R0, R22, 0x20, RZ ;  /* 0x0000002016007824 */ /* 0x000fc600078e00ff */
        /* <DEDUP_REMOVED lines=394> */
[----:B------:R1:W-:Y:S04]  /*4820*/  STL [R1+0xb1c], R10 ;  /* 0x000b1c0a01007387 */ /* 0x0003e80000100800 */
[----:B------:R-:W-:Y:S01]  /*4830*/  STL [R1+0xb18], R11 ;  /* 0x000b180b01007387 */ /* 0x000fe20000100800 */
[----:B0-----:R-:W-:-:S03]  /*4840*/  IMAD.WIDE R8, R2, 0x2, R12 ;  /* 0x0000000202087825 */ /* 0x001fc600078e020c */
[----:B------:R-:W-:Y:S01]  /*4850*/  STL [R1+0xb24], R4 ;  /* 0x000b240401007387 */ /* 0x000fe20000100800 */
[----:B-1----:R-:W-:-:S03]  /*4860*/  IMAD.SHL.U32 R10, R22, 0x2, RZ ;  /* 0x00000002160a7824 */ /* 0x002fc600078e00ff */
        /* <DEDUP_REMOVED lines=11> */
[----:B------:R-:W-:-:S03]  /*4920*/  IMAD.WIDE R10, R10, 0x2, R12 ;  /* 0x000000020a0a7825 */ /* 0x000fc600078e020c */
[----:B------:R0:W-:Y:S01]  /*4930*/  STL [R1+0xb40], R7 ;  /* 0x000b400701007387 */ /* 0x0001e20000100800 */
[----:B-1----:R-:W-:-:S03]  /*4940*/  IMAD.WIDE R4, R22, 0x2, R18 ;  /* 0x0000000216047825 */ /* 0x002fc600078e0212 */
[----:B------:R-:W-:Y:S04]  /*4950*/  STL [R1+0xb4c], R8 ;  /* 0x000b4c0801007387 */ /* 0x000fe80000100800 */
[----:B------:R1:W-:Y:S01]  /*4960*/  STL [R1+0xb48], R9 ;  /* 0x000b480901007387 */ /* 0x0003e20000100800 */
[----:B0-----:R-:W-:-:S03]  /*4970*/  IMAD.WIDE R6, R22, 0x2, R16 ;  /* 0x0000000216067825 */ /* 0x001fc600078e0210 */
[----:B------:R-:W-:Y:S04]  /*4980*/  STL [R1+0xb54], R10 ;  /* 0x000b540a01007387 */ /* 0x000fe80000100800 */
[----:B------:R-:W-:Y:S01]  /*4990*/  STL [R1+0xb50], R11 ;  /* 0x000b500b01007387 */ /* 0x000fe20000100800 */
[----:B-1----:R-:W-:-:S03]  /*49a0*/  IMAD.WIDE R8, R22, 0x2, R14 ;  /* 0x0000000216087825 */ /* 0x002fc600078e020e */
[----:B------:R-:W-:Y:S04]  /*49b0*/  STL [R1+0xb5c], R4 ;  /* 0x000b5c0401007387 */ /* 0x000fe80000100800 */
[----:B------:R0:W-:Y:S04]  /*49c0*/  STL [R1+0xb58], R5 ;  /* 0x000b580501007387 */ /* 0x0001e80000100800 */
[----:B------:R-:W-:Y:S04]  /*49d0*/  STL [R1+0xb64], R6 ;  /* 0x000b640601007387 */ /* 0x000fe80000100800 */
[----:B------:R-:W-:Y:S01]  /*49e0*/  STL [R1+0xb60], R7 ;  /* 0x000b600701007387 */ /* 0x000fe20000100800 */
[----:B0-----:R-:W-:-:S03]  /*49f0*/  IMAD.WIDE R4, R22, 0x2, R12 ;  /* 0x0000000216047825 */ /* 0x001fc600078e020c */
[----:B------:R-:W-:Y:S04]  /*4a00*/  STL [R1+0xb6c], R8 ;  /* 0x000b6c0801007387 */ /* 0x000fe80000100800 */
[----:B------:R-:W-:Y:S04]  /*4a10*/  STL [R1+0xb68], R9 ;  /* 0x000b680901007387 */ /* 0x000fe80000100800 */
[----:B------:R4:W-:Y:S04]  /*4a20*/  STL [R1+0xb74], R4 ;  /* 0x000b740401007387 */ /* 0x0009e80000100800 */
[----:B------:R0:W-:Y:S04]  /*4a30*/  STL [R1+0xb70], R5 ;  /* 0x000b700501007387 */ /* 0x0001e80000100800 */
[----:B------:R-:W-:Y:S04]  /*4a40*/  STL [R1+0x4c8], RZ ;  /* 0x0004c8ff01007387 */ /* 0x000fe80000100800 */
        /* <DEDUP_REMOVED lines=28> */
[----:B------:R-:W-:Y:S01]  /*4c10*/  STL [R1+0x120], RZ ;  /* 0x000120ff01007387 */ /* 0x000fe20000100800 */
[----:B----4-:R-:W-:-:S03]  /*4c20*/  SHF.R.S32.HI R4, RZ, 0x6, R27 ;  /* 0x00000006ff047819 */ /* 0x010fc6000001141b */
        /* <DEDUP_REMOVED lines=8> */
[----:B------:R1:W-:Y:S04]  /*4cb0*/  STL [R1+0xd14], R4 ;  /* 0x000d140401007387 */ /* 0x0003e80000100800 */
[----:B------:R2:W-:Y:S04]  /*4cc0*/  STL [R1+0x104], RZ ;  /* 0x000104ff01007387 */ /* 0x0005e80000100800 */
        /* <DEDUP_REMOVED lines=25> */
[----:B------:R2:W-:Y:S01]  /*4e60*/  STL [R1+0x1ac], RZ ;  /* 0x0001acff01007387 */ /* 0x0005e20000100800 */
[----:B------:R-:W-:Y:S01]  /*4e70*/  IMAD.SHL.U32 R22, R22, 0x40, RZ ;  /* 0x0000004016167824 */ /* 0x000fe200078e00ff */
[----:B------:R-:W-:Y:S01]  /*4e80*/  ULDC UR4, c[0x0][0x18c] ;  /* 0x0000630000047ab9 */ /* 0x000fe20000000800 */
[----:B------:R-:W-:Y:S01]  /*4e90*/  IMAD.SHL.U32 R2, R28, 0x2, RZ ;  /* 0x000000021c027824 */ /* 0x000fe200078e00ff */
[----:B------:R-:W-:-:S02]  /*4ea0*/  USHF.L.U32 UR4, UR4, 0x6, URZ ;  /* 0x0000000604047899 */ /* 0x000fc4000800063f */
[----:B------:R-:W-:Y:S02]  /*4eb0*/  SHF.R.S32.HI R0, RZ, 0x1f, R22 ;  /* 0x0000001fff007819 */ /* 0x000fe40000011416 */
[C---:B0-----:R-:W-:Y:S02]  /*4ec0*/  LOP3.LUT R5, R2.reuse, 0x10, RZ, 0x3c, !PT ;  /* 0x0000001002057812 */ /* 0x041fe400078e3cff */
[C---:B-1----:R-:W-:Y:S01]  /*4ed0*/  LOP3.LUT R4, R2.reuse, 0x20, RZ, 0x3c, !PT ;  /* 0x0000002002047812 */ /* 0x042fe200078e3cff */
[----:B------:R-:W-:Y:S01]  /*4ee0*/  USHF.R.S32.HI UR5, URZ, 0x1f, UR4 ;  /* 0x0000001f3f057899 */ /* 0x000fe20008011404 */
[C---:B------:R-:W-:Y:S02]  /*4ef0*/  LOP3.LUT R6, R2.reuse, 0x30, RZ, 0x3c, !PT ;  /* 0x0000003002067812 */ /* 0x040fe400078e3cff */
[C---:B------:R-:W-:Y:S02]  /*4f00*/  LOP3.LUT R5, R2.reuse, 0x40, RZ, 0x3c, !PT ;  /* 0x0000004002057812 */ /* 0x040fe400078e3cff */
[----:B------:R-:W-:Y:S01]  /*4f10*/  LOP3.LUT R4, R2, 0x50, RZ, 0x3c, !PT ;  /* 0x0000005002047812 */ /* 0x000fe200078e3cff */
[----:B------:R-:W-:Y:S01]  /*4f20*/  IMAD.SHL.U32 R28, R22, 0x2, RZ ;  /* 0x00000002161c7824 */ /* 0x000fe200078e00ff */
[----:B------:R-:W-:-:S02]  /*4f30*/  LOP3.LUT R6, R2, 0x60, RZ, 0x3c, !PT ;  /* 0x0000006002067812 */ /* 0x000fc400078e3cff */
[----:B------:R-:W-:Y:S02]  /*4f40*/  LOP3.LUT R5, R2, 0x70, RZ, 0x3c, !PT ;  /* 0x0000007002057812 */ /* 0x000fe400078e3cff */
[C---:B------:R-:W-:Y:S02]  /*4f50*/  LOP3.LUT R4, R29.reuse, 0x20, RZ, 0x3c, !PT ;  /* 0x000000201d047812 */ /* 0x040fe400078e3cff */
[----:B------:R-:W-:Y:S02]  /*4f60*/  SHF.L.U64.HI R0, R22, 0x1, R0 ;  /* 0x0000000116007819 */ /* 0x000fe40000010200 */
[C---:B------:R-:W-:Y:S02]  /*4f70*/  LOP3.LUT R6, R29.reuse, 0x40, RZ, 0x3c, !PT ;  /* 0x000000401d067812 */ /* 0x040fe400078e3cff */
[----:B------:R-:W-:Y:S02]  /*4f80*/  LOP3.LUT R5, R29, 0x60, RZ, 0x3c, !PT ;  /* 0x000000601d057812 */ /* 0x000fe400078e3cff */
[----:B------:R-:W-:Y:S01]  /*4f90*/  LOP3.LUT R4, R24, 0x40, RZ, 0x3c, !PT ;  /* 0x0000004018047812 */ /* 0x000fe200078e3cff */
[----:B------:R-:W-:-:S02]  /*4fa0*/  USHF.L.U32 UR8, UR4, 0x1, URZ ;  /* 0x0000000104087899 */ /* 0x000fc4000800063f */
[----:B--2---:R-:W-:Y:S02]  /*4fb0*/  USHF.L.U64.HI UR5, UR4, 0x1, UR5 ;  /* 0x0000000104057899 */ /* 0x004fe40008010205 */
.L_x_2:
[----:B------:R-:W2:Y:S01]  /*4fc0*/  LDL.64 R6, [R1+0x1f8] ;  /* 0x0001f80001067983 */ /* 0x000ea20000100a00 */
[----:B------:R-:W-:-:S03]  /*4fd0*/  IMAD.MOV.U32 R5, RZ, RZ, c[0x0][0x180] ;  /* 0x00006000ff057624 */ /* 0x000fc600078e00ff */
[----:B--2---:R0:W-:Y:S04]  /*4fe0*/  STL [R1+0x1674], R7 ;  /* 0x0016740701007387 */ /* 0x0041e80000100800 */
[----:B0-----:R-:W2:Y:S04]  /*4ff0*/  LDL R7, [R1+0x4c8] ;  /* 0x0004c80001077983 */ /* 0x001ea80000100800 */
[----:B------:R-:W-:Y:S04]  /*5000*/  STL [R1+0x1348], R13 ;  /* 0x0013480d01007387 */ /* 0x000fe80000100800 */
        /* <DEDUP_REMOVED lines=73> */
[----:B------:R-:W-:Y:S01]  /*54a0*/  STL [R1+0x1594], R13 ;  /* 0x0015940d01007387 */ /* 0x000fe20000100800 */
[----:B--2---:R-:W-:-:S03]  /*54b0*/  IMAD R5, R7, -0x40, R5 ;  /* 0xffffffc007057824 */ /* 0x004fc600078e0205 */
        /* <DEDUP_REMOVED lines=128> */
[----:B------:R0:W-:Y:S04]  /*5cc0*/  STL [R1+0x1670], R12 ;  /* 0x0016700c01007387 */ /* 0x0001e80000100800 */
[----:B------:R-:W-:Y:S04]  /*5cd0*/  STL [R1+0x1340], R2 ;  /* 0x0013400201007387 */ /* 0x000fe80000100800 */
[----:B------:R-:W-:Y:S04]  /*5ce0*/  STL [R1+0x133c], R22 ;  /* 0x00133c1601007387 */ /* 0x000fe80000100800 */
[----:B------:R-:W-:Y:S04]  /*5cf0*/  STL [R1+0x1338], R20 ;  /* 0x0013381401007387 */ /* 0x000fe80000100800 */
[----:B-----5:R-:W-:Y:S04]  /*5d00*/  STL [R1+0x1334], R11 ;  /* 0x0013340b01007387 */ /* 0x020fe80000100800 */
        /* <DEDUP_REMOVED lines=20> */
[----:B------:R-:W2:Y:S01]  /*5e50*/  LDL.LU R7, [R1+0x1674] ;  /* 0x0016740001077983 */ /* 0x000ea20000300800 */
[----:B------:R-:W-:-:S02]  /*5e60*/  ISETP.GT.AND P0, PT, R5, RZ, PT ;  /* 0x000000ff0500720c */ /* 0x000fc40003f04270 */
[----:B0-----:R-:W-:Y:S02]  /*5e70*/  PRMT R12, RZ, 0x7610, R12 ;  /* 0x00007610ff0c7816 */ /* 0x001fe4000000000c */
[----:B------:R-:W-:Y:S02]  /*5e80*/  PRMT R13, RZ, 0x7610, R13 ;  /* 0x00007610ff0d7816 */ /* 0x000fe4000000000d */
[----:B------:R-:W-:-:S07]  /*5e90*/  ISETP.GT.AND P1, PT, R5, 0x1, PT ;  /* 0x000000010500780c */ /* 0x000fce0003f24270 */
[----:B--2---:R-:W2:Y:S04]  /*5ea0*/  @P0 LDG.E.U16 R12, [R6.64] ;  /* 0x00000006060c0981 */ /* 0x004ea8000c1e1500 */
[----:B--2---:R0:W-:Y:S04]  /*5eb0*/  STL [R1+0x4c4], R12 ;  /* 0x0004c40c01007387 */ /* 0x0041e80000100800 */
[----:B0-----:R-:W2:Y:S04]  /*5ec0*/  LDL.LU R12, [R1+0x1670] ;  /* 0x00167000010c7983 */ /* 0x001ea80000300800 */
[----:B------:R-:W3:Y:S01]  /*5ed0*/  LDL.64 R6, [R1+0x1f0] ;  /* 0x0001f00001067983 */ /* 0x000ee20000100a00 */
[----:B--2---:R-:W-:-:S03]  /*5ee0*/  PRMT R12, RZ, 0x7610, R12 ;  /* 0x00007610ff0c7816 */ /* 0x004fc6000000000c */
[----:B---3--:R-:W2:Y:S04]  /*5ef0*/  @P0 LDG.E.U16 R13, [R6.64] ;  /* 0x00000006060d0981 */ /* 0x008ea8000c1e1500 */
        /* <DEDUP_REMOVED lines=12> */
[----:B------:R-:W3:Y:S04]  /*5fc0*/  LDL R6, [R1+0xb70] ;  /* 0x000b700001067983 */ /* 0x000ee80000100800 */
[----:B------:R-:W3:Y:S01]  /*5fd0*/  LDL R7, [R1+0xb74] ;  /* 0x000b740001077983 */ /* 0x000ee20000100800 */
[----:B------:R-:W-:-:S02]  /*5fe0*/  ISETP.GT.AND P0, PT, R5, 0x2, PT ;  /* 0x000000020500780c */ /* 0x000fc40003f04270 */
[----:B--2---:R-:W-:Y:S02]  /*5ff0*/  PRMT R13, RZ, 0x7610, R13 ;  /* 0x00007610ff0d7816 */ /* 0x004fe4000000000d */
[----:B---3--:R-:W-:-:S04]  /*6000*/  @P1 LOP3.LUT R7, R7, R6, RZ, 0x3c, !PT ;  /* 0x0000000607071212 */ /* 0x008fc800078e3cff */
[----:B------:R-:W-:-:S04]  /*6010*/  @P1 LOP3.LUT R6, R7, R6, RZ, 0x3c, !PT ;  /* 0x0000000607061212 */ /* 0x000fc800078e3cff */
[----:B------:R-:W-:-:S05]  /*6020*/  @P1 LOP3.LUT R7, R7, R6, RZ, 0x3c, !PT ;  /* 0x0000000607071212 */ /* 0x000fca00078e3cff */
[----:B------:R-:W2:Y:S04]  /*6030*/  @P1 LDG.E.U16 R12, [R6.64] ;  /* 0x00000006060c1981 */ /* 0x000ea8000c1e1500 */
[----:B--2---:R0:W-:Y:S04]  /*6040*/  STL [R1+0x4b4], R12 ;  /* 0x0004b40c01007387 */ /* 0x0041e80000100800 */
[----:B0-----:R-:W2:Y:S04]  /*6050*/  LDL.LU R12, [R1+0x1660] ;  /* 0x00166000010c7983 */ /* 0x001ea80000300800 */
[----:B------:R-:W3:Y:S04]  /*6060*/  LDL R6, [R1+0xb68] ;  /* 0x000b680001067983 */ /* 0x000ee80000100800 */
[----:B------:R-:W3:Y:S01]  /*6070*/  LDL R7, [R1+0xb6c] ;  /* 0x000b6c0001077983 */ /* 0x000ee20000100800 */
[----:B--2---:R-:W-:-:S02]  /*6080*/  PRMT R12, RZ, 0x7610, R12 ;  /* 0x00007610ff0c7816 */ /* 0x004fc4000000000c */
        /* <DEDUP_REMOVED lines=1402> */
[----:B0-----:R-:W2:Y:S01]  /*b830*/  LDL.LU R12, [R1+0x1400] ;  /* 0x00140000010c7983 */ /* 0x001ea20000300800 */
[----:B------:R-:W3:Y:S02]  /*b840*/  LDL R6, [R1+0x6a8] ;  /* 0x0006a80001067983 */ /* 0x000ee40000100800 */
[----:B------:R-:W3:Y:S01]  /*b850*/  LDL R7, [R1+0x6ac] ;  /* 0x0006ac0001077983 */ /* 0x000ee20000100800 */
[----:B--2---:R-:W-:-:S02]  /*b860*/  PRMT R12, RZ, 0x7610, R12 ;  /* 0x00007610ff0c7816 */ /* 0x004fc4000000000c */
        /* <DEDUP_REMOVED lines=276> */
[----:B------:R-:W-:-:S02]  /*c9b0*/  PRMT R3, RZ, 0x7610, R3 ;  /* 0x00007610ff037816 */ /* 0x000fc40000000003 */
[----:B------:R-:W-:Y:S02]  /*c9c0*/  ISETP.GT.AND P1, PT, R5, 0x30, PT ;  /* 0x000000300500780c */ /* 0x000fe40003f24270 */
        /* <DEDUP_REMOVED lines=17> */
[----:B------:R-:W3:Y:S02]  /*cae0*/  LDL R7, [R1+0x5ac] ;  /* 0x0005ac0001077983 */ /* 0x000ee40000100800 */
[----:B---3--:R-:W-:-:S04]  /*caf0*/  @P0 LOP3.LUT R7, R7, R6, RZ, 0x3c, !PT ;  /* 0x0000000607070212 */ /* 0x008fc800078e3cff */
[----:B------:R-:W-:-:S04]  /*cb00*/  @P0 LOP3.LUT R6, R7, R6, RZ, 0x3c, !PT ;  /* 0x0000000607060212 */ /* 0x000fc800078e3cff */
[----:B------:R-:W-:-:S05]  /*cb10*/  @P0 LOP3.LUT R7, R7, R6, RZ, 0x3c, !PT ;  /* 0x0000000607070212 */ /* 0x000fca00078e3cff */
[----:B------:R-:W3:Y:S04]  /*cb20*/  @P0 LDG.E.U16 R13, [R6.64] ;  /* 0x00000006060d0981 */ /* 0x000ee8000c1e1500 */
[----:B---3--:R0:W-:Y:S04]  /*cb30*/  STL [R1+0x1c8], R13 ;  /* 0x0001c80d01007387 */ /* 0x0081e80000100800 */
[----:B0-----:R-:W3:Y:S01]  /*cb40*/  LDL.LU R13, [R1+0x137c] ;  /* 0x00137c00010d7983 */ /* 0x001ee20000300800 */
[----:B------:R-:W4:Y:S02]  /*cb50*/  LDL R6, [R1+0x5a0] ;  /* 0x0005a00001067983 */ /* 0x000f240000100800 */
[----:B------:R-:W4:Y:S01]  /*cb60*/  LDL R7, [R1+0x5a4] ;  /* 0x0005a40001077983 */ /* 0x000f220000100800 */
[----:B---3--:R-:W-:-:S02]  /*cb70*/  PRMT R13, RZ, 0x7610, R13 ;  /* 0x00007610ff0d7816 */ /* 0x008fc4000000000d */
[----:B----4-:R-:W-:-:S04]  /*cb80*/  @P0 LOP3.LUT R7, R7, R6, RZ, 0x3c, !PT ;  /* 0x0000000607070212 */ /* 0x010fc800078e3cff */
[----:B------:R-:W-:-:S04]  /*cb90*/  @P0 LOP3.LUT R6, R7, R6, RZ, 0x3c, !PT ;  /* 0x0000000607060212 */ /* 0x000fc800078e3cff */
[----:B------:R-:W-:-:S05]  /*cba0*/  @P0 LOP3.LUT R7, R7, R6, RZ, 0x3c, !PT ;  /* 0x0000000607070212 */ /* 0x000fca00078e3cff */
[----:B------:R0:W3:Y:S04]  /*cbb0*/  @P0 LDG.E.U16 R3, [R6.64] ;  /* 0x0000000606030981 */ /* 0x0000e8000c1e1500 */
[----:B0-----:R-:W4:Y:S04]  /*cbc0*/  LDL R6, [R1+0x590] ;  /* 0x0005900001067983 */ /* 0x001f280000100800 */
[----:B------:R-:W4:Y:S01]  /*cbd0*/  LDL R7, [R1+0x594] ;  /* 0x0005940001077983 */ /* 0x000f220000100800 */
[----:B--2---:R-:W-:Y:S02]  /*cbe0*/  PRMT R12, RZ, 0x7610, R12 ;  /* 0x00007610ff0c7816 */ /* 0x004fe4000000000c */
[----:B------:R-:W-:Y:S01]  /*cbf0*/  ISETP.GT.AND P2, PT, R5, 0x31, PT ;  /* 0x000000310500780c */ /* 0x000fe20003f44270 */
[----:B---3--:R-:W-:Y:S01]  /*cc00*/  STL [R1+0x125c], R3 ;  /* 0x00125c0301007387 */ /* 0x008fe20000100800 */
[----:B----4-:R-:W-:-:S04]  /*cc10*/  @P1 LOP3.LUT R7, R7, R6, RZ, 0x3c, !PT ;  /* 0x0000000607071212 */ /* 0x010fc800078e3cff */
        /* <DEDUP_REMOVED lines=109> */
[----:B------:R-:W-:Y:S02]  /*d2f0*/  PRMT R22, RZ, 0x7610, R22 ;  /* 0x00007610ff167816 */ /* 0x000fe40000000016 */
        /* <DEDUP_REMOVED lines=17> */
[----:B------:R-:W4:Y:S02]  /*d410*/  LDL R7, [R1+0x524] ;  /* 0x0005240001077983 */ /* 0x000f240000100800 */
[----:B----4-:R-:W-:-:S04]  /*d420*/  @P2 LOP3.LUT R7, R7, R6, RZ, 0x3c, !PT ;  /* 0x0000000607072212 */ /* 0x010fc800078e3cff */
[----:B------:R-:W-:-:S04]  /*d430*/  @P2 LOP3.LUT R6, R7, R6, RZ, 0x3c, !PT ;  /* 0x0000000607062212 */ /* 0x000fc800078e3cff */
[----:B------:R-:W-:-:S05]  /*d440*/  @P2 LOP3.LUT R7, R7, R6, RZ, 0x3c, !PT ;  /* 0x0000000607072212 */ /* 0x000fca00078e3cff */
[----:B------:R-:W4:Y:S04]  /*d450*/  @P2 LDG.E.U16 R2, [R6.64] ;  /* 0x0000000606022981 */ /* 0x000f28000c1e1500 */
[----:B----4-:R0:W-:Y:S04]  /*d460*/  STL [R1+0x90], R2 ;  /* 0x0000900201007387 */ /* 0x0101e80000100800 */
[----:B0-----:R-:W4:Y:S01]  /*d470*/  LDL.LU R2, [R1+0x1340] ;  /* 0x0013400001027983 */ /* 0x001f220000300800 */
[----:B------:R-:W2:Y:S02]  /*d480*/  LDL R6, [R1+0x518] ;  /* 0x0005180001067983 */ /* 0x000ea40000100800 */
[----:B------:R-:W2:Y:S01]  /*d490*/  LDL R7, [R1+0x51c] ;  /* 0x00051c0001077983 */ /* 0x000ea20000100800 */
[----:B------:R-:W-:-:S02]  /*d4a0*/  PRMT R20, RZ, 0x7610, R20 ;  /* 0x00007610ff147816 */ /* 0x000fc40000000014 */
[----:B--2---:R-:W-:-:S04]  /*d4b0*/  @P2 LOP3.LUT R7, R7, R6, RZ, 0x3c, !PT ;  /* 0x0000000607072212 */ /* 0x004fc800078e3cff */
[----:B------:R-:W-:-:S04]  /*d4c0*/  @P2 LOP3.LUT R6, R7, R6, RZ, 0x3c, !PT ;  /* 0x0000000607062212 */ /* 0x000fc800078e3cff */
[----:B------:R-:W-:-:S05]  /*d4d0*/  @P2 LOP3.LUT R7, R7, R6, RZ, 0x3c, !PT ;  /* 0x0000000607072212 */ /* 0x000fca00078e3cff */
[----:B------:R-:W2:Y:S04]  /*d4e0*/  @P2 LDG.E.U16 R22, [R6.64] ;  /* 0x0000000606162981 */ /* 0x000ea8000c1e1500 */
[----:B--2---:R0:W-:Y:S04]  /*d4f0*/  STL [R1+0x8c], R22 ;  /* 0x00008c1601007387 */ /* 0x0041e80000100800 */
[----:B0-----:R-:W2:Y:S01]  /*d500*/  LDL.LU R22, [R1+0x133c] ;  /* 0x00133c0001167983 */ /* 0x001ea20000300800 */
        /* <DEDUP_REMOVED lines=10> */
[----:B------:R-:W2:Y:S02]  /*d5b0*/  LDL R7, [R1+0x50c] ;  /* 0x00050c0001077983 */ /* 0x000ea40000100800 */
        /* <DEDUP_REMOVED lines=18> */
[----:B------:R-:W-:Y:S02]  /*d6e0*/  ISETP.GT.AND P2, PT, R5, 0x38, PT ;  /* 0x000000380500780c */ /* 0x000fe40003f44270 */
        /* <DEDUP_REMOVED lines=59> */
[----:B------:R0:W2:Y:S04]  /*daa0*/  @P2 LDG.E.U16 R13, [R6.64] ;  /* 0x00000006060d2981 */ /* 0x0000a8000c1e1500 */
[----:B0-----:R-:W3:Y:S04]  /*dab0*/  LDL R6, [R1+0xbd8] ;  /* 0x000bd80001067983 */ /* 0x001ee80000100800 */
[----:B------:R-:W3:Y:S01]  /*dac0*/  LDL R7, [R1+0xbf4] ;  /* 0x000bf40001077983 */ /* 0x000ee20000100800 */
[----:B------:R-:W-:-:S03]  /*dad0*/  PRMT R25, RZ, 0x7610, R25 ;  /* 0x00007610ff197816 */ /* 0x000fc60000000019 */
[----:B--2---:R0:W-:Y:S04]  /*dae0*/  STL [R1+0x64], R13 ;  /* 0x0000640d01007387 */ /* 0x0041e80000100800 */
[----:B0-----:R-:W2:Y:S01]  /*daf0*/  LDL R13, [R1+0xc14] ;  /* 0x000c1400010d7983 */ /* 0x001ea20000100800 */
[----:B---3--:R-:W-:-:S04]  /*db00*/  @P2 LOP3.LUT R7, R7, R6, RZ, 0x3c, !PT ;  /* 0x0000000607072212 */ /* 0x008fc800078e3cff */
[----:B------:R-:W-:-:S04]  /*db10*/  @P2 LOP3.LUT R6, R7, R6, RZ, 0x3c, !PT ;  /* 0x0000000607062212 */ /* 0x000fc800078e3cff */
[----:B------:R-:W-:-:S05]  /*db20*/  @P2 LOP3.LUT R7, R7, R6, RZ, 0x3c, !PT ;  /* 0x0000000607072212 */ /* 0x000fca00078e3cff */
[----:B------:R-:W3:Y:S04]  /*db30*/  @P2 LDG.E.U16 R25, [R6.64] ;  /* 0x0000000606192981 */ /* 0x000ee8000c1e1500 */
[----:B---3--:R0:W-:Y:S04]  /*db40*/  STL [R1+0x60], R25 ;  /* 0x0000601901007387 */ /* 0x0081e80000100800 */
[----:B0-----:R-:W3:Y:S01]  /*db50*/  LDL.LU R25, [R1+0x1314] ;  /* 0x0013140001197983 */ /* 0x001ee20000300800 */
        /* <DEDUP_REMOVED lines=34> */
[----:B------:R-:W2:Y:S01]  /*dd80*/  @P2 LDG.E.U16 R19, [R6.64] ;  /* 0x0000000606132981 */ /* 0x000ea2000c1e1500 */
[----:B------:R-:W-:-:S03]  /*dd90*/  PRMT R12, RZ, 0x7610, R12 ;  /* 0x00007610ff0c7816 */ /* 0x000fc6000000000c */
[----:B--2---:R0:W-:Y:S04]  /*dda0*/  STL [R1+0x30], R19 ;  /* 0x0000301301007387 */ /* 0x0041e80000100800 */
[----:B0-----:R-:W2:Y:S01]  /*ddb0*/  LDL.LU R19, [R1+0x1304] ;  /* 0x0013040001137983 */ /* 0x001ea20000300800 */
[----:B------:R-:W2:Y:S02]  /*ddc0*/  LDL R7, [R1+0xbf8] ;  /* 0x000bf80001077983 */ /* 0x000ea40000100800 */
[----:B------:R-:W-:Y:S01]  /*ddd0*/  @P2 IMAD.MOV.U32 R6, RZ, RZ, R13 ;  /* 0x000000ffff062224 */ /* 0x000fe200078e000d */
[----:B------:R-:W-:Y:S01]  /*dde0*/  PRMT R18, RZ, 0x7610, R18 ;  /* 0x00007610ff127816 */ /* 0x000fe20000000012 */
[----:B------:R-:W3:Y:S04]  /*ddf0*/  LDL R13, [R1+0xc30] ;  /* 0x000c3000010d7983 */ /* 0x000ee80000100800 */
[----:B--2---:R0:W2:Y:S04]  /*de00*/  @P2 LDG.E.U16 R12, [R6.64] ;  /* 0x00000006060c2981 */ /* 0x0040a8000c1e1500 */
[----:B0-----:R-:W2:Y:S04]  /*de10*/  LDL R6, [R1+0xc10] ;  /* 0x000c100001067983 */ /* 0x001ea80000100800 */
[----:B------:R-:W2:Y:S02]  /*de20*/  LDL R7, [R1+0xc20] ;  /* 0x000c200001077983 */ /* 0x000ea40000100800 */
[----:B--2---:R-:W-:-:S04]  /*de30*/  @P2 LOP3.LUT R7, R7, R6, RZ, 0x3c, !PT ;  /* 0x0000000607072212 */ /* 0x004fc800078e3cff */
[----:B------:R-:W-:-:S04]  /*de40*/  @P2 LOP3.LUT R6, R7, R6, RZ, 0x3c, !PT ;  /* 0x0000000607062212 */ /* 0x000fc800078e3cff */
[----:B------:R-:W-:-:S05]  /*de50*/  @P2 LOP3.LUT R7, R7, R6, RZ, 0x3c, !PT ;  /* 0x0000000607072212 */ /* 0x000fca00078e3cff */
[----:B------:R-:W2:Y:S04]  /*de60*/  @P2 LDG.E.U16 R18, [R6.64] ;  /* 0x0000000606122981 */ /* 0x000ea8000c1e1500 */
[----:B------:R0:W-:Y:S04]  /*de70*/  STL [R1+0x2c], R12 ;  /* 0x00002c0c01007387 */ /* 0x0001e80000100800 */
[----:B0-----:R-:W3:Y:S04]  /*de80*/  LDL R12, [R1+0xc40] ;  /* 0x000c4000010c7983 */ /* 0x001ee80000100800 */
        /* <DEDUP_REMOVED lines=18> */
[----:B------:R-:W-:-:S03]  /*dfb0*/  ISETP.GT.AND P2, PT, R5, 0x3b, PT ;  /* 0x0000003b0500780c */ /* 0x000fc60003f44270 */
[----:B--2---:R0:W-:Y:S04]  /*dfc0*/  STL [R1+0x20], R4 ;  /* 0x0000200401007387 */ /* 0x0041e80000100800 */
[----:B0-----:R-:W2:Y:S01]  /*dfd0*/  LDL.LU R4, [R1+0x12f8] ;  /* 0x0012f80001047983 */ /* 0x001ea20000300800 */
[----:B------:R-:W2:Y:S02]  /*dfe0*/  LDL R6, [R1+0xc24] ;  /* 0x000c240001067983 */ /* 0x000ea40000100800 */
[----:B------:R-:W2:Y:S01]  /*dff0*/  LDL R7, [R1+0xc2c] ;  /* 0x000c2c0001077983 */ /* 0x000ea20000100800 */
[----:B------:R-:W-:Y:S02]  /*e000*/  PRMT R14, RZ, 0x7610, R14 ;  /* 0x00007610ff0e7816 */ /* 0x000fe4000000000e */
        /* <DEDUP_REMOVED lines=12> */
[----:B------:R3:W2:Y:S01]  /*e0d0*/  @P2 LDG.E.U16 R15, [R6.64] ;  /* 0x00000006060f2981 */ /* 0x0006a2000c1e1500 */
[----:B------:R-:W-:Y:S01]  /*e0e0*/  PRMT R0, RZ, 0x7610, R0 ;  /* 0x00007610ff007816 */ /* 0x000fe20000000000 */
[----:B---3--:R-:W-:Y:S02]  /*e0f0*/  @P2 IMAD.MOV.U32 R6, RZ, RZ, R12 ;  /* 0x000000ffff062224 */ /* 0x008fe400078e000c */
[----:B------:R-:W-:-:S05]  /*e100*/  @P2 IMAD.MOV.U32 R7, RZ, RZ, R13 ;  /* 0x000000ffff072224 */ /* 0x000fca00078e000d */
[----:B------:R0:W3:Y:S04]  /*e110*/  @P2 LDG.E.U16 R0, [R6.64] ;  /* 0x0000000606002981 */ /* 0x0000e8000c1e1500 */
[----:B--2---:R1:W-:Y:S04]  /*e120*/  STL [R1+0x14], R15 ;  /* 0x0000140f01007387 */ /* 0x0043e80000100800 */
[----:B-1----:R-:W2:Y:S01]  /*e130*/  LDL.LU R15, [R1+0x12f0] ;  /* 0x0012f000010f7983 */ /* 0x002ea20000300800 */
[----:B0-----:R-:W2:Y:S02]  /*e140*/  LDL R6, [R1+0xc3c] ;  /* 0x000c3c0001067983 */ /* 0x001ea40000100800 */
[----:B------:R-:W2:Y:S01]  /*e150*/  LDL R7, [R1+0xc48] ;  /* 0x000c480001077983 */ /* 0x000ea20000100800 */
[----:B------:R-:W-:Y:S01]  /*e160*/  PRMT R16, RZ, 0x7610, R16 ;  /* 0x00007610ff107816 */ /* 0x000fe20000000010 */
[----:B------:R-:W3:Y:S04]  /*e170*/  LDL R13, [R1+0xc54] ;  /* 0x000c5400010d7983 */ /* 0x000ee80000100800 */
[----:B------:R-:W3:Y:S01]  /*e180*/  LDL R12, [R1+0xc50] ;  /* 0x000c5000010c7983 */ /* 0x000ee20000100800 */
[----:B--2---:R-:W-:-:S04]  /*e190*/  @P2 LOP3.LUT R7, R7, R6, RZ, 0x3c, !PT ;  /* 0x0000000607072212 */ /* 0x004fc800078e3cff */
[----:B------:R-:W-:-:S04]  /*e1a0*/  @P2 LOP3.LUT R6, R7, R6, RZ, 0x3c, !PT ;  /* 0x0000000607062212 */ /* 0x000fc800078e3cff */
[----:B------:R-:W-:-:S05]  /*e1b0*/  @P2 LOP3.LUT R7, R7, R6, RZ, 0x3c, !PT ;  /* 0x0000000607072212 */ /* 0x000fca00078e3cff */
[----:B------:R-:W2:Y:S04]  /*e1c0*/  @P2 LDG.E.U16 R16, [R6.64] ;  /* 0x0000000606102981 */ /* 0x000ea8000c1e1500 */
[----:B---3--:R0:W-:Y:S04]  /*e1d0*/  STL [R1+0xc], R0 ;  /* 0x00000c0001007387 */ /* 0x0081e80000100800 */
[----:B0-----:R-:W3:Y:S04]  /*e1e0*/  LDL R0, [R1+0xc60] ;  /* 0x000c600001007983 */ /* 0x001ee80000100800 */
[----:B--2---:R0:W-:Y:S04]  /*e1f0*/  STL [R1+0x4], R16 ;  /* 0x0000041001007387 */ /* 0x0041e80000100800 */
[----:B0-----:R-:W2:Y:S01]  /*e200*/  LDL.LU R16, [R1+0x12ec] ;  /* 0x0012ec0001107983 */ /* 0x001ea20000300800 */
[----:B------:R-:W2:Y:S02]  /*e210*/  LDL R6, [R1+0xb7c] ;  /* 0x000b7c0001067983 */ /* 0x000ea40000100800 */
[----:B------:R-:W2:Y:S01]  /*e220*/  LDL R7, [R1+0xb88] ;  /* 0x000b880001077983 */ /* 0x000ea20000100800 */
[----:B----4-:R-:W-:-:S02]  /*e230*/  PRMT R2, RZ, 0x7610, R2 ;  /* 0x00007610ff027816 */ /* 0x010fc40000000002 */
[----:B--2---:R-:W-:-:S04]  /*e240*/  @P1 LOP3.LUT R7, R7, R6, RZ, 0x3c, !PT ;  /* 0x0000000607071212 */ /* 0x004fc800078e3cff */
[----:B------:R-:W-:-:S04]  /*e250*/  @P1 LOP3.LUT R6, R7, R6, RZ, 0x3c, !PT ;  /* 0x0000000607061212 */ /* 0x000fc800078e3cff */
[----:B------:R-:W-:-:S05]  /*e260*/  @P1 LOP3.LUT R7, R7, R6, RZ, 0x3c, !PT ;  /* 0x0000000607071212 */ /* 0x000fca00078e3cff */
[----:B------:R-:W2:Y:S01]  /*e270*/  @P1 LDG.E.U16 R2, [R6.64] ;  /* 0x0000000606021981 */ /* 0x000ea2000c1e1500 */
[----:B------:R-:W-:-:S03]  /*e280*/  ISETP.GT.AND P2, PT, R5, 0x3c, PT ;  /* 0x0000003c0500780c */ /* 0x000fc60003f44270 */
[----:B--2---:R-:W-:Y:S01]  /*e290*/  STL [R1], R2 ;  /* 0x0000000201007387 */ /* 0x004fe20000100800 */
[----:B------:R-:W2:Y:S02]  /*e2a0*/  LDL R6, [R1+0xc44] ;  /* 0x000c440001067983 */ /* 0x000ea40000100800 */
[----:B------:R-:W2:Y:S01]  /*e2b0*/  LDL R7, [R1+0xc4c] ;  /* 0x000c4c0001077983 */ /* 0x000ea20000100800 */
[----:B------:R-:W-:-:S06]  /*e2c0*/  PRMT R22, RZ, 0x7610, R22 ;  /* 0x00007610ff167816 */ /* 0x000fcc0000000016 */
[----:B--2---:R-:W-:-:S04]  /*e2d0*/  @P2 LOP3.LUT R7, R7, R6, RZ, 0x3c, !PT ;  /* 0x0000000607072212 */ /* 0x004fc800078e3cff */
[----:B------:R-:W-:-:S04]  /*e2e0*/  @P2 LOP3.LUT R6, R7, R6, RZ, 0x3c, !PT ;  /* 0x0000000607062212 */ /* 0x000fc800078e3cff */
[----:B------:R-:W-:-:S05]  /*e2f0*/  @P2 LOP3.LUT R7, R7, R6, RZ, 0x3c, !PT ;  /* 0x0000000607072212 */ /* 0x000fca00078e3cff */
[----:B------:R0:W2:Y:S04]  /*e300*/  @P2 LDG.E.U16 R22, [R6.64] ;  /* 0x0000000606162981 */ /* 0x0000a8000c1e1500 */
[----:B0-----:R-:W4:Y:S01]  /*e310*/  LDL R7, [R1+0xc38] ;  /* 0x000c380001077983 */ /* 0x001f220000100800 */
[----:B------:R-:W-:Y:S01]  /*e320*/  PRMT R20, RZ, 0x7610, R20 ;  /* 0x00007610ff147816 */ /* 0x000fe20000000014 */
[----:B------:R-:W-:Y:S01]  /*e330*/  @P2 IMAD.MOV.U32 R6, RZ, RZ, R13 ;  /* 0x000000ffff062224 */ /* 0x000fe200078e000d */
[----:B------:R-:W-:-:S04]  /*e340*/  PRMT R11, RZ, 0x7610, R11 ;  /* 0x00007610ff0b7816 */ /* 0x000fc8000000000b */
[----:B----4-:R3:W4:Y:S04]  /*e350*/  @P2 LDG.E.U16 R20, [R6.64] ;  /* 0x0000000606142981 */ /* 0x010728000c1e1500 */
[----:B--2---:R0:W-:Y:S01]  /*e360*/  STL [R1+0x12c8], R22 ;  /* 0x0012c81601007387 */ /* 0x0041e20000100800 */
[----:B---3--:R-:W-:Y:S02]  /*e370*/  @P2 IMAD.MOV.U32 R6, RZ, RZ, R0 ;  /* 0x000000ffff062224 */ /* 0x008fe400078e0000 */
[----:B------:R-:W-:Y:S01]  /*e380*/  @P2 IMAD.MOV.U32 R7, RZ, RZ, R12 ;  /* 0x000000ffff072224 */ /* 0x000fe200078e000c */
[----:B0-----:R-:W2:Y:S04]  /*e390*/  LDL R22, [R1+0xc68] ;  /* 0x000c680001167983 */ /* 0x001ea80000100800 */
[----:B------:R0:W3:Y:S04]  /*e3a0*/  @P2 LDG.E.U16 R11, [R6.64] ;  /* 0x00000006060b2981 */ /* 0x0000e8000c1e1500 */
[----:B----4-:R1:W-:Y:S01]  /*e3b0*/  STL [R1+0x12cc], R20 ;  /* 0x0012cc1401007387 */ /* 0x0103e20000100800 */
[----:B0-----:R-:W4:Y:S02]  /*e3c0*/  LDL R7, [R1+0xc5c] ;  /* 0x000c5c0001077983 */ /* 0x001f240000100800 */
[----:B------:R-:W4:Y:S02]  /*e3d0*/  LDL R13, [R1+0xc74] ;  /* 0x000c7400010d7983 */ /* 0x000f240000100800 */
[----:B------:R-:W4:Y:S01]  /*e3e0*/  LDL R12, [R1+0xc70] ;  /* 0x000c7000010c7983 */ /* 0x000f220000100800 */
[----:B------:R-:W4:Y:S01]  /*e3f0*/  LDL R0, [R1+0xc80] ;  /* 0x000c800001007983 */ /* 0x000f220000100800 */
[----:B------:R-:W-:-:S03]  /*e400*/  PRMT R10, RZ, 0x7610, R10 ;  /* 0x00007610ff0a7816 */ /* 0x000fc6000000000a */
[----:B-1----:R-:W4:Y:S01]  /*e410*/  LDL R20, [R1+0xc58] ;  /* 0x000c580001147983 */ /* 0x002f220000100800 */
[----:B--2---:R-:W-:-:S03]  /*e420*/  @P2 IMAD.MOV.U32 R6, RZ, RZ, R22 ;  /* 0x000000ffff062224 */ /* 0x004fc600078e0016 */
[----:B---3--:R0:W-:Y:S01]  /*e430*/  STL [R1+0x12d0], R11 ;  /* 0x0012d00b01007387 */ /* 0x0081e20000100800 */
[----:B------:R-:W-:Y:S02]  /*e440*/  ISETP.GT.AND P1, PT, R5, 0x3d, PT ;  /* 0x0000003d0500780c */ /* 0x000fe40003f24270 */
[----:B------:R-:W-:Y:S02]  /*e450*/  PRMT R9, RZ, 0x7610, R9 ;  /* 0x00007610ff097816 */ /* 0x000fe40000000009 */
[----:B------:R-:W-:Y:S01]  /*e460*/  PRMT R8, RZ, 0x7610, R8 ;  /* 0x00007610ff087816 */ /* 0x000fe20000000008 */
[----:B------:R-:W2:Y:S04]  /*e470*/  LDL R22, [R1+0xc88] ;  /* 0x000c880001167983 */ /* 0x000ea80000100800 */
[----:B0-----:R-:W3:Y:S04]  /*e480*/  LDL R11, [R1+0xc6c] ;  /* 0x000c6c00010b7983 */ /* 0x001ee80000100800 */
[----:B----4-:R0:W4:Y:S04]  /*e490*/  @P2 LDG.E.U16 R10, [R6.64] ;  /* 0x00000006060a2981 */ /* 0x010128000c1e1500 */
[----:B0-----:R-:W2:Y:S01]  /*e4a0*/  LDL R7, [R1+0xc64] ;  /* 0x000c640001077983 */ /* 0x001ea20000100800 */
[----:B---3--:R-:W-:-:S05]  /*e4b0*/  @P1 IMAD.MOV.U32 R6, RZ, RZ, R11 ;  /* 0x000000ffff061224 */ /* 0x008fca00078e000b */
[----:B--2---:R0:W2:Y:S04]  /*e4c0*/  @P1 LDG.E.U16 R9, [R6.64] ;  /* 0x0000000606091981 */ /* 0x0040a8000c1e1500 */
[----:B----4-:R-:W-:Y:S01]  /*e4d0*/  STL [R1+0x12d4], R10 ;  /* 0x0012d40a01007387 */ /* 0x010fe20000100800 */
[----:B0-----:R-:W-:Y:S02]  /*e4e0*/  @P1 IMAD.MOV.U32 R6, RZ, RZ, R13 ;  /* 0x000000ffff061224 */ /* 0x001fe400078e000d */
[----:B------:R-:W-:Y:S02]  /*e4f0*/  @P1 IMAD.MOV.U32 R7, RZ, RZ, R20 ;  /* 0x000000ffff071224 */ /* 0x000fe400078e0014 */
[----:B------:R-:W-:Y:S02]  /*e500*/  @P1 IMAD.MOV.U32 R13, RZ, RZ, R12 ;  /* 0x000000ffff0d1224 */ /* 0x000fe400078e000c */
[----:B------:R-:W-:Y:S01]  /*e510*/  @P1 IMAD.MOV.U32 R12, RZ, RZ, R0 ;  /* 0x000000ffff0c1224 */ /* 0x000fe200078e0000 */
[----:B------:R0:W3:Y:S02]  /*e520*/  @P1 LDG.E.U16 R8, [R6.64] ;  /* 0x0000000606081981 */ /* 0x0000e4000c1e1500 */
[----:B0-----:R-:W-:-:S06]  /*e530*/  PRMT R7, RZ, 0x7610, R7 ;  /* 0x00007610ff077816 */ /* 0x001fcc0000000007 */
[----:B------:R0:W4:Y:S04]  /*e540*/  @P1 LDG.E.U16 R7, [R12.64] ;  /* 0x000000060c071981 */ /* 0x000128000c1e1500 */
[----:B--2---:R1:W-:Y:S01]  /*e550*/  STL [R1+0x1294], R9 ;  /* 0x0012940901007387 */ /* 0x0043e20000100800 */
[----:B------:R-:W2:Y:S02]  /*e560*/  LDL R20, [R1+0x598] ;  /* 0x0005980001147983 */ /* 0x000ea40000100800 */
[----:B------:R-:W2:Y:S01]  /*e570*/  LDL R11, [R1+0x59c] ;  /* 0x00059c00010b7983 */ /* 0x000ea20000100800 */
[----:B-1----:R-:W2:Y:S01]  /*e580*/  LDL R9, [R1+0xc7c] ;  /* 0x000c7c0001097983 */ /* 0x002ea20000100800 */
[----:B------:R-:W-:Y:S01]  /*e590*/  PRMT R6, RZ, 0x7610, R6 ;  /* 0x00007610ff067816 */ /* 0x000fe20000000006 */
[----:B0-----:R-:W-:-:S02]  /*e5a0*/  @P1 IMAD.MOV.U32 R12, RZ, RZ, R22 ;  /* 0x000000ffff0c1224 */ /* 0x001fc400078e0016 */
[----:B---3--:R0:W-:Y:S01]  /*e5b0*/  STL [R1+0x1298], R8 ;  /* 0x0012980801007387 */ /* 0x0081e20000100800 */
[----:B------:R-:W3:Y:S02]  /*e5c0*/  LDL R10, [R1+0xb84] ;  /* 0x000b8400010a7983 */ /* 0x000ee40000100800 */
[----:B------:R-:W3:Y:S01]  /*e5d0*/  LDL R0, [R1+0xb8c] ;  /* 0x000b8c0001007983 */ /* 0x000ee20000100800 */
[----:B------:R-:W-:Y:S01]  /*e5e0*/  PRMT R28, RZ, 0x7610, R28 ;  /* 0x00007610ff1c7816 */ /* 0x000fe2000000001c */
[----:B----4-:R1:W-:Y:S01]  /*e5f0*/  STL [R1+0x129c], R7 ;  /* 0x00129c0701007387 */ /* 0x0103e20000100800 */
[----:B------:R-:W4:Y:S01]  /*e600*/  LDL R22, [R1+0x4e4] ;  /* 0x0004e40001167983 */ /* 0x000f220000100800 */
[----:B------:R-:W-:Y:S01]  /*e610*/  PRMT R3, RZ, 0x7610, R3 ;  /* 0x00007610ff037816 */ /* 0x000fe20000000003 */
[----:B0-----:R-:W3:Y:S01]  /*e620*/  LDL R8, [R1+0xb90] ;  /* 0x000b900001087983 */ /* 0x001ee20000100800 */
[----:B-1----:R-:W3:Y:S01]  /*e630*/  LDL R7, [R1+0xba0] ;  /* 0x000ba00001077983 */ /* 0x002ee20000100800 */
[----:B--2---:R-:W-:-:S03]  /*e640*/  @P1 IMAD.MOV.U32 R13, RZ, RZ, R9 ;  /* 0x000000ffff0d1224 */ /* 0x004fc600078e0009 */
[----:B------:R-:W2:Y:S04]  /*e650*/  LDL R9, [R1+0xb94] ;  /* 0x000b940001097983 */ /* 0x000ea80000100800 */
[----:B------:R0:W2:Y:S02]  /*e660*/  @P1 LDG.E.U16 R6, [R12.64] ;  /* 0x000000060c061981 */ /* 0x0000a4000c1e1500 */
[----:B0-----:R-:W-:Y:S02]  /*e670*/  @P0 IMAD.MOV.U32 R12, RZ, RZ, R11 ;  /* 0x000000ffff0c0224 */ /* 0x001fe400078e000b */
[----:B------:R-:W-:-:S05]  /*e680*/  @P0 IMAD.MOV.U32 R13, RZ, RZ, R20 ;  /* 0x000000ffff0d0224 */ /* 0x000fca00078e0014 */
[----:B------:R3:W2:Y:S01]  /*e690*/  @P0 LDG.E.U16 R28, [R12.64] ;  /* 0x000000060c1c0981 */ /* 0x0006a2000c1e1500 */
[----:B------:R-:W-:-:S13]  /*e6a0*/  ISETP.GT.AND P1, PT, R5, 0x36, PT ;  /* 0x000000360500780c */ /* 0x000fda0003f24270 */
[----:B---3--:R-:W-:Y:S02]  /*e6b0*/  @P1 IMAD.MOV.U32 R12, RZ, RZ, R0 ;  /* 0x000000ffff0c1224 */ /* 0x008fe400078e0000 */
[----:B------:R-:W-:-:S05]  /*e6c0*/  @P1 IMAD.MOV.U32 R13, RZ, RZ, R10 ;  /* 0x000000ffff0d1224 */ /* 0x000fca00078e000a */
[----:B------:R4:W3:Y:S02]  /*e6d0*/  @P1 LDG.E.U16 R3, [R12.64] ;  /* 0x000000060c031981 */ /* 0x0008e4000c1e1500 */
[----:B----4-:R-:W-:Y:S02]  /*e6e0*/  @P1 IMAD.MOV.U32 R13, RZ, RZ, R22 ;  /* 0x000000ffff0d1224 */ /* 0x010fe400078e0016 */
[----:B--2---:R0:W-:Y:S01]  /*e6f0*/  STL [R1+0x12a0], R6 ;  /* 0x0012a00601007387 */ /* 0x0041e20000100800 */
[----:B------:R-:W-:Y:S01]  /*e700*/  @P1 IMAD.MOV.U32 R12, RZ, RZ, R9 ;  /* 0x000000ffff0c1224 */ /* 0x000fe200078e0009 */
[----:B0-----:R-:W-:-:S06]  /*e710*/  PRMT R6, RZ, 0x7610, R6 ;  /* 0x00007610ff067816 */ /* 0x001fcc0000000006 */
[----:B------:R0:W2:Y:S04]  /*e720*/  @P1 LDG.E.U16 R6, [R12.64] ;  /* 0x000000060c061981 */ /* 0x0000a8000c1e1500 */
[----:B------:R-:W-:Y:S01]  /*e730*/  STL [R1+0x1260], R28 ;  /* 0x0012601c01007387 */ /* 0x000fe20000100800 */
[----:B------:R-:W4:Y:S02]  /*e740*/  LDL R20, [R1+0xb9c] ;  /* 0x000b9c0001147983 */ /* 0x000f240000100800 */
[----:B------:R-:W4:Y:S02]  /*e750*/  LDL R11, [R1+0xba8] ;  /* 0x000ba800010b7983 */ /* 0x000f240000100800 */
[----:B------:R-:W4:Y:S01]  /*e760*/  LDL R10, [R1+0xba4] ;  /* 0x000ba400010a7983 */ /* 0x000f220000100800 */
[----:B------:R-:W4:Y:S01]  /*e770*/  LDL R0, [R1+0xbac] ;  /* 0x000bac0001007983 */ /* 0x000f220000100800 */
[----:B------:R-:W-:Y:S01]  /*e780*/  PRMT R29, RZ, 0x7610, R29 ;  /* 0x00007610ff1d7816 */ /* 0x000fe2000000001d */
[----:B0-----:R-:W-:-:S02]  /*e790*/  @P1 IMAD.MOV.U32 R12, RZ, RZ, R7 ;  /* 0x000000ffff0c1224 */ /* 0x001fc400078e0007 */
[----:B------:R-:W-:Y:S01]  /*e7a0*/  @P1 IMAD.MOV.U32 R13, RZ, RZ, R8 ;  /* 0x000000ffff0d1224 */ /* 0x000fe200078e0008 */
[----:B------:R-:W-:-:S04]  /*e7b0*/  PRMT R27, RZ, 0x7610, R27 ;  /* 0x00007610ff1b7816 */ /* 0x000fc8000000001b */
[----:B------:R4:W4:Y:S04]  /*e7c0*/  @P1 LDG.E.U16 R29, [R12.64] ;  /* 0x000000060c1d1981 */ /* 0x000928000c1e1500 */
[----:B---3--:R-:W-:Y:S01]  /*e7d0*/  STL [R1+0x12a4], R3 ;  /* 0x0012a40301007387 */ /* 0x008fe20000100800 */
[----:B------:R-:W3:Y:S01]  /*e7e0*/  LDL R9, [R1+0xb98] ;  /* 0x000b980001097983 */ /* 0x000ee20000100800 */
[----:B------:R-:W-:Y:S02]  /*e7f0*/  ISETP.GT.AND P0, PT, R5, 0x37, PT ;  /* 0x000000370500780c */ /* 0x000fe40003f04270 */
[----:B--2---:R0:W-:Y:S01]  /*e800*/  STL [R1+0x8], R6 ;  /* 0x0000080601007387 */ /* 0x0041e20000100800 */
[----:B------:R-:W2:Y:S02]  /*e810*/  LDL R8, [R1+0xbb0] ;  /* 0x000bb00001087983 */ /* 0x000ea40000100800 */
[----:B----4-:R-:W-:-:S02]  /*e820*/  @P1 IMAD.MOV.U32 R13, RZ, RZ, R20 ;  /* 0x000000ffff0d1224 */ /* 0x010fc400078e0014 */
[----:B------:R-:W-:Y:S01]  /*e830*/  @P1 IMAD.MOV.U32 R12, RZ, RZ, R11 ;  /* 0x000000ffff0c1224 */ /* 0x000fe200078e000b */
[----:B------:R-:W4:Y:S04]  /*e840*/  LDL R7, [R1+0xbc0] ;  /* 0x000bc00001077983 */ /* 0x000f280000100800 */
[----:B------:R1:W2:Y:S04]  /*e850*/  @P1 LDG.E.U16 R27, [R12.64] ;  /* 0x000000060c1b1981 */ /* 0x0002a8000c1e1500 */
[----:B0-----:R-:W2:Y:S01]  /*e860*/  LDL R6, [R1+0xbb4] ;  /* 0x000bb40001067983 */ /* 0x001ea20000100800 */
[----:B------:R-:W-:Y:S01]  /*e870*/  PRMT R26, RZ, 0x7610, R26 ;  /* 0x00007610ff1a7816 */ /* 0x000fe2000000001a */
[----:B-1----:R-:W-:-:S02]  /*e880*/  @P0 IMAD.MOV.U32 R12, RZ, RZ, R0 ;  /* 0x000000ffff0c0224 */ /* 0x002fc400078e0000 */
[----:B------:R-:W-:-:S05]  /*e890*/  @P0 IMAD.MOV.U32 R13, RZ, RZ, R10 ;  /* 0x000000ffff0d0224 */ /* 0x000fca00078e000a */
[----:B------:R3:W4:Y:S01]  /*e8a0*/  @P0 LDG.E.U16 R26, [R12.64] ;  /* 0x000000060c1a0981 */ /* 0x000722000c1e1500 */
[----:B------:R-:W-:Y:S02]  /*e8b0*/  PRMT R25, RZ, 0x7610, R25 ;  /* 0x00007610ff197816 */ /* 0x000fe40000000019 */
[----:B------:R-:W-:Y:S01]  /*e8c0*/  PRMT R24, RZ, 0x7610, R24 ;  /* 0x00007610ff187816 */ /* 0x000fe20000000018 */
[----:B---3--:R-:W-:Y:S01]  /*e8d0*/  @P0 IMAD.MOV.U32 R13, RZ, RZ, R9 ;  /* 0x000000ffff0d0224 */ /* 0x008fe200078e0009 */
[----:B------:R-:W-:Y:S01]  /*e8e0*/  STL [R1+0x12a8], R29 ;  /* 0x0012a81d01007387 */ /* 0x000fe20000100800 */
[----:B--2---:R-:W-:-:S05]  /*e8f0*/  @P0 IMAD.MOV.U32 R12, RZ, RZ, R6 ;  /* 0x000000ffff0c0224 */ /* 0x004fca00078e0006 */
[----:B------:R4:W2:Y:S04]  /*e900*/  @P0 LDG.E.U16 R25, [R12.64] ;  /* 0x000000060c190981 */ /* 0x0008a8000c1e1500 */
[----:B------:R0:W-:Y:S01]  /*e910*/  STL [R1+0x12ac], R27 ;  /* 0x0012ac1b01007387 */ /* 0x0001e20000100800 */
[----:B------:R-:W3:Y:S02]  /*e920*/  LDL R3, [R1+0xbbc] ;  /* 0x000bbc0001037983 */ /* 0x000ee40000100800 */
[----:B------:R-:W3:Y:S02]  /*e930*/  LDL R0, [R1+0xbc8] ;  /* 0x000bc80001007983 */ /* 0x000ee40000100800 */
[----:B----4-:R-:W-:Y:S02]  /*e940*/  @P0 IMAD.MOV.U32 R12, RZ, RZ, R7 ;  /* 0x000000ffff0c0224 */ /* 0x010fe400078e0007 */
[----:B------:R-:W-:-:S05]  /*e950*/  @P0 IMAD.MOV.U32 R13, RZ, RZ, R8 ;  /* 0x000000ffff0d0224 */ /* 0x000fca00078e0008 */
[----:B------:R3:W4:Y:S04]  /*e960*/  @P0 LDG.E.U16 R24, [R12.64] ;  /* 0x000000060c180981 */ /* 0x000728000c1e1500 */
[----:B------:R-:W-:Y:S01]  /*e970*/  STL [R1+0x1264], R26 ;  /* 0x0012641a01007387 */ /* 0x000fe20000100800 */
[----:B------:R-:W4:Y:S02]  /*e980*/  LDL R9, [R1+0xc84] ;  /* 0x000c840001097983 */ /* 0x000f240000100800 */
[----:B------:R-:W4:Y:S01]  /*e990*/  LDL R6, [R1+0xc8c] ;  /* 0x000c8c0001067983 */ /* 0x000f220000100800 */
[----:B------:R-:W-:Y:S02]  /*e9a0*/  PRMT R23, RZ, 0x7610, R23 ;  /* 0x00007610ff177816 */ /* 0x000fe40000000017 */
[----:B------:R-:W-:Y:S01]  /*e9b0*/  ISETP.GT.AND P1, PT, R5, 0x3e, PT ;  /* 0x0000003e0500780c */ /* 0x000fe20003f24270 */
[----:B--2---:R-:W-:Y:S01]  /*e9c0*/  STL [R1+0x1268], R25 ;  /* 0x0012681901007387 */ /* 0x004fe20000100800 */
[----:B------:R-:W2:Y:S02]  /*e9d0*/  LDL R8, [R1+0xc78] ;  /* 0x000c780001087983 */ /* 0x000ea40000100800 */
[----:B------:R-:W2:Y:S02]  /*e9e0*/  LDL R7, [R1+0xc94] ;  /* 0x000c940001077983 */ /* 0x000ea40000100800 */
[----:B---3--:R-:W-:-:S02]  /*e9f0*/  @P0 IMAD.MOV.U32 R12, RZ, RZ, R0 ;  /* 0x000000ffff0c0224 */ /* 0x008fc400078e0000 */
[----:B------:R-:W-:-:S05]  /*ea00*/  @P0 IMAD.MOV.U32 R13, RZ, RZ, R3 ;  /* 0x000000ffff0d0224 */ /* 0x000fca00078e0003 */
[----:B------:R1:W3:Y:S04]  /*ea10*/  @P0 LDG.E.U16 R23, [R12.64] ;  /* 0x000000060c170981 */ /* 0x0002e8000c1e1500 */
[----:B----4-:R-:W-:Y:S01]  /*ea20*/  STL [R1+0x126c], R24 ;  /* 0x00126c1801007387 */ /* 0x010fe20000100800 */
[----:B------:R-:W4:Y:S02]  /*ea30*/  LDL R3, [R1+0xc90] ;  /* 0x000c900001037983 */ /* 0x000f240000100800 */
[----:B------:R-:W4:Y:S01]  /*ea40*/  LDL R0, [R1+0xca0] ;  /* 0x000ca00001007983 */ /* 0x000f220000100800 */
[----:B------:R-:W-:Y:S01]  /*ea50*/  PRMT R21, RZ, 0x7610, R21 ;  /* 0x00007610ff157816 */ /* 0x000fe20000000015 */
[----:B-1----:R-:W-:Y:S02]  /*ea60*/  @P1 IMAD.MOV.U32 R12, RZ, RZ, R6 ;  /* 0x000000ffff0c1224 */ /* 0x002fe400078e0006 */
[----:B------:R-:W-:-:S05]  /*ea70*/  @P1 IMAD.MOV.U32 R13, RZ, RZ, R9 ;  /* 0x000000ffff0d1224 */ /* 0x000fca00078e0009 */
[----:B------:R2:W4:Y:S01]  /*ea80*/  @P1 LDG.E.U16 R21, [R12.64] ;  /* 0x000000060c151981 */ /* 0x000522000c1e1500 */
[----:B------:R-:W-:Y:S02]  /*ea90*/  PRMT R19, RZ, 0x7610, R19 ;  /* 0x00007610ff137816 */ /* 0x000fe40000000013 */
[----:B------:R-:W-:Y:S01]  /*eaa0*/  PRMT R18, RZ, 0x7610, R18 ;  /* 0x00007610ff127816 */ /* 0x000fe20000000012 */
[----:B--2---:R-:W-:Y:S02]  /*eab0*/  @P1 IMAD.MOV.U32 R13, RZ, RZ, R8 ;  /* 0x000000ffff0d1224 */ /* 0x004fe400078e0008 */
[----:B------:R-:W-:-:S05]  /*eac0*/  @P1 IMAD.MOV.U32 R12, RZ, RZ, R7 ;  /* 0x000000ffff0c1224 */ /* 0x000fca00078e0007 */
[----:B------:R4:W2:Y:S04]  /*ead0*/  @P1 LDG.E.U16 R19, [R12.64] ;  /* 0x000000060c131981 */ /* 0x0008a8000c1e1500 */
[----:B---3--:R-:W-:Y:S01]  /*eae0*/  STL [R1+0x1270], R23 ;  /* 0x0012701701007387 */ /* 0x008fe20000100800 */
[----:B------:R-:W3:Y:S02]  /*eaf0*/  LDL R6, [R1+0xca8] ;  /* 0x000ca80001067983 */ /* 0x000ee40000100800 */
[----:B------:R-:W3:Y:S02]  /*eb00*/  LDL R22, [R1+0xc9c] ;  /* 0x000c9c0001167983 */ /* 0x000ee40000100800 */
[----:B----4-:R-:W-:Y:S02]  /*eb10*/  @P1 IMAD.MOV.U32 R13, RZ, RZ, R3 ;  /* 0x000000ffff0d1224 */ /* 0x010fe400078e0003 */
[----:B------:R-:W-:-:S05]  /*eb20*/  @P1 IMAD.MOV.U32 R12, RZ, RZ, R0 ;  /* 0x000000ffff0c1224 */ /* 0x000fca00078e0000 */
[----:B------:R3:W4:Y:S04]  /*eb30*/  @P1 LDG.E.U16 R18, [R12.64] ;  /* 0x000000060c121981 */ /* 0x000728000c1e1500 */
[----:B------:R-:W-:Y:S01]  /*eb40*/  STL [R1+0x12b0], R21 ;  /* 0x0012b01501007387 */ /* 0x000fe20000100800 */
[----:B------:R-:W4:Y:S02]  /*eb50*/  LDL R11, [R1+0xca4] ;  /* 0x000ca400010b7983 */ /* 0x000f240000100800 */
[----:B------:R-:W4:Y:S02]  /*eb60*/  LDL R10, [R1+0xcac] ;  /* 0x000cac00010a7983 */ /* 0x000f240000100800 */
[----:B------:R-:W4:Y:S01]  /*eb70*/  LDL R9, [R1+0xc98] ;  /* 0x000c980001097983 */ /* 0x000f220000100800 */
[----:B------:R-:W4:Y:S01]  /*eb80*/  LDL R8, [R1+0xcb4] ;  /* 0x000cb40001087983 */ /* 0x000f220000100800 */
[----:B------:R-:W-:-:S03]  /*eb90*/  ISETP.GT.AND P0, PT, R5, 0x3f, PT ;  /* 0x0000003f0500780c */ /* 0x000fc60003f04270 */
[----:B--2---:R-:W-:Y:S01]  /*eba0*/  STL [R1+0x12b4], R19 ;  /* 0x0012b41301007387 */ /* 0x004fe20000100800 */
[----:B------:R-:W2:Y:S02]  /*ebb0*/  LDL R7, [R1+0xcb0] ;  /* 0x000cb00001077983 */ /* 0x000ea40000100800 */
[----:B------:R-:W2:Y:S02]  /*ebc0*/  LDL R0, [R1+0xcc4] ;  /* 0x000cc40001007983 */ /* 0x000ea40000100800 */
[----:B------:R-:W2:Y:S01]  /*ebd0*/  LDL R3, [R1+0xce4] ;  /* 0x000ce40001037983 */ /* 0x000ea20000100800 */
[----:B------:R-:W2:Y:S01]  /*ebe0*/  LDL.LU R20, [R1+0x4c4] ;  /* 0x0004c40001147983 */ /* 0x000ea20000300800 */
[----:B---3--:R-:W-:-:S03]  /*ebf0*/  @P1 IMAD.MOV.U32 R12, RZ, RZ, R6 ;  /* 0x000000ffff0c1224 */ /* 0x008fc600078e0006 */
[----:B----4-:R-:W-:Y:S01]  /*ec00*/  STL [R1+0x12b8], R18 ;  /* 0x0012b81201007387 */ /* 0x010fe20000100800 */
[----:B------:R-:W3:Y:S01]  /*ec10*/  LDL R6, [R1+0xcc0] ;  /* 0x000cc00001067983 */ /* 0x000ee20000100800 */
[----:B------:R-:W-:Y:S01]  /*ec20*/  PRMT R17, RZ, 0x7610, R17 ;  /* 0x00007610ff117816 */ /* 0x000fe20000000011 */
[----:B------:R-:W-:Y:S01]  /*ec30*/  @P1 IMAD.MOV.U32 R13, RZ, RZ, R22 ;  /* 0x000000ffff0d1224 */ /* 0x000fe200078e0016 */
[----:B------:R-:W-:-:S04]  /*ec40*/  PRMT R4, RZ, 0x7610, R4 ;  /* 0x00007610ff047816 */ /* 0x000fc80000000004 */
[----:B------:R1:W4:Y:S01]  /*ec50*/  @P1 LDG.E.U16 R17, [R12.64] ;  /* 0x000000060c111981 */ /* 0x000322000c1e1500 */
[----:B------:R-:W-:Y:S01]  /*ec60*/  PRMT R14, RZ, 0x7610, R14 ;  /* 0x00007610ff0e7816 */ /* 0x000fe2000000000e */
[----:B-1----:R-:W-:Y:S02]  /*ec70*/  @P0 IMAD.MOV.U32 R12, RZ, RZ, R10 ;  /* 0x000000ffff0c0224 */ /* 0x002fe400078e000a */
[----:B------:R-:W-:-:S05]  /*ec80*/  @P0 IMAD.MOV.U32 R13, RZ, RZ, R11 ;  /* 0x000000ffff0d0224 */ /* 0x000fca00078e000b */
[----:B------:R1:W4:Y:S01]  /*ec90*/  @P0 LDG.E.U16 R4, [R12.64] ;  /* 0x000000060c040981 */ /* 0x000322000c1e1500 */
[----:B------:R-:W-:Y:S01]  /*eca0*/  PRMT R15, RZ, 0x7610, R15 ;  /* 0x00007610ff0f7816 */ /* 0x000fe2000000000f */
[----:B-1----:R-:W-:Y:S02]  /*ecb0*/  @P0 IMAD.MOV.U32 R12, RZ, RZ, R8 ;  /* 0x000000ffff0c0224 */ /* 0x002fe400078e0008 */
[----:B------:R-:W-:-:S05]  /*ecc0*/  @P0 IMAD.MOV.U32 R13, RZ, RZ, R9 ;  /* 0x000000ffff0d0224 */ /* 0x000fca00078e0009 */
[----:B------:R2:W4:Y:S01]  /*ecd0*/  @P0 LDG.E.U16 R14, [R12.64] ;  /* 0x000000060c0e0981 */ /* 0x000522000c1e1500 */
[----:B------:R-:W-:Y:S01]  /*ece0*/  PRMT R16, RZ, 0x7610, R16 ;  /* 0x00007610ff107816 */ /* 0x000fe20000000010 */
[----:B--2---:R-:W-:Y:S02]  /*ecf0*/  @P0 IMAD.MOV.U32 R13, RZ, RZ, R7 ;  /* 0x000000ffff0d0224 */ /* 0x004fe400078e0007 */
[----:B------:R-:W-:-:S05]  /*ed00*/  @P0 IMAD.MOV.U32 R12, RZ, RZ, R0 ;  /* 0x000000ffff0c0224 */ /* 0x000fca00078e0000 */
[----:B------:R1:W2:Y:S02]  /*ed10*/  @P0 LDG.E.U16 R15, [R12.64] ;  /* 0x000000060c0f0981 */ /* 0x0002a4000c1e1500 */
[----:B-1----:R-:W-:Y:S02]  /*ed20*/  @P0 IMAD.MOV.U32 R12, RZ, RZ, R3 ;  /* 0x000000ffff0c0224 */ /* 0x002fe400078e0003 */
[----:B---3--:R-:W-:-:S05]  /*ed30*/  @P0 IMAD.MOV.U32 R13, RZ, RZ, R6 ;  /* 0x000000ffff0d0224 */ /* 0x008fca00078e0006 */
[----:B------:R-:W3:Y:S04]  /*ed40*/  @P0 LDG.E.U16 R16, [R12.64] ;  /* 0x000000060c100981 */ /* 0x000ee8000c1e1500 */
[----:B0-----:R-:W0:Y:S04]  /*ed50*/  S2R R27, SR_TID.X ;  /* 0x00000000001b7919 */ /* 0x001e280000002100 */
[----:B----4-:R-:W-:Y:S04]  /*ed60*/  STL [R1+0x12bc], R17 ;  /* 0x0012bc1101007387 */ /* 0x010fe80000100800 */
[----:B------:R-:W1:Y:S01]  /*ed70*/  S2R R2, SR_TID.X ;  /* 0x0000000000027919 */ /* 0x000e620000002100 */
[----:B------:R-:W-:Y:S06]  /*ed80*/  BAR.SYNC.DEFER_BLOCKING 0x0 ;  /* 0x0000000000007b1d */ /* 0x000fec0000010000 */
[----:B------:R-:W-:Y:S01]  /*ed90*/  STL [R1+0x1274], R4 ;  /* 0x0012740401007387 */ /* 0x000fe20000100800 */
[----:B0-----:R-:W-:-:S03]  /*eda0*/  LOP3.LUT R0, R27, 0x3f, RZ, 0xc0, !PT ;  /* 0x0000003f1b007812 */ /* 0x001fc600078ec0ff */
[----:B------:R-:W-:Y:S01]  /*edb0*/  STL [R1+0x1278], R14 ;  /* 0x0012780e01007387 */ /* 0x000fe20000100800 */
[----:B------:R-:W-:-:S03]  /*edc0*/  ISETP.GE.AND P0, PT, R0, R5, PT ;  /* 0x000000050000720c */ /* 0x000fc60003f06270 */
[----:B--2---:R-:W-:Y:S01]  /*edd0*/  STL [R1+0x127c], R15 ;  /* 0x00127c0f01007387 */ /* 0x004fe20000100800 */
[----:B------:R-:W-:Y:S02]  /*ede0*/  STL [R1+0x12d8], R27 ;  /* 0x0012d81b01007387 */ /* 0x000fe40000100800 */
[----:B------:R-:W2:Y:S02]  /*edf0*/  LDL.LU R22, [R1+0x4c0] ;  /* 0x0004c00001167983 */ /* 0x000ea40000300800 */
[----:B------:R-:W-:Y:S01]  /*ee00*/  STL [R1+0x12c4], R12 ;  /* 0x0012c40c01007387 */ /* 0x000fe20000100800 */
[----:B------:R-:W-:Y:S04]  /*ee10*/  STL [R1+0x12c0], R13 ;  /* 0x0012c00d01007387 */ /* 0x000fe80000100800 */
[----:B---3--:R-:W-:Y:S01]  /*ee20*/  STL [R1+0x1280], R16 ;  /* 0x0012801001007387 */ /* 0x008fe20000100800 */
[----:B------:R-:W-:Y:S02]  /*ee30*/  STL [R1+0x12dc], R5 ;  /* 0x0012dc0501007387 */ /* 0x000fe40000100800 */
[----:B------:R0:W-:Y:S02]  /*ee40*/  STL [R1+0x1284], R0 ;  /* 0x0012840001007387 */ /* 0x0001e40000100800 */
[----:B0-----:R-:W3:Y:S04]  /*ee50*/  LDL.LU R0, [R1+0x444] ;  /* 0x0004440001007983 */ /* 0x001ee80000300800 */
[----:B---3--:R0:W-:Y:S04]  /*ee60*/  STL [R1+0x12e4], R0 ;  /* 0x0012e40001007387 */ /* 0x0081e80000100800 */
[----:B0-----:R-:W3:Y:S01]  /*ee70*/  LDL.LU R0, [R1+0x4b8] ;  /* 0x0004b80001007983 */ /* 0x001ee20000300800 */
[----:B-1----:R-:W-:-:S05]  /*ee80*/  LOP3.LUT R2, R2, 0x7f, RZ, 0xc0, !PT ;  /* 0x0000007f02027812 */ /* 0x002fca00078ec0ff */
[----:B------:R-:W-:Y:S01]  /*ee90*/  IMAD.SHL.U32 R2, R2, 0x2, RZ ;  /* 0x0000000202027824 */ /* 0x000fe200078e00ff */
[----:B---3--:R0:W-:Y:S04]  /*eea0*/  STL [R1+0x12e8], R0 ;  /* 0x0012e80001007387 */ /* 0x0081e80000100800 */
[----:B0-----:R-:W3:Y:S01]  /*eeb0*/  LDL.LU R0, [R1+0x4bc] ;  /* 0x0004bc0001007983 */ /* 0x001ee20000300800 */
[----:B------:R-:W4:Y:S02]  /*eec0*/  LDL.LU R5, [R1+0x440] ;  /* 0x0004400001057983 */ /* 0x000f240000300800 */
[----:B------:R-:W4:Y:S02]  /*eed0*/  LDL.LU R16, [R1+0x43c] ;  /* 0x00043c0001107983 */ /* 0x000f240000300800 */
[----:B------:R-:W4:Y:S01]  /*eee0*/  LDL.LU R13, [R1+0x438] ;  /* 0x00043800010d7983 */ /* 0x000f220000300800 */
[----:B------:R-:W4:Y:S01]  /*eef0*/  LDL.LU R12, [R1+0x3c4] ;  /* 0x0003c400010c7983 */ /* 0x000f220000300800 */
        /* <DEDUP_REMOVED lines=19> */
[----:B------:R-:W4:Y:S04]  /*f030*/  LDL.LU R9, [R1+0x78] ;  /* 0x0000780001097983 */ /* 0x000f280000300800 */
[----:B------:R0:W-:Y:S01]  /*f040*/  STS.U16 [R2], R20 ;  /* 0x0000001402007388 */ /* 0x0001e20000000400 */
[----:B------:R-:W4:Y:S03]  /*f050*/  LDL.LU R11, [R1+0x74] ;  /* 0x00007400010b7983 */ /* 0x000f260000300800 */
[----:B--2---:R1:W-:Y:S04]  /*f060*/  STS.U16 [R2+0x100], R22 ;  /* 0x0001001602007388 */ /* 0x0043e80000000400 */
[----:B0-----:R-:W2:Y:S01]  /*f070*/  LDL.LU R20, [R1+0x70] ;  /* 0x0000700001147983 */ /* 0x001ea20000300800 */
[----:B-1----:R-:W2:Y:S03]  /*f080*/  LDL.LU R22, [R1+0x6c] ;  /* 0x00006c0001167983 */ /* 0x002ea60000300800 */
[----:B---3--:R0:W-:Y:S04]  /*f090*/  STS.U16 [R2+0x200], R0 ;  /* 0x0002000002007388 */ /* 0x0081e80000000400 */
[----:B0-----:R-:W3:Y:S04]  /*f0a0*/  LDL.LU R0, [R1+0x12e8] ;  /* 0x0012e80001007983 */ /* 0x001ee80000300800 */
[----:B----4-:R-:W-:Y:S04]  /*f0b0*/  STS.U16 [R2+0x2100], R5 ;  /* 0x0021000502007388 */ /* 0x010fe80000000400 */
[----:B--2---:R-:W-:Y:S04]  /*f0c0*/  STS.U16 [R2+0xe200], R20 ;  /* 0x00e2001402007388 */ /* 0x004fe80000000400 */
[----:B---3--:R0:W-:Y:S04]  /*f0d0*/  STS.U16 [R2+0x300], R0 ;  /* 0x0003000002007388 */ /* 0x0081e80000000400 */
[----:B0-----:R-:W2:Y:S01]  /*f0e0*/  LDL.LU R0, [R1+0x12e4] ;  /* 0x0012e40001007983 */ /* 0x001ea20000300800 */
[----:B------:R-:W3:Y:S02]  /*f0f0*/  LDL.LU R20, [R1+0x4b4] ;  /* 0x0004b40001147983 */ /* 0x000ee40000300800 */
[----:B------:R-:W4:Y:S01]  /*f100*/  LDL.LU R5, [R1+0x4ac] ;  /* 0x0004ac0001057983 */ /* 0x000f220000300800 */
[----:B------:R0:W-:Y:S04]  /*f110*/  STS.U16 [R2+0xc100], R10 ;  /* 0x00c1000a02007388 */ /* 0x0001e80000000400 */
[----:B0-----:R-:W0:Y:S04]  /*f120*/  S2R R10, SR_TID.X ;  /* 0x00000000000a7919 */ /* 0x001e280000002100 */
[----:B------:R-:W-:Y:S04]  /*f130*/  STS.U16 [R2+0x2200], R16 ;  /* 0x0022001002007388 */ /* 0x000fe80000000400 */
[----:B------:R-:W-:Y:S04]  /*f140*/  STS.U16 [R2+0x2300], R13 ;  /* 0x0023000d02007388 */ /* 0x000fe80000000400 */
[----:B------:R-:W-:Y:S04]  /*f150*/  STS.U16 [R2+0x4000], R12 ;  /* 0x0040000c02007388 */ /* 0x000fe80000000400 */
[----:B------:R-:W-:Y:S04]  /*f160*/  STS.U16 [R2+0xe000], R9 ;  /* 0x00e0000902007388 */ /* 0x000fe80000000400 */
[----:B------:R-:W-:Y:S04]  /*f170*/  STS.U16 [R2+0x4100], R27 ;  /* 0x0041001b02007388 */ /* 0x000fe80000000400 */
[----:B------:R-:W-:Y:S04]  /*f180*/  STS.U16 [R2+0xe300], R22 ;  /* 0x00e3001602007388 */ /* 0x000fe80000000400 */
[----:B------:R-:W-:Y:S04]  /*f190*/  STS.U16 [R2+0x4200], R15 ;  /* 0x0042000f02007388 */ /* 0x000fe80000000400 */
[----:B----4-:R1:W-:Y:S04]  /*f1a0*/  STL [R1+0x12e0], R5 ;  /* 0x0012e00501007387 */ /* 0x0103e80000100800 */
[----:B-1----:R-:W4:Y:S04]  /*f1b0*/  LDL.LU R5, [R1+0x4b0] ;  /* 0x0004b00001057983 */ /* 0x002f280000300800 */
[----:B--2---:R1:W-:Y:S01]  /*f1c0*/  STS.U16 [R2+0x2000], R0 ;  /* 0x0020000002007388 */ /* 0x0043e20000000400 */
[----:B0-----:R-:W-:-:S03]  /*f1d0*/  LOP3.LUT R9, R10, 0x7f, RZ, 0xc0, !PT ;  /* 0x0000007f0a097812 */ /* 0x001fc600078ec0ff */
[----:B------:R0:W-:Y:S04]  /*f1e0*/  STS.U16 [R2+0x4300], R14 ;  /* 0x0043000e02007388 */ /* 0x0001e80000000400 */
[----:B-1----:R-:W2:Y:S01]  /*f1f0*/  LDL.LU R0, [R1+0x4a8] ;  /* 0x0004a80001007983 */ /* 0x002ea20000300800 */
[----:B------:R-:W2:Y:S02]  /*f200*/  LDL.LU R16, [R1+0x434] ;  /* 0x0004340001107983 */ /* 0x000ea40000300800 */
[----:B------:R-:W2:Y:S02]  /*f210*/  LDL.LU R13, [R1+0x430] ;  /* 0x00043000010d7983 */ /* 0x000ea40000300800 */
[----:B------:R-:W2:Y:S01]  /*f220*/  LDL.LU R12, [R1+0x42c] ;  /* 0x00042c00010c7983 */ /* 0x000ea20000300800 */
[----:B------:R-:W2:Y:S01]  /*f230*/  LDL.LU R10, [R1+0x428] ;  /* 0x00042800010a7983 */ /* 0x000ea20000300800 */
[----:B------:R-:W2:Y:S02]  /*f240*/  LDL.LU R27, [R1+0x3b4] ;  /* 0x0003b400011b7983 */ /* 0x000ea40000300800 */
[----:B------:R-:W2:Y:S02]  /*f250*/  LDL.LU R22, [R1+0x3b0] ;  /* 0x0003b00001167983 */ /* 0x000ea40000300800 */
[----:B------:R-:W2:Y:S01]  /*f260*/  LDL.LU R15, [R1+0x3ac] ;  /* 0x0003ac00010f7983 */ /* 0x000ea20000300800 */
[----:B------:R1:W-:Y:S04]  /*f270*/  STS.U16 [R2+0x6000], R4 ;  /* 0x0060000402007388 */ /* 0x0003e80000000400 */
[----:B0-----:R-:W2:Y:S04]  /*f280*/  LDL.LU R14, [R1+0x3a8] ;  /* 0x0003a800010e7983 */ /* 0x001ea80000300800 */
[----:B------:R0:W-:Y:S04]  /*f290*/  STS.U16 [R2+0x6100], R17 ;  /* 0x0061001102007388 */ /* 0x0001e80000000400 */
[----:B------:R0:W-:Y:S04]  /*f2a0*/  STS.U16 [R2+0x6200], R18 ;  /* 0x0062001202007388 */ /* 0x0001e80000000400 */
[----:B------:R3:W-:Y:S04]  /*f2b0*/  STS.U16 [R2+0x6300], R19 ;  /* 0x0063001302007388 */ /* 0x0007e80000000400 */
[----:B------:R3:W-:Y:S04]  /*f2c0*/  STS.U16 [R2+0x8000], R21 ;  /* 0x0080001502007388 */ /* 0x0007e80000000400 */
[----:B------:R3:W-:Y:S04]  /*f2d0*/  STS.U16 [R2+0x8100], R23 ;  /* 0x0081001702007388 */ /* 0x0007e80000000400 */
[----:B-1----:R-:W2:Y:S01]  /*f2e0*/  LDL.LU R4, [R1+0x334] ;  /* 0x0003340001047983 */ /* 0x002ea20000300800 */
[----:B0-----:R-:W2:Y:S02]  /*f2f0*/  LDL.LU R17, [R1+0x330] ;  /* 0x0003300001117983 */ /* 0x001ea40000300800 */
[----:B------:R-:W2:Y:S01]  /*f300*/  LDL.LU R18, [R1+0x32c] ;  /* 0x00032c0001127983 */ /* 0x000ea20000300800 */
[----:B------:R0:W-:Y:S04]  /*f310*/  STS.U16 [R2+0x8200], R24 ;  /* 0x0082001802007388 */ /* 0x0001e80000000400 */
[----:B---3--:R-:W3:Y:S04]  /*f320*/  LDL.LU R19, [R1+0x328] ;  /* 0x0003280001137983 */ /* 0x008ee80000300800 */
[----:B------:R1:W-:Y:S04]  /*f330*/  STS.U16 [R2+0x8300], R25 ;  /* 0x0083001902007388 */ /* 0x0003e80000000400 */
[----:B------:R0:W-:Y:S04]  /*f340*/  STS.U16 [R2+0xa000], R26 ;  /* 0x00a0001a02007388 */ /* 0x0001e80000000400 */
[----:B------:R1:W-:Y:S04]  /*f350*/  STS.U16 [R2+0xa100], R29 ;  /* 0x00a1001d02007388 */ /* 0x0003e80000000400 */
[----:B------:R1:W-:Y:S04]  /*f360*/  STS.U16 [R2+0xa200], R3 ;  /* 0x00a2000302007388 */ /* 0x0003e80000000400 */
[----:B------:R1:W-:Y:S04]  /*f370*/  STS.U16 [R2+0xa300], R28 ;  /* 0x00a3001c02007388 */ /* 0x0003e80000000400 */
[----:B------:R1:W-:Y:S04]  /*f380*/  STS.U16 [R2+0xc000], R6 ;  /* 0x00c0000602007388 */ /* 0x0003e80000000400 */
[----:B------:R-:W-:Y:S04]  /*f390*/  STS.U16 [R2+0xc200], R7 ;  /* 0x00c2000702007388 */ /* 0x000fe80000000400 */
[----:B------:R-:W-:Y:S04]  /*f3a0*/  STS.U16 [R2+0xc300], R8 ;  /* 0x00c3000802007388 */ /* 0x000fe80000000400 */
[----:B------:R1:W-:Y:S01]  /*f3b0*/  STS.U16 [R2+0xe100], R11 ;  /* 0x00e1000b02007388 */ /* 0x0003e20000000400 */
[----:B------:R-:W2:Y:S02]  /*f3c0*/  LDL.LU R21, [R1+0x2b4] ;  /* 0x0002b40001157983 */ /* 0x000ea40000300800 */
[----:B------:R-:W2:Y:S02]  /*f3d0*/  LDL.LU R23, [R1+0x2b0] ;  /* 0x0002b00001177983 */ /* 0x000ea40000300800 */
[----:B0-----:R-:W2:Y:S01]  /*f3e0*/  LDL.LU R24, [R1+0x2ac] ;  /* 0x0002ac0001187983 */ /* 0x001ea20000300800 */
[----:B-1----:R-:W2:Y:S01]  /*f3f0*/  LDL.LU R25, [R1+0x2a8] ;  /* 0x0002a80001197983 */ /* 0x002ea20000300800 */
[----:B------:R-:W2:Y:S02]  /*f400*/  LDL.LU R26, [R1+0x234] ;  /* 0x00023400011a7983 */ /* 0x000ea40000300800 */
[----:B------:R-:W2:Y:S02]  /*f410*/  LDL.LU R29, [R1+0x230] ;  /* 0x00023000011d7983 */ /* 0x000ea40000300800 */
[----:B------:R-:W2:Y:S01]  /*f420*/  LDL.LU R3, [R1+0x22c] ;  /* 0x00022c0001037983 */ /* 0x000ea20000300800 */
[----:B------:R-:W2:Y:S01]  /*f430*/  LDL.LU R28, [R1+0x228] ;  /* 0x00022800011c7983 */ /* 0x000ea20000300800 */
[----:B------:R-:W2:Y:S02]  /*f440*/  LDL.LU R6, [R1+0xb8] ;  /* 0x0000b80001067983 */ /* 0x000ea40000300800 */
[----:B------:R-:W-:-:S02]  /*f450*/  IMAD.SHL.U32 R2, R9, 0x2, RZ ;  /* 0x0000000209027824 */ /* 0x000fc400078e00ff */
[----:B------:R-:W2:Y:S01]  /*f460*/  LDL.LU R7, [R1+0xb4] ;  /* 0x0000b40001077983 */ /* 0x000ea20000300800 */
[----:B------:R-:W2:Y:S01]  /*f470*/  LDL.LU R8, [R1+0xb0] ;  /* 0x0000b00001087983 */ /* 0x000ea20000300800 */
[----:B------:R-:W2:Y:S01]  /*f480*/  LDL.LU R11, [R1+0xac] ;  /* 0x0000ac00010b7983 */ /* 0x000ea20000300800 */
[----:B------:R-:W-:-:S05]  /*f490*/  LOP3.LUT R2, R2, 0x10, RZ, 0x3c, !PT ;  /* 0x0000001002027812 */ /* 0x000fca00078e3cff */
[----:B------:R0:W-:Y:S04]  /*f4a0*/  STS.U16 [R2+0x400], R20 ;  /* 0x0004001402007388 */ /* 0x0001e80000000400 */
[----:B0-----:R-:W2:Y:S04]  /*f4b0*/  LDL.LU R20, [R1+0x64] ;  /* 0x0000640001147983 */ /* 0x001ea80000300800 */
[----:B----4-:R0:W-:Y:S04]  /*f4c0*/  STS.U16 [R2+0x500], R5 ;  /* 0x0005000502007388 */ /* 0x0101e80000000400 */
[----:B0-----:R-:W4:Y:S04]  /*f4d0*/  LDL.LU R5, [R1+0x12e0] ;  /* 0x0012e00001057983 */ /* 0x001f280000300800 */
[----:B----4-:R0:W-:Y:S01]  /*f4e0*/  STS.U16 [R2+0x600], R5 ;  /* 0x0006000502007388 */ /* 0x0101e20000000400 */
[----:B--2---:R-:W-:Y:S02]  /*f4f0*/  STS.U16 [R2+0x700], R0 ;  /* 0x0007000002007388 */ /* 0x004fe40000000400 */
[----:B------:R-:W-:Y:S02]  /*f500*/  STS.U16 [R2+0x2400], R16 ;  /* 0x0024001002007388 */ /* 0x000fe40000000400 */
[----:B------:R-:W-:Y:S01]  /*f510*/  STS.U16 [R2+0x2500], R13 ;  /* 0x0025000d02007388 */ /* 0x000fe20000000400 */
[----:B------:R-:W-:Y:S01]  /*f520*/  STS.U16 [R2+0x2600], R12 ;  /* 0x0026000c02007388 */ /* 0x000fe20000000400 */
[----:B------:R1:W-:Y:S03]  /*f530*/  STS.U16 [R2+0x2700], R10 ;  /* 0x0027000a02007388 */ /* 0x0003e60000000400 */
[----:B0-----:R-:W2:Y:S04]  /*f540*/  LDL.LU R5, [R1+0x12dc] ;  /* 0x0012dc0001057983 */ /* 0x001ea80000300800 */
[----:B-1----:R-:W4:Y:S01]  /*f550*/  LDL.LU R10, [R1+0x60] ;  /* 0x00006000010a7983 */ /* 0x002f220000300800 */
[----:B------:R-:W-:Y:S02]  /*f560*/  STS.U16 [R2+0x4400], R27 ;  /* 0x0044001b02007388 */ /* 0x000fe40000000400 */
[----:B------:R0:W-:Y:S02]  /*f570*/  STS.U16 [R2+0x4500], R22 ;  /* 0x0045001602007388 */ /* 0x0001e40000000400 */
[----:B------:R-:W-:Y:S01]  /*f580*/  STS.U16 [R2+0x4600], R15 ;  /* 0x0046000f02007388 */ /* 0x000fe20000000400 */
[----:B------:R-:W-:Y:S01]  /*f590*/  STS.U16 [R2+0x4700], R14 ;  /* 0x0047000e02007388 */ /* 0x000fe20000000400 */
[----:B------:R-:W-:Y:S02]  /*f5a0*/  STS.U16 [R2+0x6400], R4 ;  /* 0x0064000402007388 */ /* 0x000fe40000000400 */
[----:B------:R-:W-:Y:S02]  /*f5b0*/  STS.U16 [R2+0x6500], R17 ;  /* 0x0065001102007388 */ /* 0x000fe40000000400 */
[----:B------:R-:W-:Y:S01]  /*f5c0*/  STS.U16 [R2+0x6600], R18 ;  /* 0x0066001202007388 */ /* 0x000fe20000000400 */
[----:B---3--:R-:W-:Y:S01]  /*f5d0*/  STS.U16 [R2+0x6700], R19 ;  /* 0x0067001302007388 */ /* 0x008fe20000000400 */
[----:B------:R-:W-:Y:S02]  /*f5e0*/  STS.U16 [R2+0x8400], R21 ;  /* 0x0084001502007388 */ /* 0x000fe40000000400 */
[----:B------:R-:W-:Y:S02]  /*f5f0*/  STS.U16 [R2+0x8500], R23 ;  /* 0x0085001702007388 */ /* 0x000fe40000000400 */
[----:B------:R-:W-:Y:S01]  /*f600*/  STS.U16 [R2+0x8600], R24 ;  /* 0x0086001802007388 */ /* 0x000fe20000000400 */
[----:B------:R-:W-:Y:S01]  /*f610*/  STS.U16 [R2+0x8700], R25 ;  /* 0x0087001902007388 */ /* 0x000fe20000000400 */
[----:B------:R-:W-:Y:S02]  /*f620*/  STS.U16 [R2+0xa400], R26 ;  /* 0x00a4001a02007388 */ /* 0x000fe40000000400 */
[----:B------:R-:W-:Y:S02]  /*f630*/  STS.U16 [R2+0xa500], R29 ;  /* 0x00a5001d02007388 */ /* 0x000fe40000000400 */
[----:B------:R1:W-:Y:S01]  /*f640*/  STS.U16 [R2+0xa600], R3 ;  /* 0x00a6000302007388 */ /* 0x0003e20000000400 */
[----:B------:R-:W-:Y:S01]  /*f650*/  STS.U16 [R2+0xa700], R28 ;  /* 0x00a7001c02007388 */ /* 0x000fe20000000400 */
[----:B------:R-:W-:Y:S02]  /*f660*/  STS.U16 [R2+0xc400], R6 ;  /* 0x00c4000602007388 */ /* 0x000fe40000000400 */
[----:B------:R-:W-:Y:S01]  /*f670*/  STS.U16 [R2+0xc500], R7 ;  /* 0x00c5000702007388 */ /* 0x000fe20000000400 */
[----:B0-----:R-:W3:Y:S01]  /*f680*/  LDL.LU R22, [R1+0x3c] ;  /* 0x00003c0001167983 */ /* 0x001ee20000300800 */
[----:B------:R0:W-:Y:S02]  /*f690*/  STS.U16 [R2+0xc600], R8 ;  /* 0x00c6000802007388 */ /* 0x0001e40000000400 */
[----:B------:R0:W-:Y:S02]  /*f6a0*/  STS.U16 [R2+0xc700], R11 ;  /* 0x00c7000b02007388 */ /* 0x0001e40000000400 */
[----:B------:R0:W-:Y:S02]  /*f6b0*/  STS.U16 [R2+0xe400], R20 ;  /* 0x00e4001402007388 */ /* 0x0001e40000000400 */
[----:B-1----:R-:W-:Y:S01]  /*f6c0*/  IMAD.SHL.U32 R3, R9, 0x2, RZ ;  /* 0x0000000209037824 */ /* 0x002fe200078e00ff */
[----:B0-----:R-:W2:Y:S01]  /*f6d0*/  LDL.LU R8, [R1+0x38] ;  /* 0x0000380001087983 */ /* 0x001ea20000300800 */
[----:B------:R-:W2:Y:S02]  /*f6e0*/  LDL.LU R11, [R1+0x4a4] ;  /* 0x0004a400010b7983 */ /* 0x000ea40000300800 */
[----:B------:R-:W2:Y:S02]  /*f6f0*/  LDL.LU R20, [R1+0x4a0] ;  /* 0x0004a00001147983 */ /* 0x000ea40000300800 */
[----:B------:R-:W2:Y:S01]  /*f700*/  LDL.LU R0, [R1+0x49c] ;  /* 0x00049c0001007983 */ /* 0x000ea20000300800 */
[----:B------:R-:W2:Y:S01]  /*f710*/  LDL.LU R16, [R1+0x498] ;  /* 0x0004980001107983 */ /* 0x000ea20000300800 */
[----:B------:R-:W2:Y:S02]  /*f720*/  LDL.LU R9, [R1+0x424] ;  /* 0x0004240001097983 */ /* 0x000ea40000300800 */
[----:B------:R-:W2:Y:S01]  /*f730*/  LDL.LU R13, [R1+0x420] ;  /* 0x00042000010d7983 */ /* 0x000ea20000300800 */
[----:B----4-:R0:W-:Y:S04]  /*f740*/  STS.U16 [R2+0xe500], R10 ;  /* 0x00e5000a02007388 */ /* 0x0101e80000000400 */
[----:B0-----:R-:W4:Y:S01]  /*f750*/  LDL.LU R10, [R1+0x41c] ;  /* 0x00041c00010a7983 */ /* 0x001f220000300800 */
        /* <DEDUP_REMOVED lines=12> */
[----:B------:R-:W-:Y:S01]  /*f820*/  LOP3.LUT R3, R3, 0x20, RZ, 0x3c, !PT ;  /* 0x0000002003037812 */ /* 0x000fe200078e3cff */
[----:B------:R-:W4:Y:S02]  /*f830*/  LDL.LU R26, [R1+0x298] ;  /* 0x00029800011a7983 */ /* 0x000f240000300800 */
[----:B------:R-:W4:Y:S01]  /*f840*/  LDL.LU R29, [R1+0x224] ;  /* 0x00022400011d7983 */ /* 0x000f220000300800 */
[----:B------:R-:W4:Y:S04]  /*f850*/  LDL.LU R28, [R1+0x220] ;  /* 0x00022000011c7983 */ /* 0x000f280000300800 */
[----:B---3--:R0:W-:Y:S01]  /*f860*/  STS.U16 [R2+0xe600], R22 ;  /* 0x00e6001602007388 */ /* 0x0081e20000000400 */
[----:B------:R-:W3:Y:S02]  /*f870*/  LDL.LU R6, [R1+0x21c] ;  /* 0x00021c0001067983 */ /* 0x000ee40000300800 */
[----:B------:R-:W3:Y:S02]  /*f880*/  LDL.LU R7, [R1+0x218] ;  /* 0x0002180001077983 */ /* 0x000ee40000300800 */
[----:B--2---:R1:W-:Y:S01]  /*f890*/  STS.U16 [R2+0xe700], R8 ;  /* 0x00e7000802007388 */ /* 0x0043e20000000400 */
[----:B------:R2:W-:Y:S01]  /*f8a0*/  STS.U16 [R3+0x800], R11 ;  /* 0x0008000b03007388 */ /* 0x0005e20000000400 */
[----:B------:R2:W-:Y:S02]  /*f8b0*/  STS.U16 [R3+0x900], R20 ;  /* 0x0009001403007388 */ /* 0x0005e40000000400 */
[----:B------:R-:W-:Y:S02]  /*f8c0*/  STS.U16 [R3+0xa00], R0 ;  /* 0x000a000003007388 */ /* 0x000fe40000000400 */
[----:B------:R-:W-:Y:S01]  /*f8d0*/  STS.U16 [R3+0xb00], R16 ;  /* 0x000b001003007388 */ /* 0x000fe20000000400 */
[----:B0-----:R-:W3:Y:S04]  /*f8e0*/  LDL.LU R22, [R1+0xa8] ;  /* 0x0000a80001167983 */ /* 0x001ee80000300800 */
[----:B-1----:R-:W3:Y:S04]  /*f8f0*/  LDL.LU R8, [R1+0xa4] ;  /* 0x0000a40001087983 */ /* 0x002ee80000300800 */
[----:B------:R0:W-:Y:S04]  /*f900*/  STS.U16 [R3+0x2800], R9 ;  /* 0x0028000903007388 */ /* 0x0001e80000000400 */
[----:B--2---:R-:W2:Y:S01]  /*f910*/  LDL.LU R11, [R1+0xa0] ;  /* 0x0000a000010b7983 */ /* 0x004ea20000300800 */
[----:B------:R-:W2:Y:S02]  /*f920*/  LDL.LU R20, [R1+0x9c] ;  /* 0x00009c0001147983 */ /* 0x000ea40000300800 */
[----:B------:R-:W-:Y:S01]  /*f930*/  STS.U16 [R3+0x2900], R13 ;  /* 0x0029000d03007388 */ /* 0x000fe20000000400 */
[----:B0-----:R-:W2:Y:S04]  /*f940*/  LDL.LU R9, [R1+0x30] ;  /* 0x0000300001097983 */ /* 0x001ea80000300800 */
[----:B----4-:R0:W-:Y:S04]  /*f950*/  STS.U16 [R3+0x2a00], R10 ;  /* 0x002a000a03007388 */ /* 0x0101e80000000400 */
[----:B0-----:R-:W4:Y:S01]  /*f960*/  LDL.LU R10, [R1+0x2c] ;  /* 0x00002c00010a7983 */ /* 0x001f220000300800 */
[----:B------:R-:W-:Y:S02]  /*f970*/  STS.U16 [R3+0x2b00], R12 ;  /* 0x002b000c03007388 */ /* 0x000fe40000000400 */
[----:B------:R-:W-:Y:S02]  /*f980*/  STS.U16 [R3+0x4800], R27 ;  /* 0x0048001b03007388 */ /* 0x000fe40000000400 */
[----:B------:R-:W-:Y:S01]  /*f990*/  STS.U16 [R3+0x4900], R15 ;  /* 0x0049000f03007388 */ /* 0x000fe20000000400 */
[----:B------:R-:W-:Y:S01]  /*f9a0*/  STS.U16 [R3+0x4a00], R14 ;  /* 0x004a000e03007388 */ /* 0x000fe20000000400 */
        /* <DEDUP_REMOVED lines=10> */
[----:B------:R0:W-:Y:S01]  /*fa50*/  STS.U16 [R3+0xa900], R28 ;  /* 0x00a9001c03007388 */ /* 0x0001e20000000400 */
[----:B---3--:R1:W-:Y:S01]  /*fa60*/  STS.U16 [R3+0xaa00], R6 ;  /* 0x00aa000603007388 */ /* 0x0083e20000000400 */
[----:B------:R3:W-:Y:S02]  /*fa70*/  STS.U16 [R3+0xab00], R7 ;  /* 0x00ab000703007388 */ /* 0x0007e40000000400 */
[----:B------:R-:W-:Y:S02]  /*fa80*/  STS.U16 [R3+0xc800], R22 ;  /* 0x00c8001603007388 */ /* 0x000fe40000000400 */
[----:B------:R-:W-:Y:S01]  /*fa90*/  STS.U16 [R3+0xc900], R8 ;  /* 0x00c9000803007388 */ /* 0x000fe20000000400 */
[----:B--2---:R2:W-:Y:S04]  /*faa0*/  STS.U16 [R3+0xca00], R11 ;  /* 0x00ca000b03007388 */ /* 0x0045e80000000400 */
[----:B0-----:R-:W4:Y:S01]  /*fab0*/  LDL.LU R28, [R1+0x28] ;  /* 0x00002800011c7983 */ /* 0x001f220000300800 */
[----:B-1----:R-:W4:Y:S02]  /*fac0*/  LDL.LU R6, [R1+0x24] ;  /* 0x0000240001067983 */ /* 0x002f240000300800 */
[----:B---3--:R-:W3:Y:S02]  /*fad0*/  LDL.LU R7, [R1+0x494] ;  /* 0x0004940001077983 */ /* 0x008ee40000300800 */
[----:B------:R0:W-:Y:S01]  /*fae0*/  STS.U16 [R3+0xcb00], R20 ;  /* 0x00cb001403007388 */ /* 0x0001e20000000400 */
[----:B--2---:R-:W2:Y:S04]  /*faf0*/  LDL.LU R11, [R1+0x490] ;  /* 0x00049000010b7983 */ /* 0x004ea80000300800 */
[----:B------:R-:W-:Y:S04]  /*fb00*/  STS.U16 [R3+0xe800], R9 ;  /* 0x00e8000903007388 */ /* 0x000fe80000000400 */
[----:B0-----:R-:W2:Y:S01]  /*fb10*/  LDL.LU R20, [R1+0x48c] ;  /* 0x00048c0001147983 */ /* 0x001ea20000300800 */
[----:B------:R-:W2:Y:S03]  /*fb20*/  LDL.LU R27, [R1+0x488] ;  /* 0x00048800011b7983 */ /* 0x000ea60000300800 */
[----:B------:R-:W0:Y:S04]  /*fb30*/  S2R R22, SR_TID.X ;  /* 0x0000000000167919 */ /* 0x000e280000002100 */
[----:B----4-:R1:W-:Y:S04]  /*fb40*/  STS.U16 [R3+0xe900], R10 ;  /* 0x00e9000a03007388 */ /* 0x0103e80000000400 */
[----:B-1----:R-:W4:Y:S01]  /*fb50*/  LDL.LU R10, [R1+0x414] ;  /* 0x00041400010a7983 */ /* 0x002f220000300800 */
        /* <DEDUP_REMOVED lines=16> */
[----:B------:R-:W4:Y:S01]  /*fc60*/  LDL.LU R9, [R1+0x20c] ;  /* 0x00020c0001097983 */ /* 0x000f220000300800 */
[----:B0-----:R-:W-:-:S02]  /*fc70*/  LOP3.LUT R22, R22, 0x7f, RZ, 0xc0, !PT ;  /* 0x0000007f16167812 */ /* 0x001fc400078ec0ff */
[----:B------:R-:W-:Y:S01]  /*fc80*/  STS.U16 [R3+0xea00], R28 ;  /* 0x00ea001c03007388 */ /* 0x000fe20000000400 */
[----:B------:R-:W4:Y:S02]  /*fc90*/  LDL.LU R29, [R1+0x204] ;  /* 0x00020400011d7983 */ /* 0x000f240000300800 */
[C---:B------:R-:W-:Y:S01]  /*fca0*/  IMAD.SHL.U32 R23, R22.reuse, 0x2, RZ ;  /* 0x0000000216177824 */ /* 0x040fe200078e00ff */
[----:B------:R0:W-:Y:S04]  /*fcb0*/  STS.U16 [R3+0xeb00], R6 ;  /* 0x00eb000603007388 */ /* 0x0001e80000000400 */
[----:B------:R-:W-:Y:S01]  /*fcc0*/  LOP3.LUT R23, R23, 0x30, RZ, 0x3c, !PT ;  /* 0x0000003017177812 */ /* 0x000fe200078e3cff */
[----:B0-----:R-:W4:Y:S01]  /*fcd0*/  LDL.LU R3, [R1+0x1dc] ;  /* 0x0001dc0001037983 */ /* 0x001f220000300800 */
[----:B------:R-:W4:Y:S03]  /*fce0*/  LDL.LU R28, [R1+0x98] ;  /* 0x00009800011c7983 */ /* 0x000f260000300800 */
[----:B---3--:R0:W-:Y:S01]  /*fcf0*/  STS.U16 [R23+0xc00], R7 ;  /* 0x000c000717007388 */ /* 0x0081e20000000400 */
[----:B------:R-:W3:Y:S02]  /*fd00*/  LDL.LU R6, [R1+0x94] ;  /* 0x0000940001067983 */ /* 0x000ee40000300800 */
[----:B--2---:R1:W-:Y:S02]  /*fd10*/  STS.U16 [R23+0xd00], R11 ;  /* 0x000d000b17007388 */ /* 0x0043e40000000400 */
[----:B------:R2:W-:Y:S01]  /*fd20*/  STS.U16 [R23+0xe00], R20 ;  /* 0x000e001417007388 */ /* 0x0005e20000000400 */
[----:B------:R2:W-:Y:S04]  /*fd30*/  STS.U16 [R23+0xf00], R27 ;  /* 0x000f001b17007388 */ /* 0x0005e80000000400 */
[----:B0-----:R-:W3:Y:S01]  /*fd40*/  LDL.LU R7, [R1+0x90] ;  /* 0x0000900001077983 */ /* 0x001ee20000300800 */
[----:B-1----:R-:W3:Y:S02]  /*fd50*/  LDL.LU R11, [R1+0x8c] ;  /* 0x00008c00010b7983 */ /* 0x002ee40000300800 */
[----:B--2---:R-:W2:Y:S01]  /*fd60*/  LDL.LU R20, [R1+0x1c] ;  /* 0x00001c0001147983 */ /* 0x004ea20000300800 */
[----:B------:R-:W2:Y:S04]  /*fd70*/  LDL.LU R27, [R1+0x12d8] ;  /* 0x0012d800011b7983 */ /* 0x000ea80000300800 */
[----:B----4-:R0:W-:Y:S01]  /*fd80*/  STS.U16 [R23+0x2c00], R10 ;  /* 0x002c000a17007388 */ /* 0x0101e20000000400 */
        /* <DEDUP_REMOVED lines=15> */
[----:B0-----:R-:W4:Y:S04]  /*fe80*/  LDL.LU R10, [R1+0x12d4] ;  /* 0x0012d400010a7983 */ /* 0x001f280000300800 */
[----:B------:R0:W-:Y:S01]  /*fe90*/  STS.U16 [R23+0xac00], R8 ;  /* 0x00ac000817007388 */ /* 0x0001e20000000400 */
[----:B------:R1:W-:Y:S03]  /*fea0*/  STS.U16 [R23+0xad00], R9 ;  /* 0x00ad000917007388 */ /* 0x0003e60000000400 */
[----:B0-----:R-:W4:Y:S01]  /*feb0*/  LDL.LU R8, [R1+0x14] ;  /* 0x0000140001087983 */ /* 0x001f220000300800 */
[----:B-1----:R-:W4:Y:S02]  /*fec0*/  LDL.LU R9, [R1+0xc] ;  /* 0x00000c0001097983 */ /* 0x002f240000300800 */
[----:B------:R0:W-:Y:S02]  /*fed0*/  STS.U16 [R23+0xae00], R29 ;  /* 0x00ae001d17007388 */ /* 0x0001e40000000400 */
[----:B------:R-:W4:Y:S01]  /*fee0*/  LDL.LU R25, [R1+0x4] ;  /* 0x0000040001197983 */ /* 0x000f220000300800 */
[----:B------:R-:W4:Y:S04]  /*fef0*/  LDL.LU R26, [R1+0x484] ;  /* 0x00048400011a7983 */ /* 0x000f280000300800 */
[----:B------:R1:W-:Y:S01]  /*ff00*/  STS.U16 [R23+0xaf00], R3 ;  /* 0x00af000317007388 */ /* 0x0003e20000000400 */
[----:B------:R-:W-:Y:S03]  /*ff10*/  STS.U16 [R23+0xcc00], R28 ;  /* 0x00cc001c17007388 */ /* 0x000fe60000000400 */
[----:B---3--:R-:W-:Y:S04]  /*ff20*/  STS.U16 [R23+0xcd00], R6 ;  /* 0x00cd000617007388 */ /* 0x008fe80000000400 */
[----:B0-----:R-:W3:Y:S01]  /*ff30*/  LDL.LU R29, [R1+0x47c] ;  /* 0x00047c00011d7983 */ /* 0x001ee20000300800 */
[----:B------:R-:W-:-:S03]  /*ff40*/  IMAD.SHL.U32 R2, R22, 0x2, RZ ;  /* 0x0000000216027824 */ /* 0x000fc600078e00ff */
[----:B-1----:R-:W3:Y:S04]  /*ff50*/  LDL.LU R3, [R1+0x474] ;  /* 0x0004740001037983 */ /* 0x002ee80000300800 */
[----:B------:R-:W-:Y:S01]  /*ff60*/  STS.U16 [R23+0xce00], R7 ;  /* 0x00ce000717007388 */ /* 0x000fe20000000400 */
[----:B------:R0:W-:Y:S02]  /*ff70*/  STS.U16 [R23+0xcf00], R11 ;  /* 0x00cf000b17007388 */ /* 0x0001e40000000400 */
[----:B--2---:R1:W-:Y:S01]  /*ff80*/  STS.U16 [R23+0xec00], R20 ;  /* 0x00ec001417007388 */ /* 0x0043e20000000400 */
[----:B0-----:R-:W2:Y:S01]  /*ff90*/  LDL.LU R11, [R1+0x46c] ;  /* 0x00046c00010b7983 */ /* 0x001ea20000300800 */
[----:B-1----:R-:W2:Y:S02]  /*ffa0*/  LDL.LU R20, [R1+0x404] ;  /* 0x0004040001147983 */ /* 0x002ea40000300800 */
[----:B------:R-:W2:Y:S02]  /*ffb0*/  LDL.LU R22, [R1+0x3fc] ;  /* 0x0003fc0001167983 */ /* 0x000ea40000300800 */
[----:B------:R-:W2:Y:S01]  /*ffc0*/  LDL.LU R0, [R1+0x3f4] ;  /* 0x0003f40001007983 */ /* 0x000ea20000300800 */
[----:B------:R-:W2:Y:S01]  /*ffd0*/  LDL.LU R16, [R1+0x3ec] ;  /* 0x0003ec0001107983 */ /* 0x000ea20000300800 */
[----:B------:R-:W2:Y:S02]  /*ffe0*/  LDL.LU R13, [R1+0x374] ;  /* 0x00037400010d7983 */ /* 0x000ea40000300800 */
        /* <DEDUP_REMOVED lines=10> */
[----:B------:R-:W2:Y:S04]  /*10090*/  LDL.LU R7, [R1+0x25c] ;  /* 0x00025c0001077983 */ /* 0x000ea80000300800 */
[----:B----4-:R0:W-:Y:S01]  /*100a0*/  STS.U16 [R23+0xed00], R8 ;  /* 0x00ed000817007388 */ /* 0x0101e20000000400 */
[----:B------:R1:W-:Y:S03]  /*100b0*/  STS.U16 [R23+0xee00], R9 ;  /* 0x00ee000917007388 */ /* 0x0003e60000000400 */
[----:B0-----:R-:W4:Y:S01]  /*100c0*/  LDL.LU R8, [R1+0x1d4] ;  /* 0x0001d40001087983 */ /* 0x001f220000300800 */
[----:B-1----:R-:W4:Y:S01]  /*100d0*/  LDL.LU R9, [R1+0x1cc] ;  /* 0x0001cc0001097983 */ /* 0x002f220000300800 */
[----:B------:R-:W-:Y:S01]  /*100e0*/  LOP3.LUT R2, R2, 0x40, RZ, 0x3c, !PT ;  /* 0x0000004002027812 */ /* 0x000fe200078e3cff */
[----:B------:R0:W-:Y:S04]  /*100f0*/  STS.U16 [R23+0xef00], R25 ;  /* 0x00ef001917007388 */ /* 0x0001e80000000400 */
[----:B------:R1:W-:Y:S01]  /*10100*/  STS.U16 [R2+0x1000], R26 ;  /* 0x0010001a02007388 */ /* 0x0003e20000000400 */
[----:B---3--:R3:W-:Y:S02]  /*10110*/  STS.U16 [R2+0x1100], R29 ;  /* 0x0011001d02007388 */ /* 0x0087e40000000400 */
[----:B------:R2:W-:Y:S01]  /*10120*/  STS.U16 [R2+0x1200], R3 ;  /* 0x0012000302007388 */ /* 0x0005e20000000400 */
[----:B0-----:R-:W4:Y:S01]  /*10130*/  LDL.LU R23, [R1+0x1c4] ;  /* 0x0001c40001177983 */ /* 0x001f220000300800 */
[----:B------:R-:W4:Y:S02]  /*10140*/  LDL.LU R24, [R1+0xdc] ;  /* 0x0000dc0001187983 */ /* 0x000f240000300800 */
[----:B------:R-:W4:Y:S01]  /*10150*/  LDL.LU R25, [R1+0x88] ;  /* 0x0000880001197983 */ /* 0x000f220000300800 */
[----:B-1----:R-:W4:Y:S04]  /*10160*/  LDL.LU R26, [R1+0x84] ;  /* 0x00008400011a7983 */ /* 0x002f280000300800 */
[----:B--2---:R0:W-:Y:S01]  /*10170*/  STS.U16 [R2+0x1300], R11 ;  /* 0x0013000b02007388 */ /* 0x0041e20000000400 */
[----:B------:R1:W-:Y:S02]  /*10180*/  STS.U16 [R2+0x3000], R20 ;  /* 0x0030001402007388 */ /* 0x0003e40000000400 */
[----:B---3--:R-:W2:Y:S02]  /*10190*/  LDL.LU R29, [R1+0x80] ;  /* 0x00008000011d7983 */ /* 0x008ea40000300800 */
[----:B------:R-:W3:Y:S01]  /*101a0*/  LDL.LU R3, [R1+0x7c] ;  /* 0x00007c0001037983 */ /* 0x000ee20000300800 */
[----:B------:R1:W-:Y:S01]  /*101b0*/  STS.U16 [R2+0x3100], R22 ;  /* 0x0031001602007388 */ /* 0x0003e20000000400 */
[----:B------:R-:W-:Y:S02]  /*101c0*/  STS.U16 [R2+0x3200], R0 ;  /* 0x0032000002007388 */ /* 0x000fe40000000400 */
[----:B------:R-:W-:Y:S02]  /*101d0*/  STS.U16 [R2+0x3300], R16 ;  /* 0x0033001002007388 */ /* 0x000fe40000000400 */
[----:B------:R-:W-:Y:S01]  /*101e0*/  STS.U16 [R2+0x5000], R13 ;  /* 0x0050000d02007388 */ /* 0x000fe20000000400 */
[----:B------:R-:W-:Y:S01]  /*101f0*/  STS.U16 [R2+0x5100], R12 ;  /* 0x0051000c02007388 */ /* 0x000fe20000000400 */
[----:B------:R-:W-:Y:S02]  /*10200*/  STS.U16 [R2+0x5200], R15 ;  /* 0x0052000f02007388 */ /* 0x000fe40000000400 */
[----:B------:R-:W-:Y:S01]  /*10210*/  STS.U16 [R2+0x5300], R14 ;  /* 0x0053000e02007388 */ /* 0x000fe20000000400 */
[----:B0-----:R-:W3:Y:S01]  /*10220*/  LDL.LU R11, [R1+0x12d0] ;  /* 0x0012d000010b7983 */ /* 0x001ee20000300800 */
[----:B------:R-:W-:Y:S02]  /*10230*/  STS.U16 [R2+0x7000], R4 ;  /* 0x0070000402007388 */ /* 0x000fe40000000400 */
[----:B-1----:R-:W3:Y:S01]  /*10240*/  LDL.LU R20, [R1+0x12cc] ;  /* 0x0012cc0001147983 */ /* 0x002ee20000300800 */
[----:B------:R-:W-:Y:S04]  /*10250*/  STS.U16 [R2+0x7100], R17 ;  /* 0x0071001102007388 */ /* 0x000fe80000000400 */
[----:B------:R-:W3:Y:S04]  /*10260*/  LDL.LU R22, [R1+0x12c8] ;  /* 0x0012c80001167983 */ /* 0x000ee80000300800 */
[----:B------:R-:W-:Y:S01]  /*10270*/  STS.U16 [R2+0x7200], R18 ;  /* 0x0072001202007388 */ /* 0x000fe20000000400 */
[----:B------:R-:W-:Y:S02]  /*10280*/  STS.U16 [R2+0x7300], R19 ;  /* 0x0073001302007388 */ /* 0x000fe40000000400 */
[----:B------:R-:W-:Y:S02]  /*10290*/  STS.U16 [R2+0x9000], R21 ;  /* 0x0090001502007388 */ /* 0x000fe40000000400 */
[----:B------:R0:W-:Y:S01]  /*102a0*/  STS.U16 [R2+0x9100], R28 ;  /* 0x0091001c02007388 */ /* 0x0001e20000000400 */
[----:B------:R1:W-:Y:S01]  /*102b0*/  STS.U16 [R2+0x9200], R6 ;  /* 0x0092000602007388 */ /* 0x0003e20000000400 */
[----:B------:R1:W-:Y:S03]  /*102c0*/  STS.U16 [R2+0x9300], R7 ;  /* 0x0093000702007388 */ /* 0x0003e60000000400 */
[----:B0-----:R-:W3:Y:S01]  /*102d0*/  LDL.LU R28, [R1+0x464] ;  /* 0x00046400011c7983 */ /* 0x001ee20000300800 */
[----:B-1----:R-:W3:Y:S02]  /*102e0*/  LDL.LU R6, [R1+0x460] ;  /* 0x0004600001067983 */ /* 0x002ee40000300800 */
[----:B------:R-:W3:Y:S01]  /*102f0*/  LDL.LU R7, [R1+0x45c] ;  /* 0x00045c0001077983 */ /* 0x000ee20000300800 */
[----:B----4-:R0:W-:Y:S01]  /*10300*/  STS.U16 [R2+0xb000], R8 ;  /* 0x00b0000802007388 */ /* 0x0101e20000000400 */
[----:B------:R1:W-:Y:S03]  /*10310*/  STS.U16 [R2+0xb100], R9 ;  /* 0x00b1000902007388 */ /* 0x0003e60000000400 */
[----:B0-----:R-:W4:Y:S01]  /*10320*/  LDL.LU R8, [R1+0x458] ;  /* 0x0004580001087983 */ /* 0x001f220000300800 */
[----:B-1----:R-:W4:Y:S01]  /*10330*/  LDL.LU R9, [R1+0x3e4] ;  /* 0x0003e40001097983 */ /* 0x002f220000300800 */
[----:B------:R-:W-:Y:S01]  /*10340*/  LOP3.LUT R16, R27, 0x7f, RZ, 0xc0, !PT ;  /* 0x0000007f1b107812 */ /* 0x000fe200078ec0ff */
[----:B------:R-:W4:Y:S01]  /*10350*/  LDL.LU R12, [R1+0x3e0] ;  /* 0x0003e000010c7983 */ /* 0x000f220000300800 */
[----:B------:R0:W-:Y:S04]  /*10360*/  STS.U16 [R2+0xb200], R23 ;  /* 0x00b2001702007388 */ /* 0x0001e80000000400 */
[----:B------:R-:W4:Y:S01]  /*10370*/  LDL.LU R13, [R1+0x3dc] ;  /* 0x0003dc00010d7983 */ /* 0x000f220000300800 */
[----:B------:R1:W-:Y:S02]  /*10380*/  STS.U16 [R2+0xb300], R24 ;  /* 0x00b3001802007388 */ /* 0x0003e40000000400 */
[----:B------:R-:W-:-:S02]  /*10390*/  IMAD.SHL.U32 R0, R16, 0x2, RZ ;  /* 0x0000000210007824 */ /* 0x000fc400078e00ff */
[----:B------:R-:W4:Y:S01]  /*103a0*/  LDL.LU R17, [R1+0x3d8] ;  /* 0x0003d80001117983 */ /* 0x000f220000300800 */
[----:B------:R0:W-:Y:S04]  /*103b0*/  STS.U16 [R2+0xd000], R25 ;  /* 0x00d0001902007388 */ /* 0x0001e80000000400 */
[----:B------:R-:W4:Y:S01]  /*103c0*/  LDL.LU R18, [R1+0x354] ;  /* 0x0003540001127983 */ /* 0x000f220000300800 */
[----:B------:R3:W-:Y:S02]  /*103d0*/  STS.U16 [R2+0xd100], R26 ;  /* 0x00d1001a02007388 */ /* 0x0007e40000000400 */
[----:B------:R-:W4:Y:S02]  /*103e0*/  LDL.LU R15, [R1+0x350] ;  /* 0x00035000010f7983 */ /* 0x000f240000300800 */
[----:B--2---:R-:W-:Y:S01]  /*103f0*/  STS.U16 [R2+0xd200], R29 ;  /* 0x00d2001d02007388 */ /* 0x004fe20000000400 */
[----:B------:R-:W2:Y:S04]  /*10400*/  LDL.LU R14, [R1+0x34c] ;  /* 0x00034c00010e7983 */ /* 0x000ea80000300800 */
[----:B---3--:R-:W-:Y:S01]  /*10410*/  STS.U16 [R2+0xd300], R3 ;  /* 0x00d3000302007388 */ /* 0x008fe20000000400 */
[----:B------:R-:W3:Y:S01]  /*10420*/  LDL.LU R19, [R1+0x348] ;  /* 0x0003480001137983 */ /* 0x000ee20000300800 */
[----:B------:R-:W-:Y:S01]  /*10430*/  LOP3.LUT R0, R0, 0x50, RZ, 0x3c, !PT ;  /* 0x0000005000007812 */ /* 0x000fe200078e3cff */
[----:B------:R-:W2:Y:S01]  /*10440*/  LDL.LU R4, [R1+0x2d4] ;  /* 0x0002d40001047983 */ /* 0x000ea20000300800 */
[----:B0-----:R-:W2:Y:S01]  /*10450*/  LDL.LU R23, [R1+0x2d0] ;  /* 0x0002d00001177983 */ /* 0x001ea20000300800 */
[----:B-1----:R-:W3:Y:S02]  /*10460*/  LDL.LU R24, [R1+0x2cc] ;  /* 0x0002cc0001187983 */ /* 0x002ee40000300800 */
[----:B------:R-:W3:Y:S02]  /*10470*/  LDL.LU R25, [R1+0x2c8] ;  /* 0x0002c80001197983 */ /* 0x000ee40000300800 */
[----:B------:R-:W3:Y:S01]  /*10480*/  LDL.LU R26, [R1+0x254] ;  /* 0x00025400011a7983 */ /* 0x000ee20000300800 */
[----:B------:R-:W-:Y:S01]  /*10490*/  STS.U16 [R2+0xf000], R22 ;  /* 0x00f0001602007388 */ /* 0x000fe20000000400 */
[----:B------:R-:W-:Y:S02]  /*104a0*/  STS.U16 [R2+0xf100], R20 ;  /* 0x00f1001402007388 */ /* 0x000fe40000000400 */
[----:B------:R-:W-:Y:S02]  /*104b0*/  STS.U16 [R2+0xf200], R11 ;  /* 0x00f2000b02007388 */ /* 0x000fe40000000400 */
[----:B------:R-:W-:Y:S01]  /*104c0*/  STS.U16 [R2+0xf300], R10 ;  /* 0x00f3000a02007388 */ /* 0x000fe20000000400 */
[----:B------:R0:W-:Y:S01]  /*104d0*/  STS.U16 [R0+0x1400], R28 ;  /* 0x0014001c00007388 */ /* 0x0001e20000000400 */
[----:B------:R1:W-:Y:S02]  /*104e0*/  STS.U16 [R0+0x1500], R6 ;  /* 0x0015000600007388 */ /* 0x0003e40000000400 */
[----:B------:R1:W-:Y:S01]  /*104f0*/  STS.U16 [R0+0x1600], R7 ;  /* 0x0016000700007388 */ /* 0x0003e20000000400 */
[----:B0-----:R-:W3:Y:S01]  /*10500*/  LDL.LU R28, [R1+0x250] ;  /* 0x00025000011c7983 */ /* 0x001ee20000300800 */
[----:B------:R-:W3:Y:S02]  /*10510*/  LDL.LU R21, [R1+0x24c] ;  /* 0x00024c0001157983 */ /* 0x000ee40000300800 */
[----:B------:R-:W3:Y:S02]  /*10520*/  LDL.LU R27, [R1+0x248] ;  /* 0x00024800011b7983 */ /* 0x000ee40000300800 */
[----:B------:R-:W3:Y:S01]  /*10530*/  LDL.LU R29, [R1+0xd8] ;  /* 0x0000d800011d7983 */ /* 0x000ee20000300800 */
[----:B------:R-:W3:Y:S01]  /*10540*/  LDL.LU R3, [R1+0xd4] ;  /* 0x0000d40001037983 */ /* 0x000ee20000300800 */
[----:B-1----:R-:W3:Y:S02]  /*10550*/  LDL.LU R6, [R1+0xd0] ;  /* 0x0000d00001067983 */ /* 0x002ee40000300800 */
[----:B------:R-:W3:Y:S01]  /*10560*/  LDL.LU R7, [R1+0xcc] ;  /* 0x0000cc0001077983 */ /* 0x000ee20000300800 */
[----:B----4-:R0:W-:Y:S01]  /*10570*/  STS.U16 [R0+0x1700], R8 ;  /* 0x0017000800007388 */ /* 0x0101e20000000400 */
[----:B------:R1:W-:Y:S03]  /*10580*/  STS.U16 [R0+0x3400], R9 ;  /* 0x0034000900007388 */ /* 0x0003e60000000400 */
[----:B0-----:R-:W4:Y:S01]  /*10590*/  LDL.LU R8, [R1+0x68] ;  /* 0x0000680001087983 */ /* 0x001f220000300800 */
[----:B-1----:R-:W4:Y:S02]  /*105a0*/  LDL.LU R9, [R1+0x34] ;  /* 0x0000340001097983 */ /* 0x002f240000300800 */
[----:B------:R-:W4:Y:S02]  /*105b0*/  LDL.LU R22, [R1+0x20] ;  /* 0x0000200001167983 */ /* 0x000f240000300800 */
[----:B------:R-:W4:Y:S01]  /*105c0*/  LDL.LU R2, [R1] ;  /* 0x0000000001027983 */ /* 0x000f220000300800 */
[----:B------:R0:W-:Y:S01]  /*105d0*/  STS.U16 [R0+0x3500], R12 ;  /* 0x0035000c00007388 */ /* 0x0001e20000000400 */
[----:B------:R1:W-:Y:S02]  /*105e0*/  STS.U16 [R0+0x3600], R13 ;  /* 0x0036000d00007388 */ /* 0x0003e40000000400 */
[----:B------:R1:W-:Y:S02]  /*105f0*/  STS.U16 [R0+0x3700], R17 ;  /* 0x0037001100007388 */ /* 0x0003e40000000400 */
[----:B------:R1:W-:Y:S01]  /*10600*/  STS.U16 [R0+0x5400], R18 ;  /* 0x0054001200007388 */ /* 0x0003e20000000400 */
[----:B------:R1:W-:Y:S01]  /*10610*/  STS.U16 [R0+0x5500], R15 ;  /* 0x0055000f00007388 */ /* 0x0003e20000000400 */
[----:B--2---:R2:W-:Y:S03]  /*10620*/  STS.U16 [R0+0x5600], R14 ;  /* 0x0056000e00007388 */ /* 0x0045e60000000400 */
[----:B0-----:R-:W4:Y:S01]  /*10630*/  LDL.LU R12, [R1+0x12c4] ;  /* 0x0012c400010c7983 */ /* 0x001f220000300800 */
[----:B-1----:R-:W4:Y:S02]  /*10640*/  LDL.LU R13, [R1+0x12c0] ;  /* 0x0012c000010d7983 */ /* 0x002f240000300800 */
[----:B------:R-:W4:Y:S02]  /*10650*/  LDL.LU R17, [R1+0x12bc] ;  /* 0x0012bc0001117983 */ /* 0x000f240000300800 */
[----:B------:R-:W4:Y:S01]  /*10660*/  LDL.LU R18, [R1+0x12b8] ;  /* 0x0012b80001127983 */ /* 0x000f220000300800 */
[----:B------:R-:W4:Y:S04]  /*10670*/  LDL.LU R15, [R1+0x454] ;  /* 0x00045400010f7983 */ /* 0x000f280000300800 */
[----:B--2---:R-:W2:Y:S04]  /*10680*/  LDL.LU R14, [R1+0x450] ;  /* 0x00045000010e7983 */ /* 0x004ea80000300800 */
[----:B---3--:R0:W-:Y:S01]  /*10690*/  STS.U16 [R0+0x5700], R19 ;  /* 0x0057001300007388 */ /* 0x0081e20000000400 */
[----:B------:R1:W-:Y:S02]  /*106a0*/  STS.U16 [R0+0x7400], R4 ;  /* 0x0074000400007388 */ /* 0x0003e40000000400 */
[----:B------:R3:W-:Y:S02]  /*106b0*/  STS.U16 [R0+0x7500], R23 ;  /* 0x0075001700007388 */ /* 0x0007e40000000400 */
[----:B------:R3:W-:Y:S01]  /*106c0*/  STS.U16 [R0+0x7600], R24 ;  /* 0x0076001800007388 */ /* 0x0007e20000000400 */
[----:B------:R3:W-:Y:S01]  /*106d0*/  STS.U16 [R0+0x7700], R25 ;  /* 0x0077001900007388 */ /* 0x0007e20000000400 */
[----:B------:R3:W-:Y:S03]  /*106e0*/  STS.U16 [R0+0x9400], R26 ;  /* 0x0094001a00007388 */ /* 0x0007e60000000400 */
[----:B0-----:R-:W2:Y:S01]  /*106f0*/  LDL.LU R19, [R1+0x12b4] ;  /* 0x0012b40001137983 */ /* 0x001ea20000300800 */
[----:B-1----:R-:W2:Y:S02]  /*10700*/  LDL.LU R4, [R1+0x44c] ;  /* 0x00044c0001047983 */ /* 0x002ea40000300800 */
[----:B---3--:R-:W3:Y:S01]  /*10710*/  LDL.LU R23, [R1+0x448] ;  /* 0x0004480001177983 */ /* 0x008ee20000300800 */
[----:B------:R-:W2:Y:S04]  /*10720*/  LDL.LU R24, [R1+0x3d4] ;  /* 0x0003d40001187983 */ /* 0x000ea80000300800 */
[----:B------:R-:W2:Y:S04]  /*10730*/  LDL.LU R25, [R1+0x3d0] ;  /* 0x0003d00001197983 */ /* 0x000ea80000300800 */
[----:B------:R0:W-:Y:S01]  /*10740*/  STS.U16 [R0+0x9500], R28 ;  /* 0x0095001c00007388 */ /* 0x0001e20000000400 */
[----:B------:R-:W2:Y:S02]  /*10750*/  LDL.LU R26, [R1+0x3cc] ;  /* 0x0003cc00011a7983 */ /* 0x000ea40000300800 */
[----:B------:R1:W-:Y:S01]  /*10760*/  STS.U16 [R0+0x9600], R21 ;  /* 0x0096001500007388 */ /* 0x0003e20000000400 */
[----:B------:R1:W-:Y:S01]  /*10770*/  STS.U16 [R0+0x9700], R27 ;  /* 0x0097001b00007388 */ /* 0x0003e20000000400 */
[----:B------:R1:W-:Y:S02]  /*10780*/  STS.U16 [R0+0xb400], R29 ;  /* 0x00b4001d00007388 */ /* 0x0003e40000000400 */
[----:B------:R1:W-:Y:S01]  /*10790*/  STS.U16 [R0+0xb500], R3 ;  /* 0x00b5000300007388 */ /* 0x0003e20000000400 */
[----:B0-----:R-:W2:Y:S01]  /*107a0*/  LDL.LU R28, [R1+0x3c8] ;  /* 0x0003c800011c7983 */ /* 0x001ea20000300800 */
[----:B-1----:R-:W2:Y:S02]  /*107b0*/  LDL.LU R21, [R1+0x12b0] ;  /* 0x0012b00001157983 */ /* 0x002ea40000300800 */
[----:B------:R0:W-:Y:S01]  /*107c0*/  STS.U16 [R0+0xb600], R6 ;  /* 0x00b6000600007388 */ /* 0x0001e20000000400 */
[----:B------:R-:W2:Y:S01]  /*107d0*/  LDL.LU R27, [R1+0x12ac] ;  /* 0x0012ac00011b7983 */ /* 0x000ea20000300800 */
[----:B------:R-:W2:Y:S02]  /*107e0*/  LDL.LU R29, [R1+0x12a8] ;  /* 0x0012a800011d7983 */ /* 0x000ea40000300800 */
[----:B------:R-:W2:Y:S02]  /*107f0*/  LDL.LU R3, [R1+0x12a4] ;  /* 0x0012a40001037983 */ /* 0x000ea40000300800 */
[----:B------:R1:W-:Y:S01]  /*10800*/  STS.U16 [R0+0xb700], R7 ;  /* 0x00b7000700007388 */ /* 0x0003e20000000400 */
[----:B0-----:R-:W2:Y:S04]  /*10810*/  LDL.LU R6, [R1+0x12a0] ;  /* 0x0012a00001067983 */ /* 0x001ea80000300800 */
[----:B-1----:R-:W2:Y:S04]  /*10820*/  LDL.LU R7, [R1+0x129c] ;  /* 0x00129c0001077983 */ /* 0x002ea80000300800 */
[----:B----4-:R0:W-:Y:S01]  /*10830*/  STS.U16 [R0+0xd400], R8 ;  /* 0x00d4000800007388 */ /* 0x0101e20000000400 */
[----:B------:R1:W-:Y:S03]  /*10840*/  STS.U16 [R0+0xd500], R9 ;  /* 0x00d5000900007388 */ /* 0x0003e60000000400 */
[----:B0-----:R-:W4:Y:S01]  /*10850*/  LDL.LU R8, [R1+0x1298] ;  /* 0x0012980001087983 */ /* 0x001f220000300800 */
[----:B-1----:R-:W2:Y:S02]  /*10860*/  LDL.LU R9, [R1+0x1294] ;  /* 0x0012940001097983 */ /* 0x002ea40000300800 */
[----:B------:R0:W-:Y:S02]  /*10870*/  STS.U16 [R0+0xd600], R22 ;  /* 0x00d6001600007388 */ /* 0x0001e40000000400 */
[----:B------:R1:W-:Y:S01]  /*10880*/  STS.U16 [R0+0xd700], R2 ;  /* 0x00d7000200007388 */ /* 0x0003e20000000400 */
[----:B0-----:R-:W3:Y:S01]  /*10890*/  LDL R22, [R1+0xcdc] ;  /* 0x000cdc0001167983 */ /* 0x001ee20000100800 */
[----:B-1----:R-:W-:-:S02]  /*108a0*/  IMAD.SHL.U32 R2, R16, 0x2, RZ ;  /* 0x0000000210027824 */ /* 0x002fc400078e00ff */
[----:B------:R-:W3:Y:S03]  /*108b0*/  LDL R16, [R1+0xce0] ;  /* 0x000ce00001107983 */ /* 0x000ee60000100800 */
[----:B------:R-:W-:Y:S01]  /*108c0*/  LOP3.LUT R2, R2, 0x60, RZ, 0x3c, !PT ;  /* 0x0000006002027812 */ /* 0x000fe200078e3cff */
[----:B--2---:R0:W-:Y:S01]  /*108d0*/  STS.U16 [R0+0xf400], R9 ;  /* 0x00f4000900007388 */ /* 0x0041e20000000400 */
[----:B----4-:R1:W-:Y:S02]  /*108e0*/  STS.U16 [R0+0xf500], R8 ;  /* 0x00f5000800007388 */ /* 0x0103e40000000400 */
[----:B------:R-:W-:Y:S02]  /*108f0*/  STS.U16 [R0+0xf600], R7 ;  /* 0x00f6000700007388 */ /* 0x000fe40000000400 */
[----:B------:R-:W-:Y:S01]  /*10900*/  STS.U16 [R0+0xf700], R6 ;  /* 0x00f7000600007388 */ /* 0x000fe20000000400 */
[----:B------:R2:W-:Y:S04]  /*10910*/  STS.U16 [R2+0x1800], R15 ;  /* 0x0018000f02007388 */ /* 0x0005e80000000400 */
[----:B0-----:R-:W4:Y:S04]  /*10920*/  LDL R9, [R1+0xce8] ;  /* 0x000ce80001097983 */ /* 0x001f280000100800 */
[----:B-1----:R-:W4:Y:S01]  /*10930*/  LDL R8, [R1+0xcec] ;  /* 0x000cec0001087983 */ /* 0x002f220000100800 */
[----:B------:R0:W-:Y:S03]  /*10940*/  STS.U16 [R2+0x1900], R14 ;  /* 0x0019000e02007388 */ /* 0x0001e60000000400 */
[----:B--2---:R-:W2:Y:S01]  /*10950*/  LDL R15, [R1+0xcd4] ;  /* 0x000cd400010f7983 */ /* 0x004ea20000100800 */
[----:B------:R-:W-:-:S02]  /*10960*/  PRMT R7, RZ, 0x7610, R7 ;  /* 0x00007610ff077816 */ /* 0x000fc40000000007 */
[----:B------:R-:W-:Y:S02]  /*10970*/  PRMT R6, RZ, 0x7610, R6 ;  /* 0x00007610ff067816 */ /* 0x000fe40000000006 */
[----:B------:R-:W-:Y:S01]  /*10980*/  PRMT R5, RZ, 0x7610, R5 ;  /* 0x00007610ff057816 */ /* 0x000fe20000000005 */
[----:B------:R-:W2:Y:S04]  /*10990*/  LDL R0, [R1+0xcd0] ;  /* 0x000cd00001007983 */ /* 0x000ea80000100800 */
[----:B0-----:R-:W2:Y:S04]  /*109a0*/  LDL R14, [R1+0xcd8] ;  /* 0x000cd800010e7983 */ /* 0x001ea80000100800 */
[----:B------:R0:W-:Y:S04]  /*109b0*/  STS.U16 [R2+0x1a00], R4 ;  /* 0x001a000402007388 */ /* 0x0001e80000000400 */
[----:B0-----:R-:W2:Y:S04]  /*109c0*/  LDL R4, [R1+0xccc] ;  /* 0x000ccc0001047983 */ /* 0x001ea80000100800 */
[----:B----4-:R3:W4:Y:S02]  /*109d0*/  @!P0 LDG.E.U16 R7, [R8.64] ;  /* 0x0000000608078981 */ /* 0x010724000c1e1500 */
[----:B---3--:R-:W-:-:S02]  /*109e0*/  @!P0 IMAD.MOV.U32 R8, RZ, RZ, R16 ;  /* 0x000000ffff088224 */ /* 0x008fc400078e0010 */
[----:B------:R-:W-:-:S05]  /*109f0*/  @!P0 IMAD.MOV.U32 R9, RZ, RZ, R22 ;  /* 0x000000ffff098224 */ /* 0x000fca00078e0016 */
[----:B------:R2:W3:Y:S02]  /*10a00*/  @!P0 LDG.E.U16 R6, [R8.64] ;  /* 0x0000000608068981 */ /* 0x0004e4000c1e1500 */
[----:B--2---:R-:W-:Y:S02]  /*10a10*/  @!P0 IMAD.MOV.U32 R8, RZ, RZ, R14 ;  /* 0x000000ffff088224 */ /* 0x004fe400078e000e */
[----:B------:R-:W-:-:S05]  /*10a20*/  @!P0 IMAD.MOV.U32 R9, RZ, RZ, R15 ;  /* 0x000000ffff098224 */ /* 0x000fca00078e000f */
[----:B------:R0:W2:Y:S04]  /*10a30*/  @!P0 LDG.E.U16 R5, [R8.64] ;  /* 0x0000000608058981 */ /* 0x0000a8000c1e1500 */
[----:B------:R-:W-:Y:S01]  /*10a40*/  STS.U16 [R2+0x1b00], R23 ;  /* 0x001b001702007388 */ /* 0x000fe20000000400 */
[----:B------:R-:W-:Y:S02]  /*10a50*/  STS.U16 [R2+0x3800], R24 ;  /* 0x0038001802007388 */ /* 0x000fe40000000400 */
[----:B------:R-:W-:Y:S02]  /*10a60*/  STS.U16 [R2+0x3900], R25 ;  /* 0x0039001902007388 */ /* 0x000fe40000000400 */
[----:B------:R-:W-:Y:S01]  /*10a70*/  STS.U16 [R2+0x3a00], R26 ;  /* 0x003a001a02007388 */ /* 0x000fe20000000400 */
[----:B------:R1:W-:Y:S04]  /*10a80*/  STS.U16 [R2+0x3b00], R28 ;  /* 0x003b001c02007388 */ /* 0x0003e80000000400 */
[----:B-1----:R-:W2:Y:S01]  /*10a90*/  LDL.LU R2, [R1+0x4d0] ;  /* 0x0004d00001027983 */ /* 0x002ea20000300800 */
[----:B0-----:R-:W-:Y:S01]  /*10aa0*/  @!P0 IMAD.MOV.U32 R8, RZ, RZ, R0 ;  /* 0x000000ffff088224 */ /* 0x001fe200078e0000 */
[----:B------:R-:W-:Y:S01]  /*10ab0*/  PRMT R10, RZ, 0x7610, R10 ;  /* 0x00007610ff0a7816 */ /* 0x000fe2000000000a */
[----:B------:R-:W-:-:S05]  /*10ac0*/  @!P0 IMAD.MOV.U32 R9, RZ, RZ, R4 ;  /* 0x000000ffff098224 */ /* 0x000fca00078e0004 */
[----:B------:R0:W2:Y:S04]  /*10ad0*/  @!P0 LDG.E.U16 R10, [R8.64] ;  /* 0x00000006080a8981 */ /* 0x0000a8000c1e1500 */
[----:B----4-:R-:W-:Y:S04]  /*10ae0*/  STL [R1+0x1288], R7 ;  /* 0x0012880701007387 */ /* 0x010fe80000100800 */
[----:B---3--:R-:W-:Y:S04]  /*10af0*/  STL [R1+0x128c], R6 ;  /* 0x00128c0601007387 */ /* 0x008fe80000100800 */
[----:B--2---:R1:W-:Y:S04]  /*10b00*/  STL [R1+0x1290], R5 ;  /* 0x0012900501007387 */ /* 0x0043e80000100800 */
[----:B-1----:R-:W2:Y:S01]  /*10b10*/  LDL R5, [R1+0xcb8] ;  /* 0x000cb80001057983 */ /* 0x002ea20000100800 */
[----:B------:R-:W3:Y:S02]  /*10b20*/  LDL.LU R6, [R1+0x378] ;  /* 0x0003780001067983 */ /* 0x000ee40000300800 */
[----:B------:R-:W4:Y:S02]  /*10b30*/  LDL.LU R7, [R1+0x310] ;  /* 0x0003100001077983 */ /* 0x000f240000300800 */
        /* <DEDUP_REMOVED lines=11> */
[----:B0-----:R-:W2:Y:S02]  /*10bf0*/  LDL R8, [R1+0xcbc] ;  /* 0x000cbc0001087983 */ /* 0x001ea40000100800 */
[----:B------:R-:W2:Y:S01]  /*10c00*/  LDL R9, [R1+0xcc8] ;  /* 0x000cc80001097983 */ /* 0x000ea20000100800 */
[----:B------:R-:W-:-:S02]  /*10c10*/  PRMT R11, RZ, 0x7610, R11 ;  /* 0x00007610ff0b7816 */ /* 0x000fc4000000000b */
[----:B--2---:R-:W-:-:S04]  /*10c20*/  @!P0 LOP3.LUT R9, R9, R8, RZ, 0x3c, !PT ;  /* 0x0000000809098212 */ /* 0x004fc800078e3cff */
[----:B------:R-:W-:-:S04]  /*10c30*/  @!P0 LOP3.LUT R8, R9, R8, RZ, 0x3c, !PT ;  /* 0x0000000809088212 */ /* 0x000fc800078e3cff */
[----:B------:R-:W-:-:S05]  /*10c40*/  @!P0 LOP3.LUT R9, R9, R8, RZ, 0x3c, !PT ;  /* 0x0000000809098212 */ /* 0x000fca00078e3cff */
[----:B------:R0:W2:Y:S04]  /*10c50*/  @!P0 LDG.E.U16 R11, [R8.64] ;  /* 0x00000006080b8981 */ /* 0x0000a8000c1e1500 */
[----:B0-----:R-:W2:Y:S01]  /*10c60*/  LDL R9, [R1+0x4e0] ;  /* 0x0004e00001097983 */ /* 0x001ea20000100800 */
[----:B------:R-:W-:Y:S01]  /*10c70*/  PRMT R12, RZ, 0x7610, R12 ;  /* 0x00007610ff0c7816 */ /* 0x000fe2000000000c */
[----:B------:R-:W-:-:S05]  /*10c80*/  @!P0 IMAD.MOV.U32 R8, RZ, RZ, R5 ;  /* 0x000000ffff088224 */ /* 0x000fca00078e0005 */
[----:B--2---:R0:W2:Y:S04]  /*10c90*/  @!P0 LDG.E.U16 R12, [R8.64] ;  /* 0x00000006080c8981 */ /* 0x0040a8000c1e1500 */
[----:B0-----:R-:W2:Y:S04]  /*10ca0*/  LDL R8, [R1+0x4d8] ;  /* 0x0004d80001087983 */ /* 0x001ea80000100800 */
[----:B------:R-:W2:Y:S01]  /*10cb0*/  LDL R9, [R1+0x4dc] ;  /* 0x0004dc0001097983 */ /* 0x000ea20000100800 */
[----:B------:R-:W-:Y:S02]  /*10cc0*/  PRMT R13, RZ, 0x7610, R13 ;  /* 0x00007610ff0d7816 */ /* 0x000fe4000000000d */
[----:B--2---:R-:W-:-:S04]  /*10cd0*/  @!P0 LOP3.LUT R9, R9, R8, RZ, 0x3c, !PT ;  /* 0x0000000809098212 */ /* 0x004fc800078e3cff */
[----:B------:R-:W-:-:S04]  /*10ce0*/  @!P0 LOP3.LUT R8, R9, R8, RZ, 0x3c, !PT ;  /* 0x0000000809088212 */ /* 0x000fc800078e3cff */
[----:B------:R-:W-:-:S05]  /*10cf0*/  @!P0 LOP3.LUT R9, R9, R8, RZ, 0x3c, !PT ;  /* 0x0000000809098212 */ /* 0x000fca00078e3cff */
[----:B------:R0:W2:Y:S04]  /*10d00*/  @!P0 LDG.E.U16 R13, [R8.64] ;  /* 0x00000006080d8981 */ /* 0x0000a8000c1e1500 */
[----:B0-----:R-:W2:Y:S01]  /*10d10*/  LDL R9, [R1+0x4d4] ;  /* 0x0004d40001097983 */ /* 0x001ea20000100800 */
[----:B------:R-:W-:Y:S01]  /*10d20*/  PRMT R20, RZ, 0x7610, R20 ;  /* 0x00007610ff147816 */ /* 0x000fe20000000014 */
[----:B------:R0:W-:Y:S02]  /*10d30*/  STL [R1+0xd38], R2 ;  /* 0x000d380201007387 */ /* 0x0001e40000100800 */
[----:B------:R-:W1:Y:S01]  /*10d40*/  S2R R5, SR_TID.X ;  /* 0x0000000000057919 */ /* 0x000e620000002100 */
[----:B--2---:R-:W-:Y:S02]  /*10d50*/  @!P0 IMAD.MOV.U32 R8, RZ, RZ, R9 ;  /* 0x000000ffff088224 */ /* 0x004fe400078e0009 */
[----:B------:R-:W-:-:S02]  /*10d60*/  @!P0 IMAD.MOV.U32 R9, RZ, RZ, R2 ;  /* 0x000000ffff098224 */ /* 0x000fc400078e0002 */
[----:B0-----:R-:W2:Y:S04]  /*10d70*/  LDL.LU R2, [R1+0x380] ;  /* 0x0003800001027983 */ /* 0x001ea80000300800 */
[----:B------:R0:W2:Y:S04]  /*10d80*/  @!P0 LDG.E.U16 R20, [R8.64] ;  /* 0x0000000608148981 */ /* 0x0000a8000c1e1500 */
[----:B0-----:R-:W2:Y:S01]  /*10d90*/  LDL.LU R8, [R1+0x390] ;  /* 0x0003900001087983 */ /* 0x001ea20000300800 */
[----:B------:R-:W3:Y:S01]  /*10da0*/  LDL.LU R9, [R1+0x388] ;  /* 0x0003880001097983 */ /* 0x000ee20000300800 */
[----:B-1----:R-:W-:-:S05]  /*10db0*/  LOP3.LUT R5, R5, 0x7f, RZ, 0xc0, !PT ;  /* 0x0000007f05057812 */ /* 0x002fca00078ec0ff */
[----:B------:R-:W-:-:S05]  /*10dc0*/  IMAD.SHL.U32 R5, R5, 0x2, RZ ;  /* 0x0000000205057824 */ /* 0x000fca00078e00ff */
[----:B------:R-:W-:-:S05]  /*10dd0*/  LOP3.LUT R5, R5, 0x60, RZ, 0x3c, !PT ;  /* 0x0000006005057812 */ /* 0x000fca00078e3cff */
[----:B--2---:R0:W-:Y:S04]  /*10de0*/  STS.U16 [R5+0x5800], R8 ;  /* 0x0058000805007388 */ /* 0x0041e80000000400 */
[----:B0-----:R-:W2:Y:S01]  /*10df0*/  LDL.LU R8, [R1+0x8] ;  /* 0x0000080001087983 */ /* 0x001ea20000300800 */
[----:B---3--:R-:W-:Y:S02]  /*10e00*/  STS.U16 [R5+0x5900], R9 ;  /* 0x0059000905007388 */ /* 0x008fe40000000400 */
[----:B------:R-:W-:Y:S02]  /*10e10*/  STS.U16 [R5+0x5a00], R2 ;  /* 0x005a000205007388 */ /* 0x000fe40000000400 */
[----:B------:R0:W-:Y:S01]  /*10e20*/  STS.U16 [R5+0x5b00], R6 ;  /* 0x005b000605007388 */ /* 0x0001e20000000400 */
[----:B----4-:R1:W-:Y:S01]  /*10e30*/  STS.U16 [R5+0x7800], R7 ;  /* 0x0078000705007388 */ /* 0x0103e20000000400 */
[----:B------:R-:W-:Y:S02]  /*10e40*/  STS.U16 [R5+0x7900], R22 ;  /* 0x0079001605007388 */ /* 0x000fe40000000400 */
[----:B------:R3:W-:Y:S02]  /*10e50*/  STS.U16 [R5+0x7a00], R0 ;  /* 0x007a000005007388 */ /* 0x0007e40000000400 */
[----:B------:R4:W-:Y:S01]  /*10e60*/  STS.U16 [R5+0x7b00], R16 ;  /* 0x007b001005007388 */ /* 0x0009e20000000400 */
[----:B------:R4:W-:Y:S01]  /*10e70*/  STS.U16 [R5+0x9800], R15 ;  /* 0x0098000f05007388 */ /* 0x0009e20000000400 */
[----:B------:R4:W-:Y:S03]  /*10e80*/  STS.U16 [R5+0x9900], R14 ;  /* 0x0099000e05007388 */ /* 0x0009e60000000400 */
[----:B0-----:R-:W2:Y:S01]  /*10e90*/  LDL.LU R6, [R1+0x480] ;  /* 0x0004800001067983 */ /* 0x001ea20000300800 */
[----:B-1----:R-:W2:Y:S02]  /*10ea0*/  LDL.LU R7, [R1+0x478] ;  /* 0x0004780001077983 */ /* 0x002ea40000300800 */
[----:B---3--:R-:W4:Y:S02]  /*10eb0*/  LDL.LU R0, [R1+0x470] ;  /* 0x0004700001007983 */ /* 0x008f240000300800 */
[----:B----4-:R-:W4:Y:S01]  /*10ec0*/  LDL.LU R16, [R1+0x468] ;  /* 0x0004680001107983 */ /* 0x010f220000300800 */
[----:B------:R-:W4:Y:S02]  /*10ed0*/  LDL.LU R15, [R1+0x400] ;  /* 0x00040000010f7983 */ /* 0x000f240000300800 */
[----:B------:R0:W-:Y:S02]  /*10ee0*/  STS.U16 [R5+0x9a00], R4 ;  /* 0x009a000405007388 */ /* 0x0001e40000000400 */
[----:B------:R-:W4:Y:S01]  /*10ef0*/  LDL.LU R14, [R1+0x3f8] ;  /* 0x0003f800010e7983 */ /* 0x000f220000300800 */
[----:B------:R1:W-:Y:S01]  /*10f00*/  STS.U16 [R5+0x9b00], R23 ;  /* 0x009b001705007388 */ /* 0x0003e20000000400 */
[----:B------:R1:W-:Y:S02]  /*10f10*/  STS.U16 [R5+0xb800], R24 ;  /* 0x00b8001805007388 */ /* 0x0003e40000000400 */
[----:B------:R1:W-:Y:S02]  /*10f20*/  STS.U16 [R5+0xb900], R25 ;  /* 0x00b9001905007388 */ /* 0x0003e40000000400 */
[----:B------:R1:W-:Y:S01]  /*10f30*/  STS.U16 [R5+0xba00], R26 ;  /* 0x00ba001a05007388 */ /* 0x0003e20000000400 */
[----:B------:R1:W-:Y:S04]  /*10f40*/  STS.U16 [R5+0xbb00], R28 ;  /* 0x00bb001c05007388 */ /* 0x0003e80000000400 */
[----:B0-----:R-:W4:Y:S01]  /*10f50*/  LDL.LU R4, [R1+0x3f0] ;  /* 0x0003f00001047983 */ /* 0x001f220000300800 */
[----:B-1----:R-:W4:Y:S03]  /*10f60*/  LDL.LU R23, [R1+0x3e8] ;  /* 0x0003e80001177983 */ /* 0x002f260000300800 */
[----:B------:R-:W4:Y:S04]  /*10f70*/  LDL.LU R24, [R1+0x370] ;  /* 0x0003700001187983 */ /* 0x000f280000300800 */
[----:B------:R-:W4:Y:S01]  /*10f80*/  LDL.LU R25, [R1+0x368] ;  /* 0x0003680001197983 */ /* 0x000f220000300800 */
[----:B------:R-:W4:Y:S02]  /*10f90*/  LDL.LU R26, [R1+0x360] ;  /* 0x00036000011a7983 */ /* 0x000f240000300800 */
[----:B------:R0:W-:Y:S02]  /*10fa0*/  STS.U16 [R5+0xd800], R3 ;  /* 0x00d8000305007388 */ /* 0x0001e40000000400 */
[----:B------:R-:W4:Y:S01]  /*10fb0*/  LDL.LU R28, [R1+0x358] ;  /* 0x00035800011c7983 */ /* 0x000f220000300800 */
[----:B0-----:R-:W4:Y:S01]  /*10fc0*/  LDL.LU R3, [R1+0x2f0] ;  /* 0x0002f00001037983 */ /* 0x001f220000300800 */
[----:B------:R-:W4:Y:S02]  /*10fd0*/  LDL.LU R9, [R1+0x258] ;  /* 0x0002580001097983 */ /* 0x000f240000300800 */
[----:B------:R-:W4:Y:S02]  /*10fe0*/  LDL.LU R2, [R1+0x1d0] ;  /* 0x0001d00001027983 */ /* 0x000f240000300800 */
[----:B------:R-:W4:Y:S01]  /*10ff0*/  LDL.LU R22, [R1+0x1c8] ;  /* 0x0001c80001167983 */ /* 0x000f220000300800 */
[----:B--2---:R0:W-:Y:S04]  /*11000*/  STS.U16 [R5+0xd900], R8 ;  /* 0x00d9000805007388 */ /* 0x0041e80000000400 */
[----:B0-----:R-:W0:Y:S01]  /*11010*/  S2R R8, SR_TID.X ;  /* 0x0000000000087919 */ /* 0x001e220000002100 */
[----:B------:R1:W-:Y:S02]  /*11020*/  STS.U16 [R5+0xda00], R29 ;  /* 0x00da001d05007388 */ /* 0x0003e40000000400 */
[----:B------:R2:W-:Y:S02]  /*11030*/  STS.U16 [R5+0xdb00], R27 ;  /* 0x00db001b05007388 */ /* 0x0005e40000000400 */
[----:B------:R4:W-:Y:S01]  /*11040*/  STS.U16 [R5+0xf800], R21 ;  /* 0x00f8001505007388 */ /* 0x0009e20000000400 */
[----:B------:R4:W-:Y:S01]  /*11050*/  STS.U16 [R5+0xf900], R19 ;  /* 0x00f9001305007388 */ /* 0x0009e20000000400 */
[----:B------:R4:W-:Y:S02]  /*11060*/  STS.U16 [R5+0xfa00], R18 ;  /* 0x00fa001205007388 */ /* 0x0009e40000000400 */
[----:B------:R4:W-:Y:S01]  /*11070*/  STS.U16 [R5+0xfb00], R17 ;  /* 0x00fb001105007388 */ /* 0x0009e20000000400 */
[----:B-1----:R-:W3:Y:S01]  /*11080*/  LDL.LU R29, [R1+0x260] ;  /* 0x00026000011d7983 */ /* 0x002ee20000300800 */
[----:B--2---:R-:W2:Y:S02]  /*11090*/  LDL.LU R27, [R1+0x268] ;  /* 0x00026800011b7983 */ /* 0x004ea40000300800 */
[----:B----4-:R-:W4:Y:S01]  /*110a0*/  LDL.LU R21, [R1+0x270] ;  /* 0x0002700001157983 */ /* 0x010f220000300800 */
[----:B------:R-:W2:Y:S04]  /*110b0*/  LDL.LU R19, [R1+0x2d8] ;  /* 0x0002d80001137983 */ /* 0x000ea80000300800 */
[----:B------:R-:W2:Y:S01]  /*110c0*/  LDL.LU R18, [R1+0x2e0] ;  /* 0x0002e00001127983 */ /* 0x000ea20000300800 */
[----:B------:R-:W2:Y:S02]  /*110d0*/  LDL.LU R5, [R1+0x1290] ;  /* 0x0012900001057983 */ /* 0x000ea40000300800 */
[----:B------:R-:W2:Y:S01]  /*110e0*/  LDL.LU R17, [R1+0x2e8] ;  /* 0x0002e80001117983 */ /* 0x000ea20000300800 */
[----:B0-----:R-:W-:-:S05]  /*110f0*/  LOP3.LUT R8, R8, 0x7f, RZ, 0xc0, !PT ;  /* 0x0000007f08087812 */ /* 0x001fca00078ec0ff */
[----:B------:R-:W-:-:S05]  /*11100*/  IMAD.SHL.U32 R8, R8, 0x2, RZ ;  /* 0x0000000208087824 */ /* 0x000fca00078e00ff */
[----:B------:R-:W-:-:S05]  /*11110*/  LOP3.LUT R8, R8, 0x70, RZ, 0x3c, !PT ;  /* 0x0000007008087812 */ /* 0x000fca00078e3cff */
[----:B------:R0:W-:Y:S01]  /*11120*/  STS.U16 [R8+0x1c00], R6 ;  /* 0x001c000608007388 */ /* 0x0001e20000000400 */
[----:B------:R1:W-:Y:S02]  /*11130*/  STS.U16 [R8+0x1d00], R7 ;  /* 0x001d000708007388 */ /* 0x0003e40000000400 */
[----:B------:R1:W-:Y:S02]  /*11140*/  STS.U16 [R8+0x1e00], R0 ;  /* 0x001e000008007388 */ /* 0x0003e40000000400 */
[----:B------:R1:W-:Y:S01]  /*11150*/  STS.U16 [R8+0x1f00], R16 ;  /* 0x001f001008007388 */ /* 0x0003e20000000400 */
[----:B------:R1:W-:Y:S01]  /*11160*/  STS.U16 [R8+0x3c00], R15 ;  /* 0x003c000f08007388 */ /* 0x0003e20000000400 */
[----:B------:R1:W-:Y:S03]  /*11170*/  STS.U16 [R8+0x3d00], R14 ;  /* 0x003d000e08007388 */ /* 0x0003e60000000400 */
[----:B0-----:R-:W3:Y:S01]  /*11180*/  LDL.LU R6, [R1+0x128c] ;  /* 0x00128c0001067983 */ /* 0x001ee20000300800 */
[----:B-1----:R-:W3:Y:S03]  /*11190*/  LDL.LU R7, [R1+0x1288] ;  /* 0x0012880001077983 */ /* 0x002ee60000300800 */
[----:B------:R-:W3:Y:S01]  /*111a0*/  LDL.LU R0, [R1+0x1284] ;  /* 0x0012840001007983 */ /* 0x000ee20000300800 */
[----:B------:R-:W3:Y:S03]  /*111b0*/  LDL.LU R16, [R1+0x1280] ;  /* 0x0012800001107983 */ /* 0x000ee60000300800 */
[----:B------:R-:W3:Y:S01]  /*111c0*/  LDL.LU R15, [R1+0x127c] ;  /* 0x00127c00010f7983 */ /* 0x000ee20000300800 */
[----:B------:R-:W3:Y:S03]  /*111d0*/  LDL.LU R14, [R1+0x1278] ;  /* 0x00127800010e7983 */ /* 0x000ee60000300800 */
        /* <DEDUP_REMOVED lines=12> */
[----:B------:R0:W-:Y:S04]  /*112a0*/  STS.U16 [R8+0x7c00], R3 ;  /* 0x007c000308007388 */ /* 0x0001e80000000400 */
[----:B0-----:R-:W3:Y:S04]  /*112b0*/  LDL.LU R3, [R1+0x125c] ;  /* 0x00125c0001037983 */ /* 0x001ee80000300800 */
[----:B--2---:R-:W-:Y:S01]  /*112c0*/  STS.U16 [R8+0x7d00], R17 ;  /* 0x007d001108007388 */ /* 0x004fe20000000400 */
[----:B------:R-:W-:Y:S02]  /*112d0*/  STS.U16 [R8+0x7e00], R18 ;  /* 0x007e001208007388 */ /* 0x000fe40000000400 */
[----:B------:R-:W-:Y:S02]  /*112e0*/  STS.U16 [R8+0x7f00], R19 ;  /* 0x007f001308007388 */ /* 0x000fe40000000400 */
[----:B----4-:R-:W-:Y:S01]  /*112f0*/  STS.U16 [R8+0x9c00], R21 ;  /* 0x009c001508007388 */ /* 0x010fe20000000400 */
[----:B------:R-:W-:Y:S01]  /*11300*/  STS.U16 [R8+0x9d00], R27 ;  /* 0x009d001b08007388 */ /* 0x000fe20000000400 */
[----:B---3--:R-:W-:Y:S03]  /*11310*/  STS.U16 [R8+0x9e00], R29 ;  /* 0x009e001d08007388 */ /* 0x008fe60000000400 */
[----:B------:R-:W-:Y:S01]  /*11320*/  STS.U16 [R8+0x9f00], R9 ;  /* 0x009f000908007388 */ /* 0x000fe20000000400 */
[----:B------:R-:W-:Y:S03]  /*11330*/  STS.U16 [R8+0xbc00], R2 ;  /* 0x00bc000208007388 */ /* 0x000fe60000000400 */
[----:B------:R-:W-:Y:S04]  /*11340*/  STS.U16 [R8+0xbd00], R22 ;  /* 0x00bd001608007388 */ /* 0x000fe80000000400 */
[----:B------:R0:W-:Y:S04]  /*11350*/  STS.U16 [R8+0xbe00], R3 ;  /* 0x00be000308007388 */ /* 0x0001e80000000400 */
[----:B0-----:R-:W2:Y:S04]  /*11360*/  LDL.LU R3, [R1+0x1258] ;  /* 0x0012580001037983 */ /* 0x001ea80000300800 */
[----:B------:R-:W0:Y:S01]  /*11370*/  S2R R2, SR_TID.X ;  /* 0x0000000000027919 */ /* 0x000e220000002100 */
[----:B------:R0:W-:Y:S02]  /*11380*/  STS.U16 [R8+0xbf00], R28 ;  /* 0x00bf001c08007388 */ /* 0x0001e40000000400 */
[----:B------:R-:W-:Y:S02]  /*11390*/  STS.U16 [R8+0xdc00], R26 ;  /* 0x00dc001a08007388 */ /* 0x000fe40000000400 */
[----:B------:R-:W-:Y:S01]  /*113a0*/  STS.U16 [R8+0xdd00], R25 ;  /* 0x00dd001908007388 */ /* 0x000fe20000000400 */
[----:B------:R-:W-:Y:S01]  /*113b0*/  STS.U16 [R8+0xde00], R24 ;  /* 0x00de001808007388 */ /* 0x000fe20000000400 */
[----:B------:R-:W-:Y:S02]  /*113c0*/  STS.U16 [R8+0xdf00], R23 ;  /* 0x00df001708007388 */ /* 0x000fe40000000400 */
[----:B------:R-:W-:Y:S02]  /*113d0*/  STS.U16 [R8+0xfc00], R4 ;  /* 0x00fc000408007388 */ /* 0x000fe40000000400 */
[----:B------:R-:W-:Y:S01]  /*113e0*/  STS.U16 [R8+0xfd00], R14 ;  /* 0x00fd000e08007388 */ /* 0x000fe20000000400 */
[----:B------:R-:W1:Y:S04]  /*113f0*/  S2R R22, SR_TID.X ;  /* 0x0000000000167919 */ /* 0x000e680000002100 */
[----:B------:R-:W-:Y:S01]  /*11400*/  STS.U16 [R8+0xfe00], R15 ;  /* 0x00fe000f08007388 */ /* 0x000fe20000000400 */
[----:B------:R3:W-:Y:S01]  /*11410*/  STS.U16 [R8+0xff00], R16 ;  /* 0x00ff001008007388 */ /* 0x0007e20000000400 */
[----:B0-----:R-:W-:-:S02]  /*11420*/  LOP3.LUT R28, R2, 0x3f, RZ, 0xc0, !PT ;  /* 0x0000003f021c7812 */ /* 0x001fc400078ec0ff */
[----:B---3--:R-:W-:-:S03]  /*11430*/  SHF.R.S32.HI R8, RZ, 0x6, R2 ;  /* 0x00000006ff087819 */ /* 0x008fc60000011402 */
[----:B------:R-:W-:Y:S02]  /*11440*/  IMAD.SHL.U32 R2, R28, 0x2, RZ ;  /* 0x000000021c027824 */ /* 0x000fe400078e00ff */
[----:B------:R-:W0:Y:S01]  /*11450*/  S2R R28, SR_TID.X ;  /* 0x00000000001c7919 */ /* 0x000e220000002100 */
[----:B------:R-:W-:-:S04]  /*11460*/  SGXT R8, R8, 0x1 ;  /* 0x000000010808781a */ /* 0x000fc80000000200 */
[----:B------:R-:W-:Y:S02]  /*11470*/  LOP3.LUT R2, R2, 0x90, R8, 0x78, !PT ;  /* 0x0000009002027812 */ /* 0x000fe400078e7808 */
[--C-:B-1----:R-:W-:Y:S01]  /*11480*/  SHF.R.S32.HI R18, RZ, 0x6, R22.reuse ;  /* 0x00000006ff127819 */ /* 0x102fe20000011416 */
[----:B------:R-:W-:Y:S02]  /*11490*/  IMAD.SHL.U32 R17, R0, 0x2, RZ ;  /* 0x0000000200117824 */ /* 0x000fe400078e00ff */
[----:B------:R-:W-:Y:S01]  /*114a0*/  STS.U16 [R2+0x10000], R7 ;  /* 0x0100000702007388 */ /* 0x000fe20000000400 */
[----:B------:R1:W-:Y:S01]  /*114b0*/  STS.U16 [R2+0x10400], R11 ;  /* 0x0104000b02007388 */ /* 0x0003e20000000400 */
[----:B------:R-:W-:Y:S01]  /*114c0*/  SGXT R18, R18, 0x1 ;  /* 0x000000011212781a */ /* 0x000fe20000000200 */
[C---:B------:R-:W-:Y:S02]  /*114d0*/  IMAD.SHL.U32 R8, R0.reuse, 0x2, RZ ;  /* 0x0000000200087824 */ /* 0x040fe400078e00ff */
[----:B------:R-:W-:Y:S01]  /*114e0*/  IMAD.SHL.U32 R0, R0, 0x2, RZ ;  /* 0x0000000200007824 */ /* 0x000fe200078e00ff */
[----:B-1----:R-:W-:-:S02]  /*114f0*/  SHF.R.S32.HI R2, RZ, 0x6, R22 ;  /* 0x00000006ff027819 */ /* 0x002fc40000011416 */
[----:B0-----:R-:W-:Y:S02]  /*11500*/  SHF.R.S32.HI R9, RZ, 0x6, R28 ;  /* 0x00000006ff097819 */ /* 0x001fe4000001141c */
[----:B------:R-:W-:Y:S02]  /*11510*/  SGXT R2, R2, 0x1 ;  /* 0x000000010202781a */ /* 0x000fe40000000200 */
[----:B------:R-:W-:Y:S02]  /*11520*/  LOP3.LUT R17, R17, 0x90, R18, 0x78, !PT ;  /* 0x0000009011117812 */ /* 0x000fe400078e7812 */
[----:B------:R-:W-:Y:S02]  /*11530*/  SGXT R9, R9, 0x1 ;  /* 0x000000010909781a */ /* 0x000fe40000000200 */
[----:B------:R-:W-:Y:S02]  /*11540*/  LOP3.LUT R0, R0, 0x90, R2, 0x78, !PT ;  /* 0x0000009000007812 */ /* 0x000fe400078e7802 */
[----:B------:R-:W-:-:S02]  /*11550*/  LOP3.LUT R17, R17, 0x20, RZ, 0x3c, !PT ;  /* 0x0000002011117812 */ /* 0x000fc400078e3cff */
[----:B------:R-:W-:Y:S02]  /*11560*/  LOP3.LUT R8, R8, 0x90, R9, 0x78, !PT ;  /* 0x0000009008087812 */ /* 0x000fe400078e7809 */
[----:B------:R-:W-:Y:S01]  /*11570*/  LOP3.LUT R0, R0, 0x40, RZ, 0x3c, !PT ;  /* 0x0000004000007812 */ /* 0x000fe200078e3cff */
[----:B------:R-:W-:Y:S01]  /*11580*/  STS.U16 [R17+0x10100], R6 ;  /* 0x0101000611007388 */ /* 0x000fe20000000400 */
[----:B------:R-:W-:Y:S01]  /*11590*/  LOP3.LUT R8, R8, 0x60, RZ, 0x3c, !PT ;  /* 0x0000006008087812 */ /* 0x000fe200078e3cff */
[----:B------:R-:W-:Y:S02]  /*115a0*/  STS.U16 [R17+0x10500], R12 ;  /* 0x0105000c11007388 */ /* 0x000fe40000000400 */
[----:B------:R-:W-:Y:S01]  /*115b0*/  STS.U16 [R0+0x10200], R5 ;  /* 0x0102000500007388 */ /* 0x000fe20000000400 */
[----:B------:R0:W-:Y:S01]  /*115c0*/  STS.U16 [R0+0x10600], R13 ;  /* 0x0106000d00007388 */ /* 0x0001e20000000400 */
[----:B------:R-:W-:Y:S02]  /*115d0*/  STS.U16 [R8+0x10300], R10 ;  /* 0x0103000a08007388 */ /* 0x000fe40000000400 */
[----:B------:R-:W-:Y:S02]  /*115e0*/  STS.U16 [R8+0x10700], R20 ;  /* 0x0107001408007388 */ /* 0x000fe40000000400 */
[----:B------:R-:W-:Y:S02]  /*115f0*/  BAR.SYNC.DEFER_BLOCKING 0x0 ;  /* 0x0000000000007b1d */ /* 0x000fe40000010000 */
[C---:B------:R-:W-:Y:S01]  /*11600*/  IMAD.SHL.U32 R2, R28.reuse, 0x2, RZ ;  /* 0x000000021c027824 */ /* 0x040fe200078e00ff */
[----:B0-----:R-:W-:-:S05]  /*11610*/  LOP3.LUT R0, R28, 0x7, RZ, 0xc0, !PT ;  /* 0x000000071c007812 */ /* 0x001fca00078ec0ff */
[----:B------:R-:W-:-:S05]  /*11620*/  IMAD R0, R0, 0x90, RZ ;  /* 0x0000009000007824 */ /* 0x000fca00078e02ff */
[----:B------:R-:W-:-:S05]  /*11630*/  LOP3.LUT R0, R0, 0x30, R2, 0x78, !PT ;  /* 0x0000003000007812 */ /* 0x000fca00078e7802 */
[----:B------:R-:W0:Y:S04]  /*11640*/  LDSM.16.M88.4 R16, [R0+0x10000] ;  /* 0x010000000010783b */ /* 0x000e280000000200 */
[----:B------:R-:W1:Y:S04]  /*11650*/  LDSM.16.M88.4 R12, [R0+0x10400] ;  /* 0x01040000000c783b */ /* 0x000e680000000200 */
[----:B0-----:R-:W-:Y:S01]  /*11660*/  STL [R1+0x11b0], R18 ;  /* 0x0011b01201007387 */ /* 0x001fe20000100800 */
[----:B------:R-:W-:Y:S02]  /*11670*/  STL [R1+0x11ac], R19 ;  /* 0x0011ac1301007387 */ /* 0x000fe40000100800 */
[----:B-1----:R-:W-:Y:S02]  /*11680*/  STL [R1+0x1144], R14 ;  /* 0x0011440e01007387 */ /* 0x002fe40000100800 */
[----:B------:R-:W-:Y:S01]  /*11690*/  STL [R1+0x1140], R15 ;  /* 0x0011400f01007387 */ /* 0x000fe20000100800 */
[----:B--2---:R-:W0:Y:S04]  /*116a0*/  LDSM.16.MT88.4 R4, [R3+0x80] ;  /* 0x000080000304783b */ /* 0x004e280000004200 */
[----:B------:R-:W1:Y:S04]  /*116b0*/  LDSM.16.MT88.4 R8, [R3+0x100] ;  /* 0x000100000308783b */ /* 0x000e680000004200 */
[----:B------:R-:W-:Y:S04]  /*116c0*/  LDSM.16.MT88.4 R20, [R3+0x200] ;  /* 0x000200000314783b */ /* 0x000fe80000004200 */
[----:B------:R-:W-:Y:S04]  /*116d0*/  LDSM.16.MT88.4 R24, [R3] ;  /* 0x000000000318783b */ /* 0x000fe80000004200 */
[----:B0-----:R-:W-:Y:S01]  /*116e0*/  STL.64 [R1+0x1240], R6 ;  /* 0x0012400601007387 */ /* 0x001fe20000100a00 */
[----:B------:R-:W-:Y:S02]  /*116f0*/  STL.64 [R1+0x1238], R4 ;  /* 0x0012380401007387 */ /* 0x000fe40000100a00 */
[----:B------:R-:W0:Y:S04]  /*11700*/  LDSM.16.MT88.4 R4, [R3+0x180] ;  /* 0x000180000304783b */ /* 0x000e280000004200 */
[----:B-1----:R-:W-:Y:S02]  /*11710*/  STL.64 [R1+0x20], R8 ;  /* 0x0000200801007387 */ /* 0x002fe40000100a00 */
[----:B0-----:R-:W-:-:S02]  /*11720*/  IMAD.MOV.U32 R15, RZ, RZ, R6 ;  /* 0x000000ffff0f7224 */ /* 0x001fc400078e0006 */
[----:B------:R-:W-:Y:S01]  /*11730*/  IMAD.MOV.U32 R14, RZ, RZ, R7 ;  /* 0x000000ffff0e7224 */ /* 0x000fe200078e0007 */
[----:B------:R-:W-:Y:S04]  /*11740*/  STL.64 [R1+0x10], R4 ;  /* 0x0000100401007387 */ /* 0x000fe80000100a00 */
[----:B------:R-:W-:Y:S01]  /*11750*/  STL.64 [R1+0x1250], R14 ;  /* 0x0012500e01007387 */ /* 0x000fe20000100a00 */
[----:B------:R0:W-:Y:S03]  /*11760*/  STL.64 [R1+0x1248], R12 ;  /* 0x0012480c01007387 */ /* 0x0001e60000100a00 */
[----:B0-----:R-:W2:Y:S01]  /*11770*/  LDL.LU.64 R12, [R1+0x190] ;  /* 0x00019000010c7983 */ /* 0x001ea20000300a00 */
[----:B------:R-:W2:Y:S02]  /*11780*/  LDL.LU.64 R14, [R1+0x198] ;  /* 0x00019800010e7983 */ /* 0x000ea40000300a00 */
[----:B------:R-:W-:-:S02]  /*11790*/  IMAD.MOV.U32 R2, RZ, RZ, R10 ;  /* 0x000000ffff027224 */ /* 0x000fc400078e000a */
[----:B------:R-:W-:Y:S01]  /*117a0*/  IMAD.MOV.U32 R0, RZ, RZ, R11 ;  /* 0x000000ffff007224 */ /* 0x000fe200078e000b */
[----:B------:R-:W3:Y:S04]  /*117b0*/  LDL.LU.64 R4, [R1+0x180] ;  /* 0x0001800001047983 */ /* 0x000ee80000300a00 */
[----:B------:R-:W0:Y:S01]  /*117c0*/  LDSM.16.MT88.4 R8, [R3+0x280] ;  /* 0x000280000308783b */ /* 0x000e220000004200 */
[----:B------:R-:W3:Y:S03]  /*117d0*/  LDL.LU.64 R6, [R1+0x188] ;  /* 0x0001880001067983 */ /* 0x000ee60000300a00 */
[----:B0-----:R-:W-:Y:S01]  /*117e0*/  STL.64 [R1+0x11e0], R10 ;  /* 0x0011e00a01007387 */ /* 0x001fe20000100a00 */
[----:B------:R-:W-:Y:S02]  /*117f0*/  STL.64 [R1], R20 ;  /* 0x0000001401007387 */ /* 0x000fe40000100a00 */
[----:B------:R-:W-:Y:S02]  /*11800*/  STL.64 [R1+0x8], R22 ;  /* 0x0000081601007387 */ /* 0x000fe40000100a00 */
[----:B------:R-:W0:Y:S04]  /*11810*/  LDSM.16.MT88.4 R20, [R3+0x300] ;  /* 0x000300000314783b */ /* 0x000e280000004200 */
[----:B------:R1:W-:Y:S04]  /*11820*/  STL.64 [R1+0x11d8], R8 ;  /* 0x0011d80801007387 */ /* 0x0003e80000100a00 */
[----:B-1----:R-:W4:Y:S01]  /*11830*/  LDL.LU.64 R8, [R1+0x150] ;  /* 0x0001500001087983 */ /* 0x002f220000300a00 */
[----:B------:R-:W4:Y:S03]  /*11840*/  LDL.LU.64 R10, [R1+0x158] ;  /* 0x00015800010a7983 */ /* 0x000f260000300a00 */
[----:B0-----:R-:W-:Y:S01]  /*11850*/  STL.64 [R1+0x11c0], R22 ;  /* 0x0011c01601007387 */ /* 0x001fe20000100a00 */
[----:B------:R0:W-:Y:S03]  /*11860*/  STL.64 [R1+0x11b8], R20 ;  /* 0x0011b81401007387 */ /* 0x0001e60000100a00 */
[----:B0-----:R-:W3:Y:S01]  /*11870*/  LDL.LU.64 R20, [R1+0x130] ;  /* 0x0001300001147983 */ /* 0x001ee20000300a00 */
[----:B------:R-:W3:Y:S01]  /*11880*/  LDL.LU.64 R22, [R1+0x138] ;  /* 0x0001380001167983 */ /* 0x000ee20000300a00 */
[C---:B--2---:R-:W-:Y:S11]  /*11890*/  HMMA.16816.F32.BF16 R12, R24.reuse, R16, R12 ;  /* 0x00000010180c723c */ /* 0x044ff6000004180c */
[----:B------:R-:W-:Y:S11]  /*118a0*/  @!UPT UIADD3 URZ, URZ, URZ, URZ ;  /* 0x0000003f3f3ff290 */ /* 0x000ff6000fffe03f */
[----:B------:R-:W-:Y:S02]  /*118b0*/  @!UPT UIADD3 URZ, URZ, URZ, URZ ;  /* 0x0000003f3f3ff290 */ /* 0x000fe4000fffe03f */
[----:B------:R-:W-:Y:S02]  /*118c0*/  IMAD.MOV.U32 R29, RZ, RZ, R14 ;  /* 0x000000ffff1d7224 */ /* 0x000fe400078e000e */
[----:B------:R-:W-:Y:S02]  /*118d0*/  IMAD.MOV.U32 R28, RZ, RZ, R15 ;  /* 0x000000ffff1c7224 */ /* 0x000fe400078e000f */
[----:B------:R-:W-:Y:S02]  /*118e0*/  IMAD.MOV.U32 R18, RZ, RZ, R12 ;  /* 0x000000ffff127224 */ /* 0x000fe400078e000c */
[----:B------:R-:W-:Y:S01]  /*118f0*/  IMAD.MOV.U32 R19, RZ, RZ, R13 ;  /* 0x000000ffff137224 */ /* 0x000fe200078e000d */
[----:B------:R-:W2:Y:S01]  /*11900*/  LDL.LU.64 R14, [R1+0x1250] ;  /* 0x00125000010e7983 */ /* 0x000ea20000300a00 */
[----:B------:R-:W3:Y:S02]  /*11910*/  LDL.LU.64 R12, [R1+0x1248] ;  /* 0x00124800010c7983 */ /* 0x000ee40000300a00 */
[----:B---3--:R-:W-:Y:S01]  /*11920*/  HMMA.16816.F32.BF16 R24, R24, R12, R4 ;  /* 0x0000000c1818723c */ /* 0x008fe20000041804 */
[----:B------:R-:W3:Y:S01]  /*11930*/  LDL.LU.64 R6, [R1+0x1240] ;  /* 0x0012400001067983 */ /* 0x000ee20000300a00 */
[----:B------:R-:W3:Y:S11]  /*11940*/  LDL.LU.64 R4, [R1+0x1238] ;  /* 0x0012380001047983 */ /* 0x000ef60000300a00 */
[----:B------:R-:W-:Y:S10]  /*11950*/  @!UPT UIADD3 URZ, URZ, URZ, URZ ;  /* 0x0000003f3f3ff290 */ /* 0x000ff4000fffe03f */
[----:B------:R0:W-:Y:S01]  /*11960*/  STL.64 [R1+0x80], R24 ;  /* 0x0000801801007387 */ /* 0x0001e20000100a00 */
[----:B------:R1:W-:Y:S03]  /*11970*/  STL.64 [R1+0x88], R26 ;  /* 0x0000881a01007387 */ /* 0x0003e60000100a00 */
[----:B0-----:R-:W2:Y:S01]  /*11980*/  LDL.LU R24, [R1+0x20] ;  /* 0x0000200001187983 */ /* 0x001ea20000300800 */
[----:B------:R-:W2:Y:S02]  /*11990*/  LDL.LU R25, [R1+0x24] ;  /* 0x0000240001197983 */ /* 0x000ea40000300800 */
[----:B-1----:R-:W-:Y:S02]  /*119a0*/  IMAD.MOV.U32 R26, RZ, RZ, R2 ;  /* 0x000000ffff1a7224 */ /* 0x002fe400078e0002 */
[----:B------:R-:W-:Y:S01]  /*119b0*/  IMAD.MOV.U32 R27, RZ, RZ, R0 ;  /* 0x000000ffff1b7224 */ /* 0x000fe200078e0000 */
[C---:B---3--:R-:W-:Y:S08]  /*119c0*/  HMMA.16816.F32.BF16 R20, R4.reuse, R16, R20 ;  /* 0x000000100414723c */ /* 0x048ff00000041814 */
[----:B----4-:R-:W-:Y:S01]  /*119d0*/  HMMA.16816.F32.BF16 R8, R4, R12, R8 ;  /* 0x0000000c0408723c */ /* 0x010fe20000041808 */
[----:B------:R-:W0:Y:S11]  /*119e0*/  LDSM.16.MT88.4 R4, [R3+0x380] ;  /* 0x000380000304783b */ /* 0x000e360000004200 */
[----:B------:R-:W-:Y:S03]  /*119f0*/  @!UPT UIADD3 URZ, URZ, URZ, URZ ;  /* 0x0000003f3f3ff290 */ /* 0x000fe6000fffe03f */
[----:B------:R-:W-:Y:S01]  /*11a00*/  STL.64 [R1+0x130], R20 ;  /* 0x0001301401007387 */ /* 0x000fe20000100a00 */
[----:B------:R-:W-:Y:S07]  /*11a10*/  STL.64 [R1+0x138], R22 ;  /* 0x0001381601007387 */ /* 0x000fee0000100a00 */
[----:B------:R1:W-:Y:S02]  /*11a20*/  STL.64 [R1+0xd0], R8 ;  /* 0x0000d00801007387 */ /* 0x0003e40000100a00 */
[----:B------:R-:W-:-:S02]  /*11a30*/  IMAD.MOV.U32 R2, RZ, RZ, R10 ;  /* 0x000000ffff027224 */ /* 0x000fc400078e000a */
[----:B------:R-:W-:Y:S01]  /*11a40*/  IMAD.MOV.U32 R0, RZ, RZ, R11 ;  /* 0x000000ffff007224 */ /* 0x000fe200078e000b */
[----:B-1----:R-:W3:Y:S01]  /*11a50*/  LDL.LU R8, [R1] ;  /* 0x0000000001087983 */ /* 0x002ee20000300800 */
[----:B------:R-:W3:Y:S02]  /*11a60*/  LDL.LU R9, [R1+0x4] ;  /* 0x0000040001097983 */ /* 0x000ee40000300800 */
[----:B------:R-:W4:Y:S02]  /*11a70*/  LDL.LU R10, [R1+0x8] ;  /* 0x00000800010a7983 */ /* 0x000f240000300800 */
[----:B------:R-:W4:Y:S01]  /*11a80*/  LDL.LU R11, [R1+0xc] ;  /* 0x00000c00010b7983 */ /* 0x000f220000300800 */
[----:B------:R-:W2:Y:S01]  /*11a90*/  LDL.LU.64 R20, [R1+0x140] ;  /* 0x0001400001147983 */ /* 0x000ea20000300a00 */
[----:B------:R-:W2:Y:S03]  /*11aa0*/  LDL.LU.64 R22, [R1+0x148] ;  /* 0x0001480001167983 */ /* 0x000ea60000300a00 */
[----:B--2---:R-:W-:Y:S01]  /*11ab0*/  STL.64 [R1+0x1230], R22 ;  /* 0x0012301601007387 */ /* 0x004fe20000100a00 */
[----:B------:R1:W-:Y:S03]  /*11ac0*/  STL.64 [R1+0x1228], R20 ;  /* 0x0012281401007387 */ /* 0x0003e60000100a00 */
[----:B-1----:R-:W2:Y:S01]  /*11ad0*/  LDL.LU.64 R20, [R1+0x170] ;  /* 0x0001700001147983 */ /* 0x002ea20000300a00 */
[----:B------:R-:W2:Y:S02]  /*11ae0*/  LDL.LU.64 R22, [R1+0x178] ;  /* 0x0001780001167983 */ /* 0x000ea40000300a00 */
[----:B----4-:R-:W-:Y:S02]  /*11af0*/  STL.64 [R1+0x1210], R10 ;  /* 0x0012100a01007387 */ /* 0x010fe40000100a00 */
[----:B---3--:R1:W-:Y:S02]  /*11b00*/  STL.64 [R1+0x1208], R8 ;  /* 0x0012080801007387 */ /* 0x0083e40000100a00 */
[----:B-1----:R-:W3:Y:S01]  /*11b10*/  LDL.LU R8, [R1+0x10] ;  /* 0x0000100001087983 */ /* 0x002ee20000300800 */
[----:B------:R-:W3:Y:S02]  /*11b20*/  LDL.LU R9, [R1+0x14] ;  /* 0x0000140001097983 */ /* 0x000ee40000300800 */
[----:B------:R-:W-:Y:S02]  /*11b30*/  STL [R1+0x114c], R0 ;  /* 0x00114c0001007387 */ /* 0x000fe40000100800 */
[----:B------:R-:W-:Y:S01]  /*11b40*/  STL [R1+0x1148], R2 ;  /* 0x0011480201007387 */ /* 0x000fe20000100800 */
[----:B0-----:R-:W-:Y:S01]  /*11b50*/  STL.64 [R1+0x11d0], R6 ;  /* 0x0011d00601007387 */ /* 0x001fe20000100a00 */
[----:B------:R0:W-:Y:S03]  /*11b60*/  STL.64 [R1+0x11c8], R4 ;  /* 0x0011c80401007387 */ /* 0x0001e60000100a00 */
[----:B0-----:R-:W4:Y:S01]  /*11b70*/  LDL.LU.64 R4, [R1+0x160] ;  /* 0x0001600001047983 */ /* 0x001f220000300a00 */
[----:B------:R-:W4:Y:S02]  /*11b80*/  LDL.LU.64 R6, [R1+0x168] ;  /* 0x0001680001067983 */ /* 0x000f240000300a00 */
[----:B------:R-:W-:-:S02]  /*11b90*/  IMAD.MOV.U32 R10, RZ, RZ, R15 ;  /* 0x000000ffff0a7224 */ /* 0x000fc400078e000f */
[----:B------:R-:W-:Y:S01]  /*11ba0*/  IMAD.MOV.U32 R11, RZ, RZ, R14 ;  /* 0x000000ffff0b7224 */ /* 0x000fe200078e000e */
[C---:B--2---:R-:W-:Y:S11]  /*11bb0*/  HMMA.16816.F32.BF16 R20, R24.reuse, R16, R20 ;  /* 0x000000101814723c */ /* 0x044ff60000041814 */
[----:B------:R-:W-:Y:S11]  /*11bc0*/  @!UPT UIADD3 URZ, URZ, URZ, URZ ;  /* 0x0000003f3f3ff290 */ /* 0x000ff6000fffe03f */
[----:B------:R-:W-:Y:S01]  /*11bd0*/  @!UPT UIADD3 URZ, URZ, URZ, URZ ;  /* 0x0000003f3f3ff290 */ /* 0x000fe2000fffe03f */
[----:B------:R-:W-:Y:S01]  /*11be0*/  STL [R1+0x180], R20 ;  /* 0x0001801401007387 */ /* 0x000fe20000100800 */
[----:B------:R0:W-:Y:S02]  /*11bf0*/  STL [R1+0x18c], R23 ;  /* 0x00018c1701007387 */ /* 0x0001e40000100800 */
[----:B------:R-:W-:Y:S02]  /*11c00*/  IMAD.MOV.U32 R15, RZ, RZ, R22 ;  /* 0x000000ffff0f7224 */ /* 0x000fe400078e0016 */
[----:B------:R-:W-:Y:S01]  /*11c10*/  IMAD.MOV.U32 R14, RZ, RZ, R21 ;  /* 0x000000ffff0e7224 */ /* 0x000fe200078e0015 */
[----:B0-----:R-:W3:Y:S01]  /*11c20*/  LDL.LU.64 R22, [R1+0x1230] ;  /* 0x0012300001167983 */ /* 0x001ee20000300a00 */
[----:B------:R-:W3:Y:S01]  /*11c30*/  LDL.LU.64 R20, [R1+0x1228] ;  /* 0x0012280001147983 */ /* 0x000ee20000300a00 */
[----:B----4-:R-:W-:Y:S01]  /*11c40*/  HMMA.16816.F32.BF16 R4, R24, R12, R4 ;  /* 0x0000000c1804723c */ /* 0x010fe20000041804 */
[----:B------:R-:W-:Y:S01]  /*11c50*/  STL [R1+0x1154], R15 ;  /* 0x0011540f01007387 */ /* 0x000fe20000100800 */
[----:B------:R-:W-:Y:S11]  /*11c60*/  STL [R1+0x1150], R14 ;  /* 0x0011500e01007387 */ /* 0x000ff60000100800 */
[----:B------:R-:W-:Y:S10]  /*11c70*/  @!UPT UIADD3 URZ, URZ, URZ, URZ ;  /* 0x0000003f3f3ff290 */ /* 0x000ff4000fffe03f */
[----:B------:R3:W-:Y:S01]  /*11c80*/  STL.64 [R1+0x170], R4 ;  /* 0x0001700401007387 */ /* 0x0007e20000100a00 */
[----:B------:R-:W-:Y:S02]  /*11c90*/  IMAD.MOV.U32 R0, RZ, RZ, R6 ;  /* 0x000000ffff007224 */ /* 0x000fe400078e0006 */
[----:B------:R-:W-:-:S05]  /*11ca0*/  IMAD.MOV.U32 R2, RZ, RZ, R7 ;  /* 0x000000ffff027224 */ /* 0x000fca00078e0007 */
[----:B------:R-:W-:Y:S01]  /*11cb0*/  STL [R1+0x115c], R2 ;  /* 0x00115c0201007387 */ /* 0x000fe20000100800 */
[----:B------:R-:W-:Y:S01]  /*11cc0*/  STL [R1+0x1158], R0 ;  /* 0x0011580001007387 */ /* 0x000fe20000100800 */
[C---:B---3--:R-:W-:Y:S11]  /*11cd0*/  HMMA.16816.F32.BF16 R4, R8.reuse, R16, R20 ;  /* 0x000000100804723c */ /* 0x048ff60000041814 */
[----:B------:R-:W-:Y:S11]  /*11ce0*/  @!UPT UIADD3 URZ, URZ, URZ, URZ ;  /* 0x0000003f3f3ff290 */ /* 0x000ff6000fffe03f */
[----:B------:R-:W-:Y:S01]  /*11cf0*/  @!UPT UIADD3 URZ, URZ, URZ, URZ ;  /* 0x0000003f3f3ff290 */ /* 0x000fe2000fffe03f */
[----:B------:R-:W-:Y:S01]  /*11d00*/  STL.64 [R1+0x190], R4 ;  /* 0x0001900401007387 */ /* 0x000fe20000100a00 */
[----:B------:R-:W-:Y:S02]  /*11d10*/  STL.64 [R1+0x1220], R18 ;  /* 0x0012201201007387 */ /* 0x000fe40000100a00 */
[----:B------:R0:W-:Y:S02]  /*11d20*/  STL.64 [R1+0x1218], R16 ;  /* 0x0012181001007387 */ /* 0x0001e40000100a00 */
[----:B------:R-:W-:Y:S02]  /*11d30*/  IMAD.MOV.U32 R15, RZ, RZ, R6 ;  /* 0x000000ffff0f7224 */ /* 0x000fe400078e0006 */
[----:B------:R-:W-:Y:S01]  /*11d40*/  IMAD.MOV.U32 R14, RZ, RZ, R7 ;  /* 0x000000ffff0e7224 */ /* 0x000fe200078e0007 */
[----:B0-----:R-:W2:Y:S01]  /*11d50*/  LDL.LU.64 R16, [R1+0x120] ;  /* 0x0001200001107983 */ /* 0x001ea20000300a00 */
[----:B------:R-:W2:Y:S02]  /*11d60*/  LDL.LU.64 R18, [R1+0x128] ;  /* 0x0001280001127983 */ /* 0x000ea40000300a00 */
[----:B------:R-:W3:Y:S02]  /*11d70*/  LDL.LU.64 R4, [R1+0x50] ;  /* 0x0000500001047983 */ /* 0x000ee40000300a00 */
[----:B------:R-:W4:Y:S02]  /*11d80*/  LDL.LU.64 R6, [R1+0x58] ;  /* 0x0000580001067983 */ /* 0x000f240000300a00 */
[----:B----4-:R-:W-:Y:S01]  /*11d90*/  STL.64 [R1+0x11f0], R6 ;  /* 0x0011f00601007387 */ /* 0x010fe20000100a00 */
[----:B---3--:R0:W-:Y:S03]  /*11da0*/  STL.64 [R1+0x11e8], R4 ;  /* 0x0011e80401007387 */ /* 0x0081e60000100a00 */
[----:B0-----:R-:W3:Y:S01]  /*11db0*/  LDL.LU.64 R4, [R1+0x100] ;  /* 0x0001000001047983 */ /* 0x001ee20000300a00 */
[----:B------:R-:W4:Y:S01]  /*11dc0*/  LDL.LU.64 R6, [R1+0x108] ;  /* 0x0001080001067983 */ /* 0x000f220000300a00 */
[----:B--2---:R-:W-:Y:S11]  /*11dd0*/  HMMA.16816.F32.BF16 R8, R8, R12, R16 ;  /* 0x0000000c0808723c */ /* 0x004ff60000041810 */
[----:B------:R-:W-:Y:S11]  /*11de0*/  @!UPT UIADD3 URZ, URZ, URZ, URZ ;  /* 0x0000003f3f3ff290 */ /* 0x000ff6000fffe03f */
[----:B------:R-:W-:Y:S02]  /*11df0*/  @!UPT UIADD3 URZ, URZ, URZ, URZ ;  /* 0x0000003f3f3ff290 */ /* 0x000fe4000fffe03f */
[----:B------:R-:W-:Y:S02]  /*11e00*/  IMAD.MOV.U32 R2, RZ, RZ, R10 ;  /* 0x000000ffff027224 */ /* 0x000fe400078e000a */
[----:B------:R-:W-:Y:S01]  /*11e10*/  IMAD.MOV.U32 R0, RZ, RZ, R11 ;  /* 0x000000ffff007224 */ /* 0x000fe200078e000b */
[----:B----4-:R-:W-:Y:S01]  /*11e20*/  STL.64 [R1+0x1200], R6 ;  /* 0x0012000601007387 */ /* 0x010fe20000100a00 */
[----:B---3--:R0:W-:Y:S03]  /*11e30*/  STL.64 [R1+0x11f8], R4 ;  /* 0x0011f80401007387 */ /* 0x0081e60000100a00 */
[----:B0-----:R-:W2:Y:S01]  /*11e40*/  LDL.LU.64 R4, [R1+0x110] ;  /* 0x0001100001047983 */ /* 0x001ea20000300a00 */
[----:B------:R-:W2:Y:S02]  /*11e50*/  LDL.LU.64 R6, [R1+0x118] ;  /* 0x0001180001067983 */ /* 0x000ea40000300a00 */
[----:B------:R-:W3:Y:S02]  /*11e60*/  LDL.LU.64 R20, [R1+0x40] ;  /* 0x0000400001147983 */ /* 0x000ee40000300a00 */
[----:B------:R-:W3:Y:S01]  /*11e70*/  LDL.LU.64 R22, [R1+0x48] ;  /* 0x0000480001167983 */ /* 0x000ee20000300a00 */
[----:B------:R-:W4:Y:S01]  /*11e80*/  LDL.LU.64 R24, [R1+0xf0] ;  /* 0x0000f00001187983 */ /* 0x000f220000300a00 */
[----:B------:R-:W4:Y:S02]  /*11e90*/  LDL.LU.64 R26, [R1+0xf8] ;  /* 0x0000f800011a7983 */ /* 0x000f240000300a00 */
[----:B------:R-:W-:Y:S02]  /*11ea0*/  STL [R1+0x1164], R14 ;  /* 0x0011640e01007387 */ /* 0x000fe40000100800 */
[----:B------:R-:W-:Y:S01]  /*11eb0*/  STL [R1+0x1160], R15 ;  /* 0x0011600f01007387 */ /* 0x000fe20000100800 */
[----:B------:R-:W2:Y:S01]  /*11ec0*/  LDL.LU.64 R18, [R1+0x1220] ;  /* 0x0012200001127983 */ /* 0x000ea20000300a00 */
[----:B------:R-:W2:Y:S02]  /*11ed0*/  LDL.LU.64 R16, [R1+0x1218] ;  /* 0x0012180001107983 */ /* 0x000ea40000300a00 */
[----:B------:R0:W-:Y:S02]  /*11ee0*/  STL.64 [R1+0x160], R8 ;  /* 0x0001600801007387 */ /* 0x0001e40000100a00 */
[----:B------:R-:W2:Y:S01]  /*11ef0*/  LDL.LU.64 R10, [R1+0x1210] ;  /* 0x00121000010a7983 */ /* 0x000ea20000300a00 */
[----:B0-----:R-:W2:Y:S01]  /*11f00*/  LDL.LU.64 R8, [R1+0x1208] ;  /* 0x0012080001087983 */ /* 0x001ea20000300a00 */
[----:B------:R-:W-:Y:S02]  /*11f10*/  STL [R1+0x116c], R0 ;  /* 0x00116c0001007387 */ /* 0x000fe40000100800 */
[----:B------:R-:W-:Y:S01]  /*11f20*/  STL [R1+0x1168], R2 ;  /* 0x0011680201007387 */ /* 0x000fe20000100800 */
[C---:B--2---:R-:W-:Y:S11]  /*11f30*/  HMMA.16816.F32.BF16 R4, R8.reuse, R16, R4 ;  /* 0x000000100804723c */ /* 0x044ff60000041804 */
[----:B------:R-:W-:Y:S11]  /*11f40*/  @!UPT UIADD3 URZ, URZ, URZ, URZ ;  /* 0x0000003f3f3ff290 */ /* 0x000ff6000fffe03f */
[----:B------:R-:W-:Y:S01]  /*11f50*/  @!UPT UIADD3 URZ, URZ, URZ, URZ ;  /* 0x0000003f3f3ff290 */ /* 0x000fe2000fffe03f */
[----:B------:R0:W-:Y:S01]  /*11f60*/  STL.64 [R1+0x150], R4 ;  /* 0x0001500401007387 */ /* 0x0001e20000100a00 */
[----:B------:R-:W-:Y:S02]  /*11f70*/  IMAD.MOV.U32 R14, RZ, RZ, R6 ;  /* 0x000000ffff0e7224 */ /* 0x000fe400078e0006 */
[----:B------:R-:W-:Y:S02]  /*11f80*/  IMAD.MOV.U32 R15, RZ, RZ, R7 ;  /* 0x000000ffff0f7224 */ /* 0x000fe400078e0007 */
[----:B------:R-:W2:Y:S04]  /*11f90*/  LDL.LU.64 R6, [R1+0x1200] ;  /* 0x0012000001067983 */ /* 0x000ea80000300a00 */
[----:B0-----:R-:W2:Y:S01]  /*11fa0*/  LDL.LU.64 R4, [R1+0x11f8] ;  /* 0x0011f80001047983 */ /* 0x001ea20000300a00 */
[----:B------:R-:W-:Y:S02]  /*11fb0*/  STL [R1+0x1174], R15 ;  /* 0x0011740f01007387 */ /* 0x000fe40000100800 */
[----:B------:R-:W-:Y:S01]  /*11fc0*/  STL [R1+0x1170], R14 ;  /* 0x0011700e01007387 */ /* 0x000fe20000100800 */
[----:B--2---:R-:W-:Y:S01]  /*11fd0*/  HMMA.16816.F32.BF16 R8, R8, R12, R4 ;  /* 0x0000000c0808723c */ /* 0x004fe20000041804 */
[----:B------:R-:W2:Y:S01]  /*11fe0*/  LDL.LU.64 R6, [R1+0x11f0] ;  /* 0x0011f00001067983 */ /* 0x000ea20000300a00 */
[----:B------:R-:W2:Y:S11]  /*11ff0*/  LDL.LU.64 R4, [R1+0x11e8] ;  /* 0x0011e80001047983 */ /* 0x000eb60000300a00 */
[----:B------:R-:W-:Y:S10]  /*12000*/  @!UPT UIADD3 URZ, URZ, URZ, URZ ;  /* 0x0000003f3f3ff290 */ /* 0x000ff4000fffe03f */
[----:B------:R-:W-:Y:S01]  /*12010*/  STL.64 [R1+0x120], R8 ;  /* 0x0001200801007387 */ /* 0x000fe20000100a00 */
[----:B------:R0:W-:Y:S03]  /*12020*/  STL.64 [R1+0x128], R10 ;  /* 0x0001280a01007387 */ /* 0x0001e60000100a00 */
[----:B0-----:R-:W2:Y:S01]  /*12030*/  LDL.LU.64 R10, [R1+0x11e0] ;  /* 0x0011e000010a7983 */ /* 0x001ea20000300a00 */
[----:B------:R-:W2:Y:S02]  /*12040*/  LDL.LU.64 R8, [R1+0x11d8] ;  /* 0x0011d80001087983 */ /* 0x000ea40000300a00 */
[C---:B--2---:R-:W-:Y:S08]  /*12050*/  HMMA.16816.F32.BF16 R4, R8.reuse, R16, R4 ;  /* 0x000000100804723c */ /* 0x044ff00000041804 */
[----:B---3--:R-:W-:Y:S11]  /*12060*/  HMMA.16816.F32.BF16 R8, R8, R12, R20 ;  /* 0x0000000c0808723c */ /* 0x008ff60000041814 */
[----:B------:R-:W-:Y:S04]  /*12070*/  @!UPT UIADD3 URZ, URZ, URZ, URZ ;  /* 0x0000003f3f3ff290 */ /* 0x000fe8000fffe03f */
[----:B------:R-:W-:Y:S01]  /*12080*/  STL.64 [R1+0x140], R4 ;  /* 0x0001400401007387 */ /* 0x000fe20000100a00 */
[----:B------:R0:W-:Y:S03]  /*12090*/  STL.64 [R1+0x148], R6 ;  /* 0x0001480601007387 */ /* 0x0001e60000100a00 */
[----:B0-----:R-:W2:Y:S01]  /*120a0*/  LDL.LU.64 R6, [R1+0x11d0] ;  /* 0x0011d00001067983 */ /* 0x001ea20000300a00 */
[----:B------:R-:W2:Y:S02]  /*120b0*/  LDL.LU.64 R4, [R1+0x11c8] ;  /* 0x0011c80001047983 */ /* 0x000ea40000300a00 */
[----:B------:R-:W4:Y:S02]  /*120c0*/  LDL.LU.64 R22, [R1+0x11c0] ;  /* 0x0011c00001167983 */ /* 0x000f240000300a00 */
[----:B------:R-:W4:Y:S01]  /*120d0*/  LDL.LU.64 R20, [R1+0x11b8] ;  /* 0x0011b80001147983 */ /* 0x000f220000300a00 */
[----:B------:R-:W-:Y:S01]  /*120e0*/  STL.64 [R1+0x110], R8 ;  /* 0x0001100801007387 */ /* 0x000fe20000100a00 */
[----:B------:R-:W-:Y:S02]  /*120f0*/  STL.64 [R1+0x118], R10 ;  /* 0x0001180a01007387 */ /* 0x000fe40000100a00 */
[----:B------:R-:W0:Y:S02]  /*12100*/  LDSM.16.MT88.4 R8, [R3+0x4000] ;  /* 0x004000000308783b */ /* 0x000e240000004200 */
[----:B0-----:R-:W-:Y:S02]  /*12110*/  STL.64 [R1+0x70], R8 ;  /* 0x0000700801007387 */ /* 0x001fe40000100a00 */
[----:B------:R-:W-:Y:S02]  /*12120*/  STL.64 [R1+0x78], R10 ;  /* 0x0000780a01007387 */ /* 0x000fe40000100a00 */
[----:B------:R-:W0:Y:S04]  /*12130*/  LDSM.16.MT88.4 R8, [R3+0x4080] ;  /* 0x004080000308783b */ /* 0x000e280000004200 */
[----:B0-----:R-:W-:-:S02]  /*12140*/  IMAD.MOV.U32 R15, RZ, RZ, R8 ;  /* 0x000000ffff0f7224 */ /* 0x001fc400078e0008 */
[----:B------:R-:W-:Y:S02]  /*12150*/  IMAD.MOV.U32 R14, RZ, RZ, R9 ;  /* 0x000000ffff0e7224 */ /* 0x000fe400078e0009 */
[----:B------:R-:W-:Y:S02]  /*12160*/  IMAD.MOV.U32 R0, RZ, RZ, R10 ;  /* 0x000000ffff007224 */ /* 0x000fe400078e000a */
[----:B------:R-:W-:Y:S01]  /*12170*/  IMAD.MOV.U32 R2, RZ, RZ, R11 ;  /* 0x000000ffff027224 */ /* 0x000fe200078e000b */
[----:B----4-:R-:W-:Y:S11]  /*12180*/  HMMA.16816.F32.BF16 R24, R20, R16, R24 ;  /* 0x000000101418723c */ /* 0x010ff60000041818 */
[----:B------:R-:W-:Y:S11]  /*12190*/  @!UPT UIADD3 URZ, URZ, URZ, URZ ;  /* 0x0000003f3f3ff290 */ /* 0x000ff6000fffe03f */
[----:B------:R-:W-:Y:S01]  /*121a0*/  @!UPT UIADD3 URZ, URZ, URZ, URZ ;  /* 0x0000003f3f3ff290 */ /* 0x000fe2000fffe03f */
[----:B------:R-:W-:Y:S01]  /*121b0*/  STL.64 [R1+0x100], R24 ;  /* 0x0001001801007387 */ /* 0x000fe20000100a00 */
[----:B------:R-:W-:Y:S02]  /*121c0*/  STL.64 [R1+0x108], R26 ;  /* 0x0001081a01007387 */ /* 0x000fe40000100a00 */
[----:B------:R-:W3:Y:S02]  /*121d0*/  LDL.LU.64 R8, [R1+0x1b0] ;  /* 0x0001b00001087983 */ /* 0x000ee40000300a00 */
[----:B------:R-:W3:Y:S01]  /*121e0*/  LDL.LU.64 R10, [R1+0x1b8] ;  /* 0x0001b800010a7983 */ /* 0x000ee20000300a00 */
[----:B------:R-:W0:Y:S04]  /*121f0*/  LDSM.16.MT88.4 R24, [R3+0x4100] ;  /* 0x004100000318783b */ /* 0x000e280000004200 */
[----:B------:R-:W-:Y:S01]  /*12200*/  STL [R1+0x1184], R2 ;  /* 0x0011840201007387 */ /* 0x000fe20000100800 */
[----:B------:R-:W-:Y:S02]  /*12210*/  STL [R1+0x1180], R0 ;  /* 0x0011800001007387 */ /* 0x000fe40000100800 */
[----:B------:R-:W-:Y:S02]  /*12220*/  STL [R1+0x117c], R14 ;  /* 0x00117c0e01007387 */ /* 0x000fe40000100800 */
[----:B------:R-:W-:Y:S01]  /*12230*/  STL [R1+0x1178], R15 ;  /* 0x0011780f01007387 */ /* 0x000fe20000100800 */
[----:B0-----:R-:W-:Y:S01]  /*12240*/  STL.64 [R1+0x50], R24 ;  /* 0x0000501801007387 */ /* 0x001fe20000100a00 */
[----:B------:R-:W-:Y:S02]  /*12250*/  STL.64 [R1+0x58], R26 ;  /* 0x0000581a01007387 */ /* 0x000fe40000100a00 */
[----:B------:R-:W0:Y:S04]  /*12260*/  LDSM.16.MT88.4 R24, [R3+0x4180] ;  /* 0x004180000318783b */ /* 0x000e280000004200 */
[----:B0-----:R-:W-:-:S02]  /*12270*/  IMAD.MOV.U32 R2, RZ, RZ, R24 ;  /* 0x000000ffff027224 */ /* 0x001fc400078e0018 */
[----:B------:R-:W-:Y:S02]  /*12280*/  IMAD.MOV.U32 R0, RZ, RZ, R25 ;  /* 0x000000ffff007224 */ /* 0x000fe400078e0019 */
[----:B------:R-:W-:Y:S02]  /*12290*/  IMAD.MOV.U32 R14, RZ, RZ, R26 ;  /* 0x000000ffff0e7224 */ /* 0x000fe400078e001a */
[----:B------:R-:W-:Y:S01]  /*122a0*/  IMAD.MOV.U32 R15, RZ, RZ, R27 ;  /* 0x000000ffff0f7224 */ /* 0x000fe200078e001b */
[----:B------:R-:W2:Y:S01]  /*122b0*/  LDL.LU.64 R24, [R1+0xe0] ;  /* 0x0000e00001187983 */ /* 0x000ea20000300a00 */
[----:B------:R-:W2:Y:S03]  /*122c0*/  LDL.LU.64 R26, [R1+0xe8] ;  /* 0x0000e800011a7983 */ /* 0x000ea60000300a00 */
[----:B------:R-:W-:Y:S01]  /*122d0*/  STL [R1+0x1194], R15 ;  /* 0x0011940f01007387 */ /* 0x000fe20000100800 */
[----:B------:R-:W-:Y:S02]  /*122e0*/  STL [R1+0x1190], R14 ;  /* 0x0011900e01007387 */ /* 0x000fe40000100800 */
[----:B------:R-:W-:Y:S02]  /*122f0*/  STL [R1+0x118c], R0 ;  /* 0x00118c0001007387 */ /* 0x000fe40000100800 */
[----:B------:R-:W-:Y:S01]  /*12300*/  STL [R1+0x1188], R2 ;  /* 0x0011880201007387 */ /* 0x000fe20000100800 */
[----:B---3--:R-:W-:Y:S01]  /*12310*/  HMMA.16816.F32.BF16 R20, R20, R12, R8 ;  /* 0x0000000c1414723c */ /* 0x008fe20000041808 */
[----:B------:R-:W3:Y:S01]  /*12320*/  LDL.LU.64 R8, [R1+0x1a0] ;  /* 0x0001a00001087983 */ /* 0x000ee20000300a00 */
[----:B------:R-:W3:Y:S11]  /*12330*/  LDL.LU.64 R10, [R1+0x1a8] ;  /* 0x0001a800010a7983 */ /* 0x000ef60000300a00 */
[----:B------:R-:W-:Y:S10]  /*12340*/  @!UPT UIADD3 URZ, URZ, URZ, URZ ;  /* 0x0000003f3f3ff290 */ /* 0x000ff4000fffe03f */
[----:B------:R-:W-:Y:S01]  /*12350*/  STL.64 [R1+0xf0], R20 ;  /* 0x0000f01401007387 */ /* 0x000fe20000100a00 */
[----:B------:R-:W-:Y:S02]  /*12360*/  STL.64 [R1+0xf8], R22 ;  /* 0x0000f81601007387 */ /* 0x000fe40000100a00 */
[----:B------:R-:W0:Y:S04]  /*12370*/  LDSM.16.MT88.4 R20, [R3+0x4200] ;  /* 0x004200000314783b */ /* 0x000e280000004200 */
[----:B0-----:R-:W-:Y:S02]  /*12380*/  IMAD.MOV.U32 R15, RZ, RZ, R20 ;  /* 0x000000ffff0f7224 */ /* 0x001fe400078e0014 */
[----:B------:R-:W-:Y:S02]  /*12390*/  IMAD.MOV.U32 R14, RZ, RZ, R21 ;  /* 0x000000ffff0e7224 */ /* 0x000fe400078e0015 */
[----:B------:R-:W-:-:S02]  /*123a0*/  IMAD.MOV.U32 R0, RZ, RZ, R22 ;  /* 0x000000ffff007224 */ /* 0x000fc400078e0016 */
[----:B------:R-:W-:Y:S02]  /*123b0*/  IMAD.MOV.U32 R2, RZ, RZ, R23 ;  /* 0x000000ffff027224 */ /* 0x000fe400078e0017 */
[----:B------:R-:W0:Y:S04]  /*123c0*/  LDSM.16.MT88.4 R20, [R3+0x4280] ;  /* 0x004280000314783b */ /* 0x000e280000004200 */
[----:B------:R-:W-:Y:S01]  /*123d0*/  STL [R1+0x11a4], R2 ;  /* 0x0011a40201007387 */ /* 0x000fe20000100800 */
[----:B------:R-:W-:Y:S02]  /*123e0*/  STL [R1+0x11a0], R0 ;  /* 0x0011a00001007387 */ /* 0x000fe40000100800 */
[----:B------:R0:W-:Y:S02]  /*123f0*/  STL [R1+0x119c], R14 ;  /* 0x00119c0e01007387 */ /* 0x0001e40000100800 */
[----:B------:R1:W-:Y:S01]  /*12400*/  STL [R1+0x1198], R15 ;  /* 0x0011980f01007387 */ /* 0x0003e20000100800 */
[----:B--2---:R-:W-:Y:S01]  /*12410*/  HMMA.16816.F32.BF16 R24, R4, R16, R24 ;  /* 0x000000100418723c */ /* 0x004fe20000041818 */
[----:B0-----:R-:W-:-:S02]  /*12420*/  IMAD.MOV.U32 R14, RZ, RZ, R20 ;  /* 0x000000ffff0e7224 */ /* 0x001fc400078e0014 */
[----:B-1----:R-:W-:-:S04]  /*12430*/  IMAD.MOV.U32 R15, RZ, RZ, R21 ;  /* 0x000000ffff0f7224 */ /* 0x002fc800078e0015 */
[----:B------:R-:W-:Y:S02]  /*12440*/  IMAD.MOV.U32 R17, RZ, RZ, R22 ;  /* 0x000000ffff117224 */ /* 0x000fe400078e0016 */
[----:B------:R-:W-:Y:S02]  /*12450*/  IMAD.MOV.U32 R16, RZ, RZ, R23 ;  /* 0x000000ffff107224 */ /* 0x000fe400078e0017 */
[----:B------:R-:W0:Y:S11]  /*12460*/  LDSM.16.MT88.4 R20, [R3+0x4300] ;  /* 0x004300000314783b */ /* 0x000e360000004200 */
[----:B------:R-:W-:Y:S01]  /*12470*/  @!UPT UIADD3 URZ, URZ, URZ, URZ ;  /* 0x0000003f3f3ff290 */ /* 0x000fe2000fffe03f */
[----:B------:R-:W-:Y:S01]  /*12480*/  STL.64 [R1+0xe0], R24 ;  /* 0x0000e01801007387 */ /* 0x000fe20000100a00 */
[----:B------:R1:W-:Y:S02]  /*12490*/  STL.64 [R1+0xe8], R26 ;  /* 0x0000e81a01007387 */ /* 0x0003e40000100a00 */
[----:B------:R-:W-:Y:S01]  /*124a0*/  STL [R1+0x11a8], R14 ;  /* 0x0011a80e01007387 */ /* 0x000fe20000100800 */
[----:B-1----:R-:W1:Y:S04]  /*124b0*/  S2R R27, SR_TID.X ;  /* 0x00000000001b7919 */ /* 0x002e680000002100 */
[----:B0-----:R-:W-:Y:S01]  /*124c0*/  STL.64 [R1+0x10], R20 ;  /* 0x0000101401007387 */ /* 0x001fe20000100a00 */
[----:B------:R-:W-:Y:S02]  /*124d0*/  STL.64 [R1+0x18], R22 ;  /* 0x0000181601007387 */ /* 0x000fe40000100a00 */
[----:B------:R-:W0:Y:S02]  /*124e0*/  LDSM.16.MT88.4 R20, [R3+0x4380] ;  /* 0x004380000314783b */ /* 0x000e240000004200 */
[----:B0-----:R-:W-:Y:S02]  /*124f0*/  STL.64 [R1+0x1028], R22 ;  /* 0x0010281601007387 */ /* 0x001fe40000100a00 */
[----:B------:R0:W-:Y:S02]  /*12500*/  STL.64 [R1+0x1020], R20 ;  /* 0x0010201401007387 */ /* 0x0001e40000100a00 */
[----:B0-----:R-:W-:-:S02]  /*12510*/  IMAD.MOV.U32 R20, RZ, RZ, R18 ;  /* 0x000000ffff147224 */ /* 0x001fc400078e0012 */
[----:B------:R-:W-:Y:S01]  /*12520*/  IMAD.MOV.U32 R21, RZ, RZ, R19 ;  /* 0x000000ffff157224 */ /* 0x000fe200078e0013 */
[----:B------:R-:W2:Y:S01]  /*12530*/  LDL.LU R18, [R1+0x11b0] ;  /* 0x0011b00001127983 */ /* 0x000ea20000300800 */
[----:B------:R-:W2:Y:S02]  /*12540*/  LDL.LU R19, [R1+0x11ac] ;  /* 0x0011ac0001137983 */ /* 0x000ea40000300800 */
[----:B------:R-:W-:Y:S02]  /*12550*/  IMAD.MOV.U32 R22, RZ, RZ, R29 ;  /* 0x000000ffff167224 */ /* 0x000fe400078e001d */
[----:B------:R-:W-:Y:S01]  /*12560*/  IMAD.MOV.U32 R23, RZ, RZ, R28 ;  /* 0x000000ffff177224 */ /* 0x000fe200078e001c */
[----:B---3--:R-:W-:Y:S11]  /*12570*/  HMMA.16816.F32.BF16 R4, R4, R12, R8 ;  /* 0x0000000c0404723c */ /* 0x008ff60000041808 */
[----:B------:R-:W-:Y:S11]  /*12580*/  @!UPT UIADD3 URZ, URZ, URZ, URZ ;  /* 0x0000003f3f3ff290 */ /* 0x000ff6000fffe03f */
[----:B------:R-:W-:Y:S02]  /*12590*/  @!UPT UIADD3 URZ, URZ, URZ, URZ ;  /* 0x0000003f3f3ff290 */ /* 0x000fe4000fffe03f */
[----:B------:R-:W-:Y:S02]  /*125a0*/  IMAD.MOV.U32 R14, RZ, RZ, R4 ;  /* 0x000000ffff0e7224 */ /* 0x000fe400078e0004 */
[----:B------:R-:W-:Y:S02]  /*125b0*/  IMAD.MOV.U32 R2, RZ, RZ, R5 ;  /* 0x000000ffff027224 */ /* 0x000fe400078e0005 */
[----:B------:R-:W-:Y:S02]  /*125c0*/  IMAD.MOV.U32 R0, RZ, RZ, R6 ;  /* 0x000000ffff007224 */ /* 0x000fe400078e0006 */
[----:B------:R-:W-:Y:S02]  /*125d0*/  IMAD.MOV.U32 R12, RZ, RZ, R7 ;  /* 0x000000ffff0c7224 */ /* 0x000fe400078e0007 */
[----:B------:R-:W0:Y:S01]  /*125e0*/  LDSM.16.MT88.4 R4, [R3+0x8000] ;  /* 0x008000000304783b */ /* 0x000e220000004200 */
[C---:B-1----:R-:W-:Y:S01]  /*125f0*/  LOP3.LUT R8, R27.reuse, 0x7, RZ, 0xc0, !PT ;  /* 0x000000071b087812 */ /* 0x042fe200078ec0ff */
[----:B------:R-:W-:-:S02]  /*12600*/  IMAD.SHL.U32 R9, R27, 0x2, RZ ;  /* 0x000000021b097824 */ /* 0x000fc400078e00ff */
[----:B------:R-:W-:Y:S02]  /*12610*/  LDSM.16.MT88.4 R24, [R3+0x8080] ;  /* 0x008080000318783b */ /* 0x000fe40000004200 */
[----:B------:R-:W-:-:S05]  /*12620*/  IMAD R8, R8, 0x90, RZ ;  /* 0x0000009008087824 */ /* 0x000fca00078e02ff */
[----:B------:R-:W-:-:S04]  /*12630*/  LOP3.LUT R8, R8, 0x30, R9, 0x78, !PT ;  /* 0x0000003008087812 */ /* 0x000fc800078e7809 */
[----:B------:R-:W-:Y:S01]  /*12640*/  LOP3.LUT R8, R8, 0x40, RZ, 0x3c, !PT ;  /* 0x0000004008087812 */ /* 0x000fe200078e3cff */
[----:B0-----:R-:W-:Y:S02]  /*12650*/  IMAD.MOV.U32 R29, RZ, RZ, R5 ;  /* 0x000000ffff1d7224 */ /* 0x001fe400078e0005 */
[----:B------:R-:W-:Y:S01]  /*12660*/  IMAD.MOV.U32 R28, RZ, RZ, R6 ;  /* 0x000000ffff1c7224 */ /* 0x000fe200078e0006 */
[----:B------:R-:W-:Y:S01]  /*12670*/  STL [R1], R4 ;  /* 0x0000000401007387 */ /* 0x000fe20000100800 */
[----:B------:R-:W-:Y:S02]  /*12680*/  IMAD.MOV.U32 R13, RZ, RZ, R7 ;  /* 0x000000ffff0d7224 */ /* 0x000fe400078e0007 */
[----:B------:R-:W0:Y:S02]  /*12690*/  LDSM.16.M88.4 R4, [R8+0x10000] ;  /* 0x010000000804783b */ /* 0x000e240000000200 */
[----:B------:R-:W1:Y:S04]  /*126a0*/  LDSM.16.M88.4 R8, [R8+0x10400] ;  /* 0x010400000808783b */ /* 0x000e680000000200 */
[----:B------:R-:W-:Y:S01]  /*126b0*/  STL [R1+0x100c], R13 ;  /* 0x00100c0d01007387 */ /* 0x000fe20000100800 */
[----:B------:R-:W-:Y:S02]  /*126c0*/  STL [R1+0x1008], R29 ;  /* 0x0010081d01007387 */ /* 0x000fe40000100800 */
[----:B------:R-:W-:Y:S01]  /*126d0*/  STL [R1+0x1004], R28 ;  /* 0x0010041c01007387 */ /* 0x000fe20000100800 */
[----:B0-----:R-:W-:Y:S01]  /*126e0*/  STL [R1+0x1000], R5 ;  /* 0x0010000501007387 */ /* 0x001fe20000100800 */
[----:B------:R-:W-:Y:S02]  /*126f0*/  STL [R1+0xec0], R6 ;  /* 0x000ec00601007387 */ /* 0x000fe40000100800 */
[----:B------:R-:W-:Y:S02]  /*12700*/  STL [R1+0xebc], R7 ;  /* 0x000ebc0701007387 */ /* 0x000fe40000100800 */
[----:B------:R-:W-:Y:S01]  /*12710*/  STL [R1+0x1130], R4 ;  /* 0x0011300401007387 */ /* 0x000fe20000100800 */
[----:B-1----:R-:W-:Y:S01]  /*12720*/  STL [R1+0xec8], R10 ;  /* 0x000ec80a01007387 */ /* 0x002fe20000100800 */
[----:B------:R-:W-:Y:S02]  /*12730*/  STL [R1+0xec4], R11 ;  /* 0x000ec40b01007387 */ /* 0x000fe40000100800 */
[----:B------:R-:W-:Y:S02]  /*12740*/  STL.64 [R1+0xfe8], R8 ;  /* 0x000fe80801007387 */ /* 0x000fe40000100a00 */
[----:B------:R-:W-:Y:S01]  /*12750*/  STL.64 [R1+0xfe0], R26 ;  /* 0x000fe01a01007387 */ /* 0x000fe20000100a00 */
[----:B------:R0:W-:Y:S04]  /*12760*/  STL.64 [R1+0xfd8], R24 ;  /* 0x000fd81801007387 */ /* 0x0001e80000100a00 */
[----:B0-----:R-:W3:Y:S01]  /*12770*/  LDL.LU R24, [R1+0x70] ;  /* 0x0000700001187983 */ /* 0x001ee20000300800 */
[----:B------:R-:W3:Y:S02]  /*12780*/  LDL.LU R25, [R1+0x74] ;  /* 0x0000740001197983 */ /* 0x000ee40000300800 */
[----:B------:R-:W3:Y:S02]  /*12790*/  LDL.LU R26, [R1+0x78] ;  /* 0x00007800011a7983 */ /* 0x000ee40000300800 */
[----:B------:R-:W3:Y:S01]  /*127a0*/  LDL.LU R27, [R1+0x7c] ;  /* 0x00007c00011b7983 */ /* 0x000ee20000300800 */
[----:B--2---:R-:W-:Y:S01]  /*127b0*/  STL.64 [R1+0x1138], R18 ;  /* 0x0011381201007387 */ /* 0x004fe20000100a00 */
[----:B---3--:R-:W-:Y:S03]  /*127c0*/  HMMA.16816.F32.BF16 R8, R24, R18, R20 ;  /* 0x000000121808723c */ /* 0x008fe60000041814 */
[----:B------:R-:W2:Y:S01]  /*127d0*/  LDL.LU R20, [R1+0x10] ;  /* 0x0000100001147983 */ /* 0x000ea20000300800 */
[----:B------:R-:W2:Y:S02]  /*127e0*/  LDL.LU R21, [R1+0x14] ;  /* 0x0000140001157983 */ /* 0x000ea40000300800 */
[----:B------:R-:W3:Y:S02]  /*127f0*/  LDL.LU R22, [R1+0x18] ;  /* 0x0000180001167983 */ /* 0x000ee40000300800 */
[----:B------:R-:W3:Y:S02]  /*12800*/  LDL.LU R23, [R1+0x1c] ;  /* 0x00001c0001177983 */ /* 0x000ee40000300800 */
[----:B---3--:R-:W-:Y:S01]  /*12810*/  STL.64 [R1+0x1058], R22 ;  /* 0x0010581601007387 */ /* 0x008fe20000100a00 */
[----:B--2---:R-:W-:Y:S11]  /*12820*/  STL.64 [R1+0x1050], R20 ;  /* 0x0010501401007387 */ /* 0x004ff60000100a00 */
[----:B------:R-:W-:Y:S01]  /*12830*/  @!UPT UIADD3 URZ, URZ, URZ, URZ ;  /* 0x0000003f3f3ff290 */ /* 0x000fe2000fffe03f */
[----:B------:R0:W-:Y:S02]  /*12840*/  STL.64 [R1+0xff8], R10 ;  /* 0x000ff80a01007387 */ /* 0x0001e40000100a00 */
[----:B------:R1:W-:Y:S02]  /*12850*/  STL.64 [R1+0xff0], R8 ;  /* 0x000ff00801007387 */ /* 0x0003e40000100a00 */
[----:B0-----:R-:W-:Y:S02]  /*12860*/  IMAD.MOV.U32 R10, RZ, RZ, R0 ;  /* 0x000000ffff0a7224 */ /* 0x001fe400078e0000 */
[----:B------:R-:W-:Y:S02]  /*12870*/  IMAD.MOV.U32 R11, RZ, RZ, R12 ;  /* 0x000000ffff0b7224 */ /* 0x000fe400078e000c */
[----:B-1----:R-:W-:Y:S02]  /*12880*/  IMAD.MOV.U32 R8, RZ, RZ, R14 ;  /* 0x000000ffff087224 */ /* 0x002fe400078e000e */
[----:B------:R-:W-:Y:S01]  /*12890*/  IMAD.MOV.U32 R9, RZ, RZ, R2 ;  /* 0x000000ffff097224 */ /* 0x000fe200078e0002 */
[----:B------:R-:W2:Y:S01]  /*128a0*/  LDL.LU R14, [R1+0x11a8] ;  /* 0x0011a800010e7983 */ /* 0x000ea20000300800 */
[----:B------:R-:W3:Y:S02]  /*128b0*/  LDL.LU R2, [R1+0x11a4] ;  /* 0x0011a40001027983 */ /* 0x000ee40000300800 */
[----:B------:R-:W4:Y:S02]  /*128c0*/  LDL.LU R0, [R1+0x11a0] ;  /* 0x0011a00001007983 */ /* 0x000f240000300800 */
[----:B------:R-:W-:Y:S01]  /*128d0*/  STL.64 [R1+0x1018], R10 ;  /* 0x0010180a01007387 */ /* 0x000fe20000100a00 */
[----:B------:R0:W-:Y:S04]  /*128e0*/  STL.64 [R1+0x1010], R8 ;  /* 0x0010100801007387 */ /* 0x0001e80000100a00 */
[----:B0-----:R-:W3:Y:S01]  /*128f0*/  LDL.LU R8, [R1+0xe0] ;  /* 0x0000e00001087983 */ /* 0x001ee20000300800 */
[----:B------:R-:W3:Y:S02]  /*12900*/  LDL.LU R9, [R1+0xe4] ;  /* 0x0000e40001097983 */ /* 0x000ee40000300800 */
[----:B------:R-:W3:Y:S02]  /*12910*/  LDL.LU R10, [R1+0xe8] ;  /* 0x0000e800010a7983 */ /* 0x000ee40000300800 */
[----:B------:R-:W3:Y:S02]  /*12920*/  LDL.LU R11, [R1+0xec] ;  /* 0x0000ec00010b7983 */ /* 0x000ee40000300800 */
[----:B------:R-:W-:-:S02]  /*12930*/  IMAD.MOV.U32 R22, RZ, RZ, R17 ;  /* 0x000000ffff167224 */ /* 0x000fc400078e0011 */
[----:B------:R-:W-:Y:S02]  /*12940*/  IMAD.MOV.U32 R23, RZ, RZ, R16 ;  /* 0x000000ffff177224 */ /* 0x000fe400078e0010 */
[----:B------:R-:W-:Y:S02]  /*12950*/  IMAD.MOV.U32 R21, RZ, RZ, R15 ;  /* 0x000000ffff157224 */ /* 0x000fe400078e000f */
[----:B--2---:R-:W-:Y:S02]  /*12960*/  IMAD.MOV.U32 R20, RZ, RZ, R14 ;  /* 0x000000ffff147224 */ /* 0x004fe400078e000e */
[----:B------:R-:W2:Y:S01]  /*12970*/  LDL.LU R14, [R1+0x119c] ;  /* 0x00119c00010e7983 */ /* 0x000ea20000300800 */
[----:B------:R-:W2:Y:S02]  /*12980*/  LDL.LU R15, [R1+0x1198] ;  /* 0x00119800010f7983 */ /* 0x000ea40000300800 */
[----:B------:R-:W-:Y:S02]  /*12990*/  STL.64 [R1+0x1088], R22 ;  /* 0x0010881601007387 */ /* 0x000fe40000100a00 */
[----:B------:R-:W-:Y:S01]  /*129a0*/  STL.64 [R1+0x1080], R20 ;  /* 0x0010801401007387 */ /* 0x000fe20000100a00 */
[----:B---3--:R-:W-:Y:S01]  /*129b0*/  STL.64 [R1+0x1038], R10 ;  /* 0x0010380a01007387 */ /* 0x008fe20000100a00 */
[----:B------:R0:W-:Y:S03]  /*129c0*/  STL.64 [R1+0x1030], R8 ;  /* 0x0010300801007387 */ /* 0x0001e60000100a00 */
[----:B0-----:R-:W3:Y:S01]  /*129d0*/  LDL.LU R8, [R1+0xf0] ;  /* 0x0000f00001087983 */ /* 0x001ee20000300800 */
[----:B------:R-:W3:Y:S02]  /*129e0*/  LDL.LU R9, [R1+0xf4] ;  /* 0x0000f40001097983 */ /* 0x000ee40000300800 */
[----:B------:R-:W2:Y:S02]  /*129f0*/  LDL.LU R10, [R1+0xf8] ;  /* 0x0000f800010a7983 */ /* 0x000ea40000300800 */
[----:B------:R-:W2:Y:S02]  /*12a00*/  LDL.LU R11, [R1+0xfc] ;  /* 0x0000fc00010b7983 */ /* 0x000ea40000300800 */
[----:B----4-:R-:W-:-:S02]  /*12a10*/  IMAD.MOV.U32 R22, RZ, RZ, R0 ;  /* 0x000000ffff167224 */ /* 0x010fc400078e0000 */
[----:B------:R-:W-:Y:S01]  /*12a20*/  IMAD.MOV.U32 R23, RZ, RZ, R2 ;  /* 0x000000ffff177224 */ /* 0x000fe200078e0002 */
[----:B--2---:R-:W-:Y:S01]  /*12a30*/  STL.64 [R1+0x1048], R10 ;  /* 0x0010480a01007387 */ /* 0x004fe20000100a00 */
[----:B---3--:R0:W-:Y:S03]  /*12a40*/  STL.64 [R1+0x1040], R8 ;  /* 0x0010400801007387 */ /* 0x0081e60000100a00 */
[----:B0-----:R-:W2:Y:S01]  /*12a50*/  LDL.LU R8, [R1+0x100] ;  /* 0x0001000001087983 */ /* 0x001ea20000300800 */
[----:B------:R-:W2:Y:S02]  /*12a60*/  LDL.LU R9, [R1+0x104] ;  /* 0x0001040001097983 */ /* 0x000ea40000300800 */
[----:B------:R-:W3:Y:S02]  /*12a70*/  LDL.LU R10, [R1+0x108] ;  /* 0x00010800010a7983 */ /* 0x000ee40000300800 */
[----:B------:R-:W3:Y:S02]  /*12a80*/  LDL.LU R11, [R1+0x10c] ;  /* 0x00010c00010b7983 */ /* 0x000ee40000300800 */
[----:B------:R-:W-:-:S02]  /*12a90*/  IMAD.MOV.U32 R20, RZ, RZ, R15 ;  /* 0x000000ffff147224 */ /* 0x000fc400078e000f */
[----:B------:R-:W-:Y:S01]  /*12aa0*/  IMAD.MOV.U32 R21, RZ, RZ, R14 ;  /* 0x000000ffff157224 */ /* 0x000fe200078e000e */
[----:B------:R-:W4:Y:S01]  /*12ab0*/  LDL.LU R15, [R1+0x1194] ;  /* 0x00119400010f7983 */ /* 0x000f220000300800 */
[----:B------:R-:W4:Y:S02]  /*12ac0*/  LDL.LU R14, [R1+0x1190] ;  /* 0x00119000010e7983 */ /* 0x000f240000300800 */
[----:B------:R-:W4:Y:S02]  /*12ad0*/  LDL.LU R0, [R1+0x118c] ;  /* 0x00118c0001007983 */ /* 0x000f240000300800 */
[----:B------:R-:W4:Y:S01]  /*12ae0*/  LDL.LU R2, [R1+0x1188] ;  /* 0x0011880001027983 */ /* 0x000f220000300800 */
[----:B------:R-:W-:Y:S01]  /*12af0*/  STL.64 [R1+0x10b8], R22 ;  /* 0x0010b81601007387 */ /* 0x000fe20000100a00 */
[----:B------:R-:W-:Y:S03]  /*12b00*/  STL.64 [R1+0x10b0], R20 ;  /* 0x0010b01401007387 */ /* 0x000fe60000100a00 */
[----:B---3--:R-:W-:Y:S01]  /*12b10*/  STL.64 [R1+0x1068], R10 ;  /* 0x0010680a01007387 */ /* 0x008fe20000100a00 */
[----:B--2---:R0:W-:Y:S03]  /*12b20*/  STL.64 [R1+0x1060], R8 ;  /* 0x0010600801007387 */ /* 0x0041e60000100a00 */
[----:B0-----:R-:W2:Y:S01]  /*12b30*/  LDL.LU R8, [R1+0x110] ;  /* 0x0001100001087983 */ /* 0x001ea20000300800 */
[----:B------:R-:W2:Y:S02]  /*12b40*/  LDL.LU R9, [R1+0x114] ;  /* 0x0001140001097983 */ /* 0x000ea40000300800 */
[----:B------:R-:W3:Y:S02]  /*12b50*/  LDL.LU R10, [R1+0x118] ;  /* 0x00011800010a7983 */ /* 0x000ee40000300800 */
[----:B------:R-:W3:Y:S02]  /*12b60*/  LDL.LU R11, [R1+0x11c] ;  /* 0x00011c00010b7983 */ /* 0x000ee40000300800 */
[----:B----4-:R-:W-:-:S02]  /*12b70*/  IMAD.MOV.U32 R20, RZ, RZ, R2 ;  /* 0x000000ffff147224 */ /* 0x010fc400078e0002 */
[----:B------:R-:W-:Y:S02]  /*12b80*/  IMAD.MOV.U32 R22, RZ, RZ, R14 ;  /* 0x000000ffff167224 */ /* 0x000fe400078e000e */
[----:B------:R-:W-:Y:S01]  /*12b90*/  IMAD.MOV.U32 R23, RZ, RZ, R15 ;  /* 0x000000ffff177224 */ /* 0x000fe200078e000f */
[----:B------:R-:W4:Y:S01]  /*12ba0*/  LDL.LU R2, [R1+0x1184] ;  /* 0x0011840001027983 */ /* 0x000f220000300800 */
[----:B------:R-:W-:Y:S02]  /*12bb0*/  IMAD.MOV.U32 R21, RZ, RZ, R0 ;  /* 0x000000ffff157224 */ /* 0x000fe400078e0000 */
[----:B------:R-:W4:Y:S02]  /*12bc0*/  LDL.LU R0, [R1+0x1180] ;  /* 0x0011800001007983 */ /* 0x000f240000300800 */
[----:B------:R-:W4:Y:S01]  /*12bd0*/  LDL.LU R14, [R1+0x117c] ;  /* 0x00117c00010e7983 */ /* 0x000f220000300800 */
[----:B------:R-:W4:Y:S01]  /*12be0*/  LDL.LU R15, [R1+0x1178] ;  /* 0x00117800010f7983 */ /* 0x000f220000300800 */
[----:B------:R-:W-:Y:S02]  /*12bf0*/  STL.64 [R1+0x10e8], R22 ;  /* 0x0010e81601007387 */ /* 0x000fe40000100a00 */
[----:B------:R-:W-:Y:S01]  /*12c00*/  STL.64 [R1+0x10e0], R20 ;  /* 0x0010e01401007387 */ /* 0x000fe20000100a00 */
[----:B---3--:R-:W-:Y:S01]  /*12c10*/  STL.64 [R1+0x1078], R10 ;  /* 0x0010780a01007387 */ /* 0x008fe20000100a00 */
[----:B--2---:R0:W-:Y:S03]  /*12c20*/  STL.64 [R1+0x1070], R8 ;  /* 0x0010700801007387 */ /* 0x0041e60000100a00 */
[----:B0-----:R-:W2:Y:S01]  /*12c30*/  LDL.LU R8, [R1+0x140] ;  /* 0x0001400001087983 */ /* 0x001ea20000300800 */
[----:B------:R-:W2:Y:S02]  /*12c40*/  LDL.LU R9, [R1+0x144] ;  /* 0x0001440001097983 */ /* 0x000ea40000300800 */
[----:B------:R-:W3:Y:S02]  /*12c50*/  LDL.LU R10, [R1+0x148] ;  /* 0x00014800010a7983 */ /* 0x000ee40000300800 */
[----:B------:R-:W3:Y:S02]  /*12c60*/  LDL.LU R11, [R1+0x14c] ;  /* 0x00014c00010b7983 */ /* 0x000ee40000300800 */
[----:B---3--:R-:W-:Y:S01]  /*12c70*/  STL.64 [R1+0x1098], R10 ;  /* 0x0010980a01007387 */ /* 0x008fe20000100a00 */
[----:B--2---:R0:W-:Y:S03]  /*12c80*/  STL.64 [R1+0x1090], R8 ;  /* 0x0010900801007387 */ /* 0x0041e60000100a00 */
[----:B0-----:R-:W2:Y:S01]  /*12c90*/  LDL.LU R8, [R1+0x120] ;  /* 0x0001200001087983 */ /* 0x001ea20000300800 */
[----:B------:R-:W2:Y:S02]  /*12ca0*/  LDL.LU R9, [R1+0x124] ;  /* 0x0001240001097983 */ /* 0x000ea40000300800 */
[----:B------:R-:W3:Y:S02]  /*12cb0*/  LDL.LU R10, [R1+0x128] ;  /* 0x00012800010a7983 */ /* 0x000ee40000300800 */
[----:B------:R-:W3:Y:S01]  /*12cc0*/  LDL.LU R11, [R1+0x12c] ;  /* 0x00012c00010b7983 */ /* 0x000ee20000300800 */
[----:B------:R-:W2:Y:S01]  /*12cd0*/  LDL.LU R20, [R1+0x50] ;  /* 0x0000500001147983 */ /* 0x000ea20000300800 */
[----:B------:R-:W2:Y:S02]  /*12ce0*/  LDL.LU R21, [R1+0x54] ;  /* 0x0000540001157983 */ /* 0x000ea40000300800 */
[----:B------:R-:W2:Y:S02]  /*12cf0*/  LDL.LU R22, [R1+0x58] ;  /* 0x0000580001167983 */ /* 0x000ea40000300800 */
[----:B------:R-:W2:Y:S02]  /*12d00*/  LDL.LU R23, [R1+0x5c] ;  /* 0x00005c0001177983 */ /* 0x000ea40000300800 */
[----:B--2---:R-:W-:Y:S01]  /*12d10*/  STL.64 [R1+0x1118], R22 ;  /* 0x0011181601007387 */ /* 0x004fe20000100a00 */
[----:B------:R4:W-:Y:S02]  /*12d20*/  STL.64 [R1+0x1110], R20 ;  /* 0x0011101401007387 */ /* 0x0009e40000100a00 */
[----:B----4-:R-:W-:-:S02]  /*12d30*/  IMAD.MOV.U32 R20, RZ, RZ, R15 ;  /* 0x000000ffff147224 */ /* 0x010fc400078e000f */
[----:B------:R-:W-:Y:S01]  /*12d40*/  IMAD.MOV.U32 R21, RZ, RZ, R14 ;  /* 0x000000ffff157224 */ /* 0x000fe200078e000e */
[----:B------:R-:W2:Y:S01]  /*12d50*/  LDL.LU R15, [R1+0x1174] ;  /* 0x00117400010f7983 */ /* 0x000ea20000300800 */
[----:B------:R-:W4:Y:S02]  /*12d60*/  LDL.LU R14, [R1+0x1170] ;  /* 0x00117000010e7983 */ /* 0x000f240000300800 */
[----:B------:R-:W-:Y:S02]  /*12d70*/  IMAD.MOV.U32 R22, RZ, RZ, R0 ;  /* 0x000000ffff167224 */ /* 0x000fe400078e0000 */
[----:B------:R-:W-:Y:S01]  /*12d80*/  IMAD.MOV.U32 R23, RZ, RZ, R2 ;  /* 0x000000ffff177224 */ /* 0x000fe200078e0002 */
[----:B------:R-:W4:Y:S01]  /*12d90*/  LDL.LU R0, [R1+0x116c] ;  /* 0x00116c0001007983 */ /* 0x000f220000300800 */
[----:B------:R-:W4:Y:S02]  /*12da0*/  LDL.LU R2, [R1+0x1168] ;  /* 0x0011680001027983 */ /* 0x000f240000300800 */
[----:B---3--:R-:W-:Y:S02]  /*12db0*/  STL.64 [R1+0x10a8], R10 ;  /* 0x0010a80a01007387 */ /* 0x008fe40000100a00 */
[----:B------:R0:W-:Y:S02]  /*12dc0*/  STL.64 [R1+0x10a0], R8 ;  /* 0x0010a00801007387 */ /* 0x0001e40000100a00 */
[----:B0-----:R-:W3:Y:S01]  /*12dd0*/  LDL.LU R8, [R1+0x150] ;  /* 0x0001500001087983 */ /* 0x001ee20000300800 */
[----:B------:R-:W3:Y:S02]  /*12de0*/  LDL.LU R9, [R1+0x154] ;  /* 0x0001540001097983 */ /* 0x000ee40000300800 */
[----:B--2---:R-:W-:-:S02]  /*12df0*/  IMAD.MOV.U32 R11, RZ, RZ, R15 ;  /* 0x000000ffff0b7224 */ /* 0x004fc400078e000f */
[----:B----4-:R-:W-:Y:S02]  /*12e00*/  IMAD.MOV.U32 R10, RZ, RZ, R14 ;  /* 0x000000ffff0a7224 */ /* 0x010fe400078e000e */
[----:B------:R-:W2:Y:S01]  /*12e10*/  LDL.LU R14, [R1+0x1164] ;  /* 0x00116400010e7983 */ /* 0x000ea20000300800 */
[----:B------:R-:W4:Y:S02]  /*12e20*/  LDL.LU R15, [R1+0x1160] ;  /* 0x00116000010f7983 */ /* 0x000f240000300800 */
        /* <DEDUP_REMOVED lines=8> */
[----:B------:R-:W-:Y:S01]  /*12eb0*/  STL.64 [R1+0x10c8], R10 ;  /* 0x0010c80a01007387 */ /* 0x000fe20000100a00 */
[----:B---3--:R0:W-:Y:S04]  /*12ec0*/  STL.64 [R1+0x10c0], R8 ;  /* 0x0010c00801007387 */ /* 0x0081e80000100a00 */
[----:B0-----:R-:W3:Y:S01]  /*12ed0*/  LDL.LU R8, [R1+0x160] ;  /* 0x0001600001087983 */ /* 0x001ee20000300800 */
[----:B------:R-:W3:Y:S02]  /*12ee0*/  LDL.LU R9, [R1+0x164] ;  /* 0x0001640001097983 */ /* 0x000ee40000300800 */
[----:B------:R-:W-:-:S02]  /*12ef0*/  IMAD.MOV.U32 R10, RZ, RZ, R2 ;  /* 0x000000ffff0a7224 */ /* 0x000fc400078e0002 */
[----:B------:R-:W-:Y:S01]  /*12f00*/  IMAD.MOV.U32 R11, RZ, RZ, R0 ;  /* 0x000000ffff0b7224 */ /* 0x000fe200078e0000 */
[----:B------:R-:W2:Y:S01]  /*12f10*/  LDL.LU R2, [R1+0x115c] ;  /* 0x00115c0001027983 */ /* 0x000ea20000300800 */
[----:B------:R-:W2:Y:S03]  /*12f20*/  LDL.LU R0, [R1+0x1158] ;  /* 0x0011580001007983 */ /* 0x000ea60000300800 */
[----:B------:R-:W-:Y:S04]  /*12f30*/  STL.64 [R1+0x10d8], R10 ;  /* 0x0010d80a01007387 */ /* 0x000fe80000100a00 */
[----:B---3--:R0:W-:Y:S04]  /*12f40*/  STL.64 [R1+0x10d0], R8 ;  /* 0x0010d00801007387 */ /* 0x0081e80000100a00 */
[----:B0-----:R-:W3:Y:S01]  /*12f50*/  LDL.LU R8, [R1+0x190] ;  /* 0x0001900001087983 */ /* 0x001ee20000300800 */
[----:B------:R-:W3:Y:S02]  /*12f60*/  LDL.LU R9, [R1+0x194] ;  /* 0x0001940001097983 */ /* 0x000ee40000300800 */
[----:B----4-:R-:W-:-:S02]  /*12f70*/  IMAD.MOV.U32 R10, RZ, RZ, R15 ;  /* 0x000000ffff0a7224 */ /* 0x010fc400078e000f */
[----:B--2---:R-:W-:Y:S01]  /*12f80*/  IMAD.MOV.U32 R11, RZ, RZ, R14 ;  /* 0x000000ffff0b7224 */ /* 0x004fe200078e000e */
[----:B------:R-:W2:Y:S01]  /*12f90*/  LDL.LU R15, [R1+0x1154] ;  /* 0x00115400010f7983 */ /* 0x000ea20000300800 */
[----:B------:R-:W4:Y:S03]  /*12fa0*/  LDL.LU R14, [R1+0x1150] ;  /* 0x00115000010e7983 */ /* 0x000f260000300800 */
[----:B------:R-:W-:Y:S04]  /*12fb0*/  STL.64 [R1+0x10f8], R10 ;  /* 0x0010f80a01007387 */ /* 0x000fe80000100a00 */
[----:B---3--:R0:W-:Y:S04]  /*12fc0*/  STL.64 [R1+0x10f0], R8 ;  /* 0x0010f00801007387 */ /* 0x0081e80000100a00 */
[----:B0-----:R-:W3:Y:S01]  /*12fd0*/  LDL.LU R8, [R1+0x170] ;  /* 0x0001700001087983 */ /* 0x001ee20000300800 */
[----:B------:R-:W3:Y:S02]  /*12fe0*/  LDL.LU R9, [R1+0x174] ;  /* 0x0001740001097983 */ /* 0x000ee40000300800 */
[----:B------:R-:W-:-:S02]  /*12ff0*/  IMAD.MOV.U32 R10, RZ, RZ, R0 ;  /* 0x000000ffff0a7224 */ /* 0x000fc400078e0000 */
[----:B------:R-:W-:Y:S01]  /*13000*/  IMAD.MOV.U32 R11, RZ, RZ, R2 ;  /* 0x000000ffff0b7224 */ /* 0x000fe200078e0002 */
[----:B------:R-:W4:Y:S01]  /*13010*/  LDL.LU R0, [R1+0x114c] ;  /* 0x00114c0001007983 */ /* 0x000f220000300800 */
[----:B------:R-:W4:Y:S03]  /*13020*/  LDL.LU R2, [R1+0x1148] ;  /* 0x0011480001027983 */ /* 0x000f260000300800 */
[----:B------:R2:W-:Y:S02]  /*13030*/  STL.64 [R1+0x1108], R10 ;  /* 0x0011080a01007387 */ /* 0x0005e40000100a00 */
[----:B--2---:R-:W-:Y:S02]  /*13040*/  IMAD.MOV.U32 R10, RZ, RZ, R15 ;  /* 0x000000ffff0a7224 */ /* 0x004fe400078e000f */
[----:B---3--:R0:W-:Y:S04]  /*13050*/  STL.64 [R1+0x1100], R8 ;  /* 0x0011000801007387 */ /* 0x0081e80000100a00 */
[----:B0-----:R-:W2:Y:S01]  /*13060*/  LDL.LU R8, [R1+0x180] ;  /* 0x0001800001087983 */ /* 0x001ea20000300800 */
[----:B----4-:R-:W-:-:S02]  /*13070*/  IMAD.MOV.U32 R9, RZ, RZ, R14 ;  /* 0x000000ffff097224 */ /* 0x010fc400078e000e */
[----:B------:R-:W3:Y:S02]  /*13080*/  LDL.LU R14, [R1+0x1144] ;  /* 0x00114400010e7983 */ /* 0x000ee40000300800 */
[----:B------:R-:W3:Y:S01]  /*13090*/  LDL.LU R15, [R1+0x1140] ;  /* 0x00114000010f7983 */ /* 0x000ee20000300800 */
[----:B------:R-:W4:Y:S01]  /*130a0*/  LDL.LU R11, [R1+0x18c] ;  /* 0x00018c00010b7983 */ /* 0x000f220000300800 */
[----:B---3--:R-:W-:Y:S03]  /*130b0*/  HMMA.16816.F32.BF16 R24, R24, R14, R16 ;  /* 0x0000000e1818723c */ /* 0x008fe60000041810 */
[----:B------:R-:W0:Y:S04]  /*130c0*/  LDSM.16.MT88.4 R16, [R3+0x8100] ;  /* 0x008100000310783b */ /* 0x000e280000004200 */
[----:B----4-:R-:W-:Y:S01]  /*130d0*/  STL.64 [R1+0x1128], R10 ;  /* 0x0011280a01007387 */ /* 0x010fe20000100a00 */
[----:B--2---:R1:W-:Y:S03]  /*130e0*/  STL.64 [R1+0x1120], R8 ;  /* 0x0011200801007387 */ /* 0x0043e60000100a00 */
[----:B-1----:R-:W2:Y:S01]  /*130f0*/  LDL.LU R8, [R1+0xd0] ;  /* 0x0000d00001087983 */ /* 0x002ea20000300800 */
[----:B------:R-:W2:Y:S03]  /*13100*/  LDL.LU R9, [R1+0xd4] ;  /* 0x0000d40001097983 */ /* 0x000ea60000300800 */
[----:B0-----:R-:W-:Y:S01]  /*13110*/  STL.64 [R1+0x70], R16 ;  /* 0x0000701001007387 */ /* 0x001fe20000100a00 */
[----:B------:R0:W-:Y:S03]  /*13120*/  STL.64 [R1+0x78], R18 ;  /* 0x0000781201007387 */ /* 0x0001e60000100a00 */
[----:B0-----:R-:W3:Y:S01]  /*13130*/  LDL.LU.64 R18, [R1+0x1138] ;  /* 0x0011380001127983 */ /* 0x001ee20000300a00 */
[----:B------:R-:W-:-:S02]  /*13140*/  IMAD.MOV.U32 R10, RZ, RZ, R2 ;  /* 0x000000ffff0a7224 */ /* 0x000fc400078e0002 */
[----:B------:R-:W-:Y:S01]  /*13150*/  IMAD.MOV.U32 R11, RZ, RZ, R0 ;  /* 0x000000ffff0b7224 */ /* 0x000fe200078e0000 */
[C---:B---3--:R-:W-:Y:S08]  /*13160*/  HMMA.16816.F32.BF16 R4, R20.reuse, R18, R4 ;  /* 0x000000121404723c */ /* 0x048ff00000041804 */
[----:B--2---:R-:W-:Y:S11]  /*13170*/  HMMA.16816.F32.BF16 R20, R20, R14, R8 ;  /* 0x0000000e1414723c */ /* 0x004ff60000041808 */
[----:B------:R-:W-:Y:S05]  /*13180*/  @!UPT UIADD3 URZ, URZ, URZ, URZ ;  /* 0x0000003f3f3ff290 */ /* 0x000fea000fffe03f */
[----:B------:R-:W-:Y:S02]  /*13190*/  IMAD.MOV.U32 R13, RZ, RZ, R4 ;  /* 0x000000ffff0d7224 */ /* 0x000fe400078e0004 */
[----:B------:R-:W-:Y:S01]  /*131a0*/  IMAD.MOV.U32 R29, RZ, RZ, R5 ;  /* 0x000000ffff1d7224 */ /* 0x000fe200078e0005 */
[----:B------:R-:W2:Y:S01]  /*131b0*/  LDL.LU R4, [R1+0x1130] ;  /* 0x0011300001047983 */ /* 0x000ea20000300800 */
[----:B------:R-:W-:Y:S02]  /*131c0*/  IMAD.MOV.U32 R28, RZ, RZ, R6 ;  /* 0x000000ffff1c7224 */ /* 0x000fe400078e0006 */
[----:B------:R-:W3:Y:S02]  /*131d0*/  LDL.LU.64 R10, [R1+0x1128] ;  /* 0x00112800010a7983 */ /* 0x000ee40000300a00 */
[----:B------:R-:W-:Y:S01]  /*131e0*/  IMAD.MOV.U32 R5, RZ, RZ, R7 ;  /* 0x000000ffff057224 */ /* 0x000fe200078e0007 */
[----:B------:R-:W3:Y:S01]  /*131f0*/  LDL.LU.64 R8, [R1+0x1120] ;  /* 0x0011200001087983 */ /* 0x000ee20000300a00 */
[----:B------:R-:W-:-:S02]  /*13200*/  IMAD.MOV.U32 R6, RZ, RZ, R22 ;  /* 0x000000ffff067224 */ /* 0x000fc400078e0016 */
[----:B------:R-:W-:Y:S02]  /*13210*/  IMAD.MOV.U32 R0, RZ, RZ, R23 ;  /* 0x000000ffff007224 */ /* 0x000fe400078e0017 */
[----:B------:R-:W-:Y:S02]  /*13220*/  IMAD.MOV.U32 R12, RZ, RZ, R20 ;  /* 0x000000ffff0c7224 */ /* 0x000fe400078e0014 */
[----:B------:R-:W-:Y:S01]  /*13230*/  IMAD.MOV.U32 R7, RZ, RZ, R21 ;  /* 0x000000ffff077224 */ /* 0x000fe200078e0015 */
[----:B------:R-:W3:Y:S01]  /*13240*/  LDL.LU.64 R22, [R1+0x1118] ;  /* 0x0011180001167983 */ /* 0x000ee20000300a00 */
[----:B------:R-:W3:Y:S02]  /*13250*/  LDL.LU.64 R20, [R1+0x1110] ;  /* 0x0011100001147983 */ /* 0x000ee40000300a00 */
[C---:B---3--:R-:W-:Y:S11]  /*13260*/  HMMA.16816.F32.BF16 R8, R20.reuse, R18, R8 ;  /* 0x000000121408723c */ /* 0x048ff60000041808 */
[----:B------:R-:W-:Y:S11]  /*13270*/  @!UPT UIADD3 URZ, URZ, URZ, URZ ;  /* 0x0000003f3f3ff290 */ /* 0x000ff6000fffe03f */
[----:B------:R-:W-:Y:S01]  /*13280*/  @!UPT UIADD3 URZ, URZ, URZ, URZ ;  /* 0x0000003f3f3ff290 */ /* 0x000fe2000fffe03f */
[----:B------:R-:W-:Y:S01]  /*13290*/  STL.64 [R1+0xd0], R8 ;  /* 0x0000d00801007387 */ /* 0x000fe20000100a00 */
[----:B------:R0:W-:Y:S03]  /*132a0*/  STL.64 [R1+0xd8], R10 ;  /* 0x0000d80a01007387 */ /* 0x0001e60000100a00 */
[----:B0-----:R-:W3:Y:S01]  /*132b0*/  LDL.LU.64 R10, [R1+0x1108] ;  /* 0x00110800010a7983 */ /* 0x001ee20000300a00 */
[----:B------:R-:W3:Y:S02]  /*132c0*/  LDL.LU.64 R8, [R1+0x1100] ;  /* 0x0011000001087983 */ /* 0x000ee40000300a00 */
[----:B---3--:R-:W-:Y:S01]  /*132d0*/  HMMA.16816.F32.BF16 R20, R20, R14, R8 ;  /* 0x0000000e1414723c */ /* 0x008fe20000041808 */
[----:B------:R-:W3:Y:S01]  /*132e0*/  LDL.LU.64 R10, [R1+0x10f8] ;  /* 0x0010f800010a7983 */ /* 0x000ee20000300a00 */
[----:B------:R-:W3:Y:S11]  /*132f0*/  LDL.LU.64 R8, [R1+0x10f0] ;  /* 0x0010f00001087983 */ /* 0x000ef60000300a00 */
[----:B------:R-:W-:Y:S10]  /*13300*/  @!UPT UIADD3 URZ, URZ, URZ, URZ ;  /* 0x0000003f3f3ff290 */ /* 0x000ff4000fffe03f */
[----:B------:R-:W-:Y:S01]  /*13310*/  STL.64 [R1+0x50], R20 ;  /* 0x0000501401007387 */ /* 0x000fe20000100a00 */
[----:B------:R0:W-:Y:S03]  /*13320*/  STL.64 [R1+0x58], R22 ;  /* 0x0000581601007387 */ /* 0x0001e60000100a00 */
[----:B0-----:R-:W3:Y:S01]  /*13330*/  LDL.LU.64 R22, [R1+0x10e8] ;  /* 0x0010e80001167983 */ /* 0x001ee20000300a00 */
[----:B------:R-:W3:Y:S02]  /*13340*/  LDL.LU.64 R20, [R1+0x10e0] ;  /* 0x0010e00001147983 */ /* 0x000ee40000300a00 */
[C---:B---3--:R-:W-:Y:S11]  /*13350*/  HMMA.16816.F32.BF16 R8, R20.reuse, R18, R8 ;  /* 0x000000121408723c */ /* 0x048ff60000041808 */
[----:B------:R-:W-:Y:S11]  /*13360*/  @!UPT UIADD3 URZ, URZ, URZ, URZ ;  /* 0x0000003f3f3ff290 */ /* 0x000ff6000fffe03f */
[----:B------:R-:W-:Y:S01]  /*13370*/  @!UPT UIADD3 URZ, URZ, URZ, URZ ;  /* 0x0000003f3f3ff290 */ /* 0x000fe2000fffe03f */
[----:B------:R0:W-:Y:S01]  /*13380*/  STL.64 [R1+0x170], R8 ;  /* 0x0001700801007387 */ /* 0x0001e20000100a00 */
[----:B------:R-:W-:Y:S02]  /*13390*/  IMAD.MOV.U32 R17, RZ, RZ, R10 ;  /* 0x000000ffff117224 */ /* 0x000fe400078e000a */
[----:B------:R-:W-:Y:S02]  /*133a0*/  IMAD.MOV.U32 R16, RZ, RZ, R11 ;  /* 0x000000ffff107224 */ /* 0x000fe400078e000b */
[----:B------:R-:W3:Y:S04]  /*133b0*/  LDL.LU.64 R10, [R1+0x10d8] ;  /* 0x0010d800010a7983 */ /* 0x000ee80000300a00 */
[----:B0-----:R-:W3:Y:S02]  /*133c0*/  LDL.LU.64 R8, [R1+0x10d0] ;  /* 0x0010d00001087983 */ /* 0x001ee40000300a00 */
[----:B---3--:R-:W-:Y:S02]  /*133d0*/  HMMA.16816.F32.BF16 R20, R20, R14, R8 ;  /* 0x0000000e1414723c */ /* 0x008fe40000041808 */
[----:B------:R-:W3:Y:S01]  /*133e0*/  LDL.LU.64 R10, [R1+0x10c8] ;  /* 0x0010c800010a7983 */ /* 0x000ee20000300a00 */
[----:B------:R-:W3:Y:S11]  /*133f0*/  LDL.LU.64 R8, [R1+0x10c0] ;  /* 0x0010c00001087983 */ /* 0x000ef60000300a00 */
[----:B------:R-:W-:Y:S09]  /*13400*/  @!UPT UIADD3 URZ, URZ, URZ, URZ ;  /* 0x0000003f3f3ff290 */ /* 0x000ff2000fffe03f */
[----:B------:R-:W-:Y:S01]  /*13410*/  STL.64 [R1+0x1c0], R20 ;  /* 0x0001c01401007387 */ /* 0x000fe20000100a00 */
[----:B------:R0:W-:Y:S03]  /*13420*/  STL.64 [R1+0x1c8], R22 ;  /* 0x0001c81601007387 */ /* 0x0001e60000100a00 */
[----:B0-----:R-:W3:Y:S01]  /*13430*/  LDL.LU.64 R22, [R1+0x10b8] ;  /* 0x0010b80001167983 */ /* 0x001ee20000300a00 */
        /* <DEDUP_REMOVED lines=13> */
[----:B------:R-:W-:Y:S02]  /*13510*/  STL.64 [R1+0x1b8], R22 ;  /* 0x0001b81601007387 */ /* 0x000fe40000100a00 */
[----:B------:R-:W0:Y:S02]  /*13520*/  LDSM.16.MT88.4 R20, [R3+0x8180] ;  /* 0x008180000314783b */ /* 0x000e240000004200 */
[----:B0-----:R-:W-:Y:S02]  /*13530*/  STL.64 [R1+0x80], R20 ;  /* 0x0000801401007387 */ /* 0x001fe40000100a00 */
[----:B------:R0:W-:Y:S02]  /*13540*/  STL.64 [R1+0x88], R22 ;  /* 0x0000881601007387 */ /* 0x0001e40000100a00 */
        /* <DEDUP_REMOVED lines=29> */
[----:B------:R0:W-:Y:S02]  /*13720*/  STL [R1+0x168], R22 ;  /* 0x0001681601007387 */ /* 0x0001e40000100800 */
[----:B------:R-:W-:Y:S02]  /*13730*/  IMAD.MOV.U32 R2, RZ, RZ, R23 ;  /* 0x000000ffff027224 */ /* 0x000fe400078e0017 */
[----:B0-----:R-:W3:Y:S01]  /*13740*/  LDL.LU.64 R22, [R1+0x1028] ;  /* 0x0010280001167983 */ /* 0x001ee20000300a00 */
[----:B------:R-:W3:Y:S02]  /*13750*/  LDL.LU.64 R20, [R1+0x1020] ;  /* 0x0010200001147983 */ /* 0x000ee40000300a00 */
[----:B------:R-:W-:Y:S01]  /*13760*/  STL [R1+0xfc8], R2 ;  /* 0x000fc80201007387 */ /* 0x000fe20000100800 */
[----:B---3--:R-:W-:Y:S11]  /*13770*/  HMMA.16816.F32.BF16 R8, R20, R18, R8 ;  /* 0x000000121408723c */ /* 0x008ff60000041808 */
[----:B------:R-:W-:Y:S11]  /*13780*/  @!UPT UIADD3 URZ, URZ, URZ, URZ ;  /* 0x0000003f3f3ff290 */ /* 0x000ff6000fffe03f */
[----:B------:R-:W-:Y:S01]  /*13790*/  @!UPT UIADD3 URZ, URZ, URZ, URZ ;  /* 0x0000003f3f3ff290 */ /* 0x000fe2000fffe03f */
[----:B------:R-:W-:Y:S01]  /*137a0*/  STL.64 [R1+0x150], R8 ;  /* 0x0001500801007387 */ /* 0x000fe20000100a00 */
[----:B------:R0:W-:Y:S03]  /*137b0*/  STL.64 [R1+0x158], R10 ;  /* 0x0001580a01007387 */ /* 0x0001e60000100a00 */
[----:B0-----:R-:W3:Y:S01]  /*137c0*/  LDL.LU.64 R10, [R1+0x1018] ;  /* 0x00101800010a7983 */ /* 0x001ee20000300a00 */
[----:B------:R-:W3:Y:S02]  /*137d0*/  LDL.LU.64 R8, [R1+0x1010] ;  /* 0x0010100001087983 */ /* 0x000ee40000300a00 */
[----:B------:R0:W-:Y:S02]  /*137e0*/  STL.64 [R1+0xfd0], R16 ;  /* 0x000fd01001007387 */ /* 0x0001e40000100a00 */
[----:B------:R-:W-:Y:S02]  /*137f0*/  IMAD.MOV.U32 R18, RZ, RZ, R28 ;  /* 0x000000ffff127224 */ /* 0x000fe400078e001c */
[----:B------:R-:W-:-:S02]  /*13800*/  IMAD.MOV.U32 R19, RZ, RZ, R5 ;  /* 0x000000ffff137224 */ /* 0x000fc400078e0005 */
[----:B0-----:R-:W-:Y:S02]  /*13810*/  IMAD.MOV.U32 R16, RZ, RZ, R13 ;  /* 0x000000ffff107224 */ /* 0x001fe400078e000d */
[----:B------:R-:W-:Y:S01]  /*13820*/  IMAD.MOV.U32 R17, RZ, RZ, R29 ;  /* 0x000000ffff117224 */ /* 0x000fe200078e001d */
[----:B------:R-:W4:Y:S01]  /*13830*/  LDL.LU R13, [R1+0x100c] ;  /* 0x00100c00010d7983 */ /* 0x000f220000300800 */
[----:B------:R-:W2:Y:S02]  /*13840*/  LDL.LU R29, [R1+0x1008] ;  /* 0x00100800011d7983 */ /* 0x000ea40000300800 */
[----:B------:R-:W2:Y:S02]  /*13850*/  LDL.LU R28, [R1+0x1004] ;  /* 0x00100400011c7983 */ /* 0x000ea40000300800 */
[----:B------:R-:W2:Y:S01]  /*13860*/  LDL.LU R5, [R1+0x1000] ;  /* 0x0010000001057983 */ /* 0x000ea20000300800 */
[----:B---3--:R-:W-:Y:S01]  /*13870*/  HMMA.16816.F32.BF16 R20, R20, R14, R8 ;  /* 0x0000000e1414723c */ /* 0x008fe20000041808 */
[----:B------:R-:W3:Y:S01]  /*13880*/  LDL.LU.64 R10, [R1+0xff8] ;  /* 0x000ff800010a7983 */ /* 0x000ee20000300a00 */
[----:B------:R-:W3:Y:S11]  /*13890*/  LDL.LU.64 R8, [R1+0xff0] ;  /* 0x000ff00001087983 */ /* 0x000ef60000300a00 */
[----:B------:R-:W-:Y:S10]  /*138a0*/  @!UPT UIADD3 URZ, URZ, URZ, URZ ;  /* 0x0000003f3f3ff290 */ /* 0x000ff4000fffe03f */
[----:B------:R0:W-:Y:S01]  /*138b0*/  STL.64 [R1+0x140], R20 ;  /* 0x0001401401007387 */ /* 0x0001e20000100a00 */
[----:B------:R1:W-:Y:S03]  /*138c0*/  STL.64 [R1+0x148], R22 ;  /* 0x0001481601007387 */ /* 0x0003e60000100a00 */
[----:B0-----:R-:W3:Y:S01]  /*138d0*/  LDL.LU R20, [R1] ;  /* 0x0000000001147983 */ /* 0x001ee20000300800 */
[----:B--2---:R-:W-:Y:S02]  /*138e0*/  IMAD.MOV.U32 R21, RZ, RZ, R29 ;  /* 0x000000ffff157224 */ /* 0x004fe400078e001d */
[----:B-1----:R-:W-:Y:S02]  /*138f0*/  IMAD.MOV.U32 R22, RZ, RZ, R28 ;  /* 0x000000ffff167224 */ /* 0x002fe400078e001c */
[----:B----4-:R-:W-:Y:S02]  /*13900*/  IMAD.MOV.U32 R23, RZ, RZ, R13 ;  /* 0x000000ffff177224 */ /* 0x010fe400078e000d */
[----:B------:R-:W-:-:S02]  /*13910*/  IMAD.MOV.U32 R13, RZ, RZ, R7 ;  /* 0x000000ffff0d7224 */ /* 0x000fc400078e0007 */
[----:B------:R-:W-:-:S03]  /*13920*/  IMAD.MOV.U32 R15, RZ, RZ, R0 ;  /* 0x000000ffff0f7224 */ /* 0x000fc600078e0000 */
[----:B---3--:R-:W-:Y:S11]  /*13930*/  HMMA.16816.F32.BF16 R8, R20, R4, R8 ;  /* 0x000000041408723c */ /* 0x008ff60000041808 */
[----:B------:R-:W-:Y:S11]  /*13940*/  @!UPT UIADD3 URZ, URZ, URZ, URZ ;  /* 0x0000003f3f3ff290 */ /* 0x000ff6000fffe03f */
[----:B------:R-:W-:Y:S02]  /*13950*/  @!UPT UIADD3 URZ, URZ, URZ, URZ ;  /* 0x0000003f3f3ff290 */ /* 0x000fe4000fffe03f */
[----:B------:R-:W-:Y:S02]  /*13960*/  IMAD.MOV.U32 R7, RZ, RZ, R8 ;  /* 0x000000ffff077224 */ /* 0x000fe400078e0008 */
[----:B------:R-:W-:Y:S02]  /*13970*/  IMAD.MOV.U32 R0, RZ, RZ, R9 ;  /* 0x000000ffff007224 */ /* 0x000fe400078e0009 */
[----:B------:R-:W2:Y:S01]  /*13980*/  LDL.LU.64 R8, [R1+0xfe8] ;  /* 0x000fe80001087983 */ /* 0x000ea20000300a00 */
[----:B------:R-:W-:Y:S02]  /*13990*/  IMAD.MOV.U32 R29, RZ, RZ, R11 ;  /* 0x000000ffff1d7224 */ /* 0x000fe400078e000b */
[----:B------:R-:W-:-:S03]  /*139a0*/  IMAD.MOV.U32 R28, RZ, RZ, R10 ;  /* 0x000000ffff1c7224 */ /* 0x000fc600078e000a */
[----:B------:R-:W-:Y:S02]  /*139b0*/  STL [R1+0xed8], R29 ;  /* 0x000ed81d01007387 */ /* 0x000fe40000100800 */
[----:B------:R-:W-:Y:S02]  /*139c0*/  STL [R1+0xed4], R28 ;  /* 0x000ed41c01007387 */ /* 0x000fe40000100800 */
[----:B------:R-:W-:Y:S02]  /*139d0*/  STL [R1+0xed0], R0 ;  /* 0x000ed00001007387 */ /* 0x000fe40000100800 */
[----:B------:R-:W-:Y:S01]  /*139e0*/  STL [R1+0xecc], R7 ;  /* 0x000ecc0701007387 */ /* 0x000fe20000100800 */
[----:B--2---:R-:W-:Y:S01]  /*139f0*/  HMMA.16816.F32.BF16 R20, R20, R8, R24 ;  /* 0x000000081414723c */ /* 0x004fe20000041818 */
[----:B------:R-:W2:Y:S01]  /*13a00*/  LDL.LU.64 R26, [R1+0xfe0] ;  /* 0x000fe000011a7983 */ /* 0x000ea20000300a00 */
[----:B------:R-:W2:Y:S02]  /*13a10*/  LDL.LU.64 R24, [R1+0xfd8] ;  /* 0x000fd80001187983 */ /* 0x000ea40000300a00 */
[----:B------:R-:W-:Y:S11]  /*13a20*/  IMAD.MOV.U32 R14, RZ, RZ, R6 ;  /* 0x000000ffff0e7224 */ /* 0x000ff600078e0006 */
[----:B------:R-:W-:Y:S08]  /*13a30*/  @!UPT UIADD3 URZ, URZ, URZ, URZ ;  /* 0x0000003f3f3ff290 */ /* 0x000ff0000fffe03f */
[----:B------:R0:W-:Y:S01]  /*13a40*/  STL [R1+0x120], R20 ;  /* 0x0001201401007387 */ /* 0x0001e20000100800 */
[----:B------:R-:W-:Y:S02]  /*13a50*/  IMAD.MOV.U32 R6, RZ, RZ, R23 ;  /* 0x000000ffff067224 */ /* 0x000fe400078e0017 */
[----:B------:R-:W-:Y:S02]  /*13a60*/  IMAD.MOV.U32 R10, RZ, RZ, R21 ;  /* 0x000000ffff0a7224 */ /* 0x000fe400078e0015 */
[----:B------:R-:W-:Y:S01]  /*13a70*/  IMAD.MOV.U32 R11, RZ, RZ, R22 ;  /* 0x000000ffff0b7224 */ /* 0x000fe200078e0016 */
[----:B0-----:R-:W3:Y:S01]  /*13a80*/  LDL.LU R20, [R1+0xd0] ;  /* 0x0000d00001147983 */ /* 0x001ee20000300800 */
[----:B------:R-:W3:Y:S02]  /*13a90*/  LDL.LU R21, [R1+0xd4] ;  /* 0x0000d40001157983 */ /* 0x000ee40000300800 */
[----:B------:R-:W3:Y:S02]  /*13aa0*/  LDL.LU R22, [R1+0xd8] ;  /* 0x0000d80001167983 */ /* 0x000ee40000300800 */
[----:B------:R-:W3:Y:S01]  /*13ab0*/  LDL.LU R23, [R1+0xdc] ;  /* 0x0000dc0001177983 */ /* 0x000ee20000300800 */
[----:B------:R0:W-:Y:S01]  /*13ac0*/  STL [R1+0xee4], R6 ;  /* 0x000ee40601007387 */ /* 0x0001e20000100800 */
[----:B------:R1:W-:Y:S02]  /*13ad0*/  STL [R1+0xee0], R11 ;  /* 0x000ee00b01007387 */ /* 0x0003e40000100800 */
[----:B------:R4:W-:Y:S01]  /*13ae0*/  STL [R1+0xedc], R10 ;  /* 0x000edc0a01007387 */ /* 0x0009e20000100800 */
[C---:B--2---:R-:W-:Y:S08]  /*13af0*/  HMMA.16816.F32.BF16 R16, R24.reuse, R4, R16 ;  /* 0x000000041810723c */ /* 0x044ff00000041810 */
[----:B------:R-:W-:Y:S11]  /*13b00*/  HMMA.16816.F32.BF16 R12, R24, R8, R12 ;  /* 0x00000008180c723c */ /* 0x000ff6000004180c */
[----:B------:R-:W-:Y:S05]  /*13b10*/  @!UPT UIADD3 URZ, URZ, URZ, URZ ;  /* 0x0000003f3f3ff290 */ /* 0x000fea000fffe03f */
[----:B------:R-:W-:Y:S02]  /*13b20*/  IMAD.MOV.U32 R7, RZ, RZ, R19 ;  /* 0x000000ffff077224 */ /* 0x000fe400078e0013 */
[----:B------:R-:W-:Y:S02]  /*13b30*/  IMAD.MOV.U32 R0, RZ, RZ, R18 ;  /* 0x000000ffff007224 */ /* 0x000fe400078e0012 */
[----:B------:R-:W-:Y:S02]  /*13b40*/  IMAD.MOV.U32 R28, RZ, RZ, R17 ;  /* 0x000000ffff1c7224 */ /* 0x000fe400078e0011 */
[----:B------:R-:W-:Y:S02]  /*13b50*/  IMAD.MOV.U32 R29, RZ, RZ, R16 ;  /* 0x000000ffff1d7224 */ /* 0x000fe400078e0010 */
[----:B------:R-:W2:Y:S01]  /*13b60*/  LDL.LU.64 R16, [R1+0xfd0] ;  /* 0x000fd00001107983 */ /* 0x000ea20000300a00 */
[----:B------:R-:W-:Y:S02]  /*13b70*/  STL [R1+0xef4], R7 ;  /* 0x000ef40701007387 */ /* 0x000fe40000100800 */
[----:B------:R-:W-:Y:S02]  /*13b80*/  STL [R1+0xef0], R0 ;  /* 0x000ef00001007387 */ /* 0x000fe40000100800 */
[----:B------:R-:W-:Y:S01]  /*13b90*/  STL [R1+0xeec], R28 ;  /* 0x000eec1c01007387 */ /* 0x000fe20000100800 */
[----:B------:R-:W-:Y:S01]  /*13ba0*/  STL [R1+0xee8], R29 ;  /* 0x000ee81d01007387 */ /* 0x000fe20000100800 */
[----:B0-----:R-:W-:-:S02]  /*13bb0*/  IMAD.MOV.U32 R6, RZ, RZ, R13 ;  /* 0x000000ffff067224 */ /* 0x001fc400078e000d */
[----:B-1----:R-:W-:Y:S02]  /*13bc0*/  IMAD.MOV.U32 R11, RZ, RZ, R14 ;  /* 0x000000ffff0b7224 */ /* 0x002fe400078e000e */
[----:B------:R-:W-:Y:S02]  /*13bd0*/  STL [R1+0x100], R12 ;  /* 0x0001000c01007387 */ /* 0x000fe40000100800 */
[----:B----4-:R-:W-:Y:S02]  /*13be0*/  IMAD.MOV.U32 R10, RZ, RZ, R15 ;  /* 0x000000ffff0a7224 */ /* 0x010fe400078e000f */
[----:B------:R-:W0:Y:S04]  /*13bf0*/  LDSM.16.MT88.4 R12, [R3+0x8200] ;  /* 0x00820000030c783b */ /* 0x000e280000004200 */
[----:B------:R-:W-:Y:S01]  /*13c00*/  STL [R1+0xf00], R10 ;  /* 0x000f000a01007387 */ /* 0x000fe20000100800 */
[----:B0-----:R-:W-:-:S02]  /*13c10*/  IMAD.MOV.U32 R27, RZ, RZ, R12 ;  /* 0x000000ffff1b7224 */ /* 0x001fc400078e000c */
[----:B------:R-:W-:Y:S02]  /*13c20*/  IMAD.MOV.U32 R26, RZ, RZ, R13 ;  /* 0x000000ffff1a7224 */ /* 0x000fe400078e000d */
[----:B------:R-:W-:Y:S02]  /*13c30*/  IMAD.MOV.U32 R25, RZ, RZ, R14 ;  /* 0x000000ffff197224 */ /* 0x000fe400078e000e */
[----:B------:R-:W-:Y:S02]  /*13c40*/  IMAD.MOV.U32 R24, RZ, RZ, R15 ;  /* 0x000000ffff187224 */ /* 0x000fe400078e000f */
[----:B------:R-:W0:Y:S04]  /*13c50*/  LDSM.16.MT88.4 R12, [R3+0x8280] ;  /* 0x00828000030c783b */ /* 0x000e280000004200 */
[----:B------:R-:W-:Y:S01]  /*13c60*/  STL [R1+0xefc], R11 ;  /* 0x000efc0b01007387 */ /* 0x000fe20000100800 */
[----:B------:R-:W-:Y:S03]  /*13c70*/  STL [R1+0xef8], R6 ;  /* 0x000ef80601007387 */ /* 0x000fe60000100800 */
[----:B0-----:R-:W-:Y:S01]  /*13c80*/  STL.64 [R1+0x10], R12 ;  /* 0x0000100c01007387 */ /* 0x001fe20000100a00 */
[----:B------:R-:W-:Y:S02]  /*13c90*/  STL [R1+0x18], R14 ;  /* 0x0000180e01007387 */ /* 0x000fe40000100800 */
[----:B------:R-:W-:-:S02]  /*13ca0*/  IMAD.MOV.U32 R2, RZ, RZ, R15 ;  /* 0x000000ffff027224 */ /* 0x000fc400078e000f */
[----:B------:R-:W0:Y:S04]  /*13cb0*/  LDSM.16.MT88.4 R12, [R3+0x8300] ;  /* 0x00830000030c783b */ /* 0x000e280000004200 */
[----:B0-----:R-:W-:Y:S01]  /*13cc0*/  STL.64 [R1+0xf88], R14 ;  /* 0x000f880e01007387 */ /* 0x001fe20000100a00 */
[----:B------:R0:W-:Y:S03]  /*13cd0*/  STL.64 [R1+0xf80], R12 ;  /* 0x000f800c01007387 */ /* 0x0001e60000100a00 */
[----:B0-----:R-:W3:Y:S01]  /*13ce0*/  LDL.LU R12, [R1+0x70] ;  /* 0x00007000010c7983 */ /* 0x001ee20000300800 */
[----:B------:R-:W3:Y:S02]  /*13cf0*/  LDL.LU R13, [R1+0x74] ;  /* 0x00007400010d7983 */ /* 0x000ee40000300800 */
[----:B------:R-:W3:Y:S02]  /*13d00*/  LDL.LU R14, [R1+0x78] ;  /* 0x00007800010e7983 */ /* 0x000ee40000300800 */
[----:B------:R-:W3:Y:S02]  /*13d10*/  LDL.LU R15, [R1+0x7c] ;  /* 0x00007c00010f7983 */ /* 0x000ee40000300800 */
[----:B---3--:R-:W-:Y:S11]  /*13d20*/  HMMA.16816.F32.BF16 R20, R12, R4, R20 ;  /* 0x000000040c14723c */ /* 0x008ff60000041814 */
[----:B------:R-:W-:Y:S11]  /*13d30*/  @!UPT UIADD3 URZ, URZ, URZ, URZ ;  /* 0x0000003f3f3ff290 */ /* 0x000ff6000fffe03f */
[----:B------:R-:W-:Y:S02]  /*13d40*/  @!UPT UIADD3 URZ, URZ, URZ, URZ ;  /* 0x0000003f3f3ff290 */ /* 0x000fe4000fffe03f */
[----:B------:R-:W-:Y:S02]  /*13d50*/  IMAD.MOV.U32 R28, RZ, RZ, R22 ;  /* 0x000000ffff1c7224 */ /* 0x000fe400078e0016 */
[----:B------:R-:W-:Y:S02]  /*13d60*/  IMAD.MOV.U32 R29, RZ, RZ, R23 ;  /* 0x000000ffff1d7224 */ /* 0x000fe400078e0017 */
[----:B--2---:R-:W-:Y:S02]  /*13d70*/  IMAD.MOV.U32 R22, RZ, RZ, R17 ;  /* 0x000000ffff167224 */ /* 0x004fe400078e0011 */
[----:B------:R-:W-:Y:S02]  /*13d80*/  IMAD.MOV.U32 R23, RZ, RZ, R16 ;  /* 0x000000ffff177224 */ /* 0x000fe400078e0010 */
[----:B------:R-:W0:Y:S01]  /*13d90*/  LDSM.16.MT88.4 R16, [R3+0x8380] ;  /* 0x008380000310783b */ /* 0x000e220000004200 */
[----:B------:R-:W-:Y:S02]  /*13da0*/  IMAD.MOV.U32 R7, RZ, RZ, R20 ;  /* 0x000000ffff077224 */ /* 0x000fe400078e0014 */
[----:B------:R-:W-:-:S02]  /*13db0*/  IMAD.MOV.U32 R0, RZ, RZ, R21 ;  /* 0x000000ffff007224 */ /* 0x000fc400078e0015 */
[----:B------:R-:W2:Y:S01]  /*13dc0*/  LDL.LU R20, [R1+0x170] ;  /* 0x0001700001147983 */ /* 0x000ea20000300800 */
[----:B------:R-:W2:Y:S01]  /*13dd0*/  LDL.LU R21, [R1+0x174] ;  /* 0x0001740001157983 */ /* 0x000ea20000300800 */
[----:B------:R-:W-:Y:S02]  /*13de0*/  STL [R1+0xf10], R29 ;  /* 0x000f101d01007387 */ /* 0x000fe40000100800 */
[----:B------:R-:W-:Y:S02]  /*13df0*/  STL [R1+0xf0c], R28 ;  /* 0x000f0c1c01007387 */ /* 0x000fe40000100800 */
[----:B------:R-:W-:Y:S01]  /*13e00*/  STL [R1+0xf08], R0 ;  /* 0x000f080001007387 */ /* 0x000fe20000100800 */
[----:B------:R-:W-:Y:S04]  /*13e10*/  STL [R1+0xf04], R7 ;  /* 0x000f040701007387 */ /* 0x000fe80000100800 */
[----:B0-----:R0:W-:Y:S01]  /*13e20*/  STL [R1+0xf20], R16 ;  /* 0x000f201001007387 */ /* 0x0011e20000100800 */
[----:B------:R1:W-:Y:S02]  /*13e30*/  STL [R1+0xf1c], R17 ;  /* 0x000f1c1101007387 */ /* 0x0003e40000100800 */
[----:B------:R3:W-:Y:S02]  /*13e40*/  STL [R1+0xf18], R18 ;  /* 0x000f181201007387 */ /* 0x0007e40000100800 */
[----:B------:R4:W-:Y:S01]  /*13e50*/  STL [R1+0xf14], R19 ;  /* 0x000f141301007387 */ /* 0x0009e20000100800 */
[----:B0-----:R-:W2:Y:S01]  /*13e60*/  LDL.LU R16, [R1+0x50] ;  /* 0x0000500001107983 */ /* 0x001ea20000300800 */
[----:B-1----:R-:W2:Y:S02]  /*13e70*/  LDL.LU R17, [R1+0x54] ;  /* 0x0000540001117983 */ /* 0x002ea40000300800 */
[----:B---3--:R-:W2:Y:S02]  /*13e80*/  LDL.LU R18, [R1+0x58] ;  /* 0x0000580001127983 */ /* 0x008ea40000300800 */
[----:B----4-:R-:W2:Y:S02]  /*13e90*/  LDL.LU R19, [R1+0x5c] ;  /* 0x00005c0001137983 */ /* 0x010ea40000300800 */
[----:B--2---:R-:W-:Y:S11]  /*13ea0*/  HMMA.16816.F32.BF16 R12, R12, R8, R16 ;  /* 0x000000080c0c723c */ /* 0x004ff60000041810 */
[----:B------:R-:W-:Y:S11]  /*13eb0*/  @!UPT UIADD3 URZ, URZ, URZ, URZ ;  /* 0x0000003f3f3ff290 */ /* 0x000ff6000fffe03f */
[----:B------:R-:W-:Y:S01]  /*13ec0*/  @!UPT UIADD3 URZ, URZ, URZ, URZ ;  /* 0x0000003f3f3ff290 */ /* 0x000fe2000fffe03f */
[----:B------:R-:W-:Y:S01]  /*13ed0*/  STL [R1+0xe0], R12 ;  /* 0x0000e00c01007387 */ /* 0x000fe20000100800 */
[----:B------:R-:W-:Y:S02]  /*13ee0*/  IMAD.MOV.U32 R10, RZ, RZ, R13 ;  /* 0x000000ffff0a7224 */ /* 0x000fe400078e000d */
[----:B------:R-:W-:Y:S02]  /*13ef0*/  IMAD.MOV.U32 R11, RZ, RZ, R14 ;  /* 0x000000ffff0b7224 */ /* 0x000fe400078e000e */
[----:B------:R-:W-:Y:S02]  /*13f00*/  IMAD.MOV.U32 R6, RZ, RZ, R15 ;  /* 0x000000ffff067224 */ /* 0x000fe400078e000f */
[----:B------:R-:W0:Y:S04]  /*13f10*/  LDSM.16.MT88.4 R12, [R3+0xc000] ;  /* 0x00c00000030c783b */ /* 0x000e280000004200 */
[----:B------:R-:W-:Y:S01]  /*13f20*/  STL [R1+0xf2c], R6 ;  /* 0x000f2c0601007387 */ /* 0x000fe20000100800 */
[----:B------:R-:W-:Y:S02]  /*13f30*/  STL [R1+0xf28], R11 ;  /* 0x000f280b01007387 */ /* 0x000fe40000100800 */
[----:B------:R-:W-:Y:S02]  /*13f40*/  STL [R1+0xf24], R10 ;  /* 0x000f240a01007387 */ /* 0x000fe40000100800 */
[----:B0-----:R-:W-:-:S02]  /*13f50*/  IMAD.MOV.U32 R19, RZ, RZ, R15 ;  /* 0x000000ffff137224 */ /* 0x001fc400078e000f */
[----:B------:R-:W-:Y:S02]  /*13f60*/  IMAD.MOV.U32 R17, RZ, RZ, R13 ;  /* 0x000000ffff117224 */ /* 0x000fe400078e000d */
[----:B------:R-:W-:Y:S02]  /*13f70*/  IMAD.MOV.U32 R16, RZ, RZ, R12 ;  /* 0x000000ffff107224 */ /* 0x000fe400078e000c */
[----:B------:R-:W-:Y:S01]  /*13f80*/  IMAD.MOV.U32 R18, RZ, RZ, R14 ;  /* 0x000000ffff127224 */ /* 0x000fe200078e000e */
[----:B------:R-:W-:Y:S01]  /*13f90*/  STL [R1+0xf3c], R19 ;  /* 0x000f3c1301007387 */ /* 0x000fe20000100800 */
[----:B------:R-:W-:Y:S02]  /*13fa0*/  STL [R1+0xf38], R17 ;  /* 0x000f381101007387 */ /* 0x000fe40000100800 */
[----:B------:R0:W-:Y:S02]  /*13fb0*/  STL [R1+0xf34], R16 ;  /* 0x000f341001007387 */ /* 0x0001e40000100800 */
[----:B------:R1:W-:Y:S01]  /*13fc0*/  STL [R1+0xf30], R18 ;  /* 0x000f301201007387 */ /* 0x0003e20000100800 */
[----:B------:R-:W2:Y:S04]  /*13fd0*/  LDSM.16.MT88.4 R12, [R3+0xc080] ;  /* 0x00c08000030c783b */ /* 0x000ea80000004200 */
[----:B0-----:R-:W3:Y:S01]  /*13fe0*/  LDL.LU R16, [R1+0x80] ;  /* 0x0000800001107983 */ /* 0x001ee20000300800 */
[----:B------:R-:W3:Y:S02]  /*13ff0*/  LDL.LU R17, [R1+0x84] ;  /* 0x0000840001117983 */ /* 0x000ee40000300800 */
[----:B-1----:R-:W3:Y:S02]  /*14000*/  LDL.LU R18, [R1+0x88] ;  /* 0x0000880001127983 */ /* 0x002ee40000300800 */
[----:B------:R-:W3:Y:S01]  /*14010*/  LDL.LU R19, [R1+0x8c] ;  /* 0x00008c0001137983 */ /* 0x000ee20000300800 */
[----:B--2---:R-:W-:Y:S01]  /*14020*/  STL.64 [R1+0x60], R12 ;  /* 0x0000600c01007387 */ /* 0x004fe20000100a00 */
[----:B------:R-:W-:Y:S02]  /*14030*/  STL.64 [R1+0x68], R14 ;  /* 0x0000680e01007387 */ /* 0x000fe40000100a00 */
[----:B------:R-:W0:Y:S02]  /*14040*/  LDSM.16.MT88.4 R12, [R3+0xc100] ;  /* 0x00c10000030c783b */ /* 0x000e240000004200 */
[----:B0-----:R-:W-:Y:S02]  /*14050*/  STL.64 [R1+0x50], R12 ;  /* 0x0000500c01007387 */ /* 0x001fe40000100a00 */
[----:B------:R-:W-:Y:S02]  /*14060*/  STL.64 [R1+0x58], R14 ;  /* 0x0000580e01007387 */ /* 0x000fe40000100a00 */
[----:B------:R-:W0:Y:S02]  /*14070*/  LDSM.16.MT88.4 R12, [R3+0xc180] ;  /* 0x00c18000030c783b */ /* 0x000e240000004200 */
[----:B0-----:R-:W-:Y:S02]  /*14080*/  STL.64 [R1+0x40], R12 ;  /* 0x0000400c01007387 */ /* 0x001fe40000100a00 */
[----:B------:R3:W-:Y:S02]  /*14090*/  STL.64 [R1+0x48], R14 ;  /* 0x0000480e01007387 */ /* 0x0007e40000100a00 */
[----:B---3--:R-:W-:Y:S01]  /*140a0*/  HMMA.16816.F32.BF16 R12, R16, R4, R20 ;  /* 0x00000004100c723c */ /* 0x008fe20000041814 */
[----:B------:R-:W0:Y:S11]  /*140b0*/  LDSM.16.MT88.4 R20, [R3+0xc280] ;  /* 0x00c280000314783b */ /* 0x000e360000004200 */
[----:B------:R-:W-:Y:S11]  /*140c0*/  @!UPT UIADD3 URZ, URZ, URZ, URZ ;  /* 0x0000003f3f3ff290 */ /* 0x000ff6000fffe03f */
[----:B------:R-:W-:Y:S01]  /*140d0*/  @!UPT UIADD3 URZ, URZ, URZ, URZ ;  /* 0x0000003f3f3ff290 */ /* 0x000fe2000fffe03f */
[----:B------:R-:W-:Y:S02]  /*140e0*/  IMAD.MOV.U32 R29, RZ, RZ, R12 ;  /* 0x000000ffff1d7224 */ /* 0x000fe400078e000c */
[----:B------:R-:W-:Y:S02]  /*140f0*/  IMAD.MOV.U32 R28, RZ, RZ, R13 ;  /* 0x000000ffff1c7224 */ /* 0x000fe400078e000d */
[----:B------:R-:W-:Y:S02]  /*14100*/  IMAD.MOV.U32 R0, RZ, RZ, R14 ;  /* 0x000000ffff007224 */ /* 0x000fe400078e000e */
[----:B------:R-:W-:Y:S02]  /*14110*/  IMAD.MOV.U32 R7, RZ, RZ, R15 ;  /* 0x000000ffff077224 */ /* 0x000fe400078e000f */
[----:B------:R-:W1:Y:S04]  /*14120*/  LDSM.16.MT88.4 R12, [R3+0xc200] ;  /* 0x00c20000030c783b */ /* 0x000e680000004200 */
[----:B------:R0:W-:Y:S01]  /*14130*/  STL [R1+0xf4c], R7 ;  /* 0x000f4c0701007387 */ /* 0x0001e20000100800 */
[----:B------:R2:W-:Y:S02]  /*14140*/  STL [R1+0xf48], R0 ;  /* 0x000f480001007387 */ /* 0x0005e40000100800 */
[----:B------:R-:W-:Y:S02]  /*14150*/  STL [R1+0xf44], R28 ;  /* 0x000f441c01007387 */ /* 0x000fe40000100800 */
[----:B------:R-:W-:Y:S02]  /*14160*/  STL [R1+0xf40], R29 ;  /* 0x000f401d01007387 */ /* 0x000fe40000100800 */
[----:B0-----:R-:W-:-:S02]  /*14170*/  IMAD.MOV.U32 R7, RZ, RZ, R22 ;  /* 0x000000ffff077224 */ /* 0x001fc400078e0016 */
[----:B--2---:R-:W-:Y:S01]  /*14180*/  IMAD.MOV.U32 R0, RZ, RZ, R23 ;  /* 0x000000ffff007224 */ /* 0x004fe200078e0017 */
[----:B-1----:R0:W-:Y:S02]  /*14190*/  STL.64 [R1+0x20], R12 ;  /* 0x0000200c01007387 */ /* 0x0021e40000100a00 */
[----:B0-----:R-:W-:Y:S02]  /*141a0*/  IMAD.MOV.U32 R13, RZ, RZ, R20 ;  /* 0x000000ffff0d7224 */ /* 0x001fe400078e0014 */
[----:B------:R-:W-:Y:S02]  /*141b0*/  IMAD.MOV.U32 R12, RZ, RZ, R21 ;  /* 0x000000ffff0c7224 */ /* 0x000fe400078e0015 */
[----:B------:R-:W0:Y:S04]  /*141c0*/  LDSM.16.MT88.4 R20, [R3+0xc300] ;  /* 0x00c300000314783b */ /* 0x000e280000004200 */
[----:B------:R-:W-:Y:S04]  /*141d0*/  STL.64 [R1+0x28], R14 ;  /* 0x0000280e01007387 */ /* 0x000fe80000100a00 */
[----:B0-----:R-:W-:Y:S01]  /*141e0*/  STL.64 [R1+0xd90], R22 ;  /* 0x000d901601007387 */ /* 0x001fe20000100a00 */
[----:B------:R0:W-:Y:S03]  /*141f0*/  STL.64 [R1+0xd88], R20 ;  /* 0x000d881401007387 */ /* 0x0001e60000100a00 */
[----:B0-----:R-:W2:Y:S01]  /*14200*/  LDL.LU R20, [R1+0x1c0] ;  /* 0x0001c00001147983 */ /* 0x001ea20000300800 */
[----:B------:R-:W2:Y:S02]  /*14210*/  LDL.LU R21, [R1+0x1c4] ;  /* 0x0001c40001157983 */ /* 0x000ea40000300800 */
[----:B------:R-:W2:Y:S02]  /*14220*/  LDL.LU R22, [R1+0x1c8] ;  /* 0x0001c80001167983 */ /* 0x000ea40000300800 */
[----:B------:R-:W2:Y:S02]  /*14230*/  LDL.LU R23, [R1+0x1cc] ;  /* 0x0001cc0001177983 */ /* 0x000ea40000300800 */
[----:B--2---:R-:W-:Y:S11]  /*14240*/  HMMA.16816.F32.BF16 R20, R16, R8, R20 ;  /* 0x000000081014723c */ /* 0x004ff60000041814 */
[----:B------:R-:W-:Y:S11]  /*14250*/  @!UPT UIADD3 URZ, URZ, URZ, URZ ;  /* 0x0000003f3f3ff290 */ /* 0x000ff6000fffe03f */
[----:B------:R-:W-:Y:S02]  /*14260*/  @!UPT UIADD3 URZ, URZ, URZ, URZ ;  /* 0x0000003f3f3ff290 */ /* 0x000fe4000fffe03f */
[----:B------:R-:W-:Y:S02]  /*14270*/  IMAD.MOV.U32 R10, RZ, RZ, R23 ;  /* 0x000000ffff0a7224 */ /* 0x000fe400078e0017 */
[----:B------:R-:W-:Y:S02]  /*14280*/  IMAD.MOV.U32 R11, RZ, RZ, R22 ;  /* 0x000000ffff0b7224 */ /* 0x000fe400078e0016 */
[----:B------:R-:W-:Y:S02]  /*14290*/  IMAD.MOV.U32 R6, RZ, RZ, R21 ;  /* 0x000000ffff067224 */ /* 0x000fe400078e0015 */
[----:B------:R-:W-:Y:S01]  /*142a0*/  IMAD.MOV.U32 R18, RZ, RZ, R20 ;  /* 0x000000ffff127224 */ /* 0x000fe200078e0014 */
[----:B------:R-:W-:Y:S01]  /*142b0*/  STL [R1+0xf5c], R10 ;  /* 0x000f5c0a01007387 */ /* 0x000fe20000100800 */
[----:B------:R-:W-:Y:S02]  /*142c0*/  STL [R1+0xf58], R11 ;  /* 0x000f580b01007387 */ /* 0x000fe40000100800 */
[----:B------:R0:W-:Y:S02]  /*142d0*/  STL.64 [R1+0xfc0], R8 ;  /* 0x000fc00801007387 */ /* 0x0001e40000100a00 */
[----:B------:R-:W-:Y:S01]  /*142e0*/  STL [R1+0xf54], R6 ;  /* 0x000f540601007387 */ /* 0x000fe20000100800 */
[----:B------:R-:W-:Y:S01]  /*142f0*/  STL [R1+0xf50], R18 ;  /* 0x000f501201007387 */ /* 0x000fe20000100800 */
[----:B------:R-:W-:-:S02]  /*14300*/  IMAD.MOV.U32 R21, RZ, RZ, R12 ;  /* 0x000000ffff157224 */ /* 0x000fc400078e000c */
[----:B------:R-:W-:Y:S02]  /*14310*/  IMAD.MOV.U32 R20, RZ, RZ, R13 ;  /* 0x000000ffff147224 */ /* 0x000fe400078e000d */
[----:B------:R-:W2:Y:S01]  /*14320*/  LDL.LU R12, [R1+0x10] ;  /* 0x00001000010c7983 */ /* 0x000ea20000300800 */
[----:B------:R-:W2:Y:S01]  /*14330*/  LDL.LU R13, [R1+0x14] ;  /* 0x00001400010d7983 */ /* 0x000ea20000300800 */
[----:B------:R-:W3:Y:S02]  /*14340*/  LDL.LU R14, [R1+0x18] ;  /* 0x00001800010e7983 */ /* 0x000ee40000300800 */
[----:B------:R-:W-:Y:S02]  /*14350*/  IMAD.MOV.U32 R15, RZ, RZ, R2 ;  /* 0x000000ffff0f7224 */ /* 0x000fe400078e0002 */
[----:B------:R-:W4:Y:S01]  /*14360*/  LDL.LU R2, [R1+0xfc8] ;  /* 0x000fc80001027983 */ /* 0x000f220000300800 */
[----:B0-----:R-:W4:Y:S02]  /*14370*/  LDL.LU R8, [R1+0x1d0] ;  /* 0x0001d00001087983 */ /* 0x001f240000300800 */
[----:B------:R-:W-:-:S02]  /*14380*/  IMAD.MOV.U32 R22, RZ, RZ, R7 ;  /* 0x000000ffff167224 */ /* 0x000fc400078e0007 */
[----:B------:R-:W-:Y:S01]  /*14390*/  IMAD.MOV.U32 R23, RZ, RZ, R0 ;  /* 0x000000ffff177224 */ /* 0x000fe200078e0000 */
[----:B------:R-:W4:Y:S01]  /*143a0*/  LDL.LU R9, [R1+0x1d4] ;  /* 0x0001d40001097983 */ /* 0x000f220000300800 */
[----:B------:R-:W4:Y:S02]  /*143b0*/  LDL.LU R10, [R1+0x1d8] ;  /* 0x0001d800010a7983 */ /* 0x000f240000300800 */
[----:B------:R-:W4:Y:S01]  /*143c0*/  LDL.LU R11, [R1+0x1dc] ;  /* 0x0001dc00010b7983 */ /* 0x000f220000300800 */
[----:B---3--:R-:W-:Y:S01]  /*143d0*/  STL.64 [R1+0xfa8], R14 ;  /* 0x000fa80e01007387 */ /* 0x008fe20000100a00 */
[----:B--2---:R-:W-:Y:S02]  /*143e0*/  STL.64 [R1+0xfa0], R12 ;  /* 0x000fa00c01007387 */ /* 0x004fe40000100a00 */
[----:B------:R-:W-:Y:S02]  /*143f0*/  STL.64 [R1+0xdc0], R22 ;  /* 0x000dc01601007387 */ /* 0x000fe40000100a00 */
[----:B------:R0:W-:Y:S02]  /*14400*/  STL.64 [R1+0xdb8], R20 ;  /* 0x000db81401007387 */ /* 0x0001e40000100a00 */
[----:B0-----:R-:W2:Y:S01]  /*14410*/  LDL.LU R20, [R1+0x160] ;  /* 0x0001600001147983 */ /* 0x001ea20000300800 */
[----:B------:R-:W2:Y:S02]  /*14420*/  LDL.LU R21, [R1+0x164] ;  /* 0x0001640001157983 */ /* 0x000ea40000300800 */
[----:B------:R-:W3:Y:S02]  /*14430*/  LDL.LU R22, [R1+0x168] ;  /* 0x0001680001167983 */ /* 0x000ee40000300800 */
[----:B----4-:R-:W-:-:S02]  /*14440*/  IMAD.MOV.U32 R23, RZ, RZ, R2 ;  /* 0x000000ffff177224 */ /* 0x010fc400078e0002 */
[----:B------:R-:W-:Y:S02]  /*14450*/  IMAD.MOV.U32 R12, RZ, RZ, R27 ;  /* 0x000000ffff0c7224 */ /* 0x000fe400078e001b */
[----:B------:R-:W-:Y:S02]  /*14460*/  IMAD.MOV.U32 R13, RZ, RZ, R26 ;  /* 0x000000ffff0d7224 */ /* 0x000fe400078e001a */
[----:B------:R-:W-:Y:S02]  /*14470*/  IMAD.MOV.U32 R14, RZ, RZ, R25 ;  /* 0x000000ffff0e7224 */ /* 0x000fe400078e0019 */
[----:B------:R-:W-:Y:S02]  /*14480*/  IMAD.MOV.U32 R15, RZ, RZ, R24 ;  /* 0x000000ffff0f7224 */ /* 0x000fe400078e0018 */
[----:B------:R-:W0:Y:S04]  /*14490*/  LDSM.16.MT88.4 R24, [R3+0xc380] ;  /* 0x00c380000318783b */ /* 0x000e280000004200 */
[----:B---3--:R-:W-:Y:S01]  /*144a0*/  STL.64 [R1+0xf98], R22 ;  /* 0x000f981601007387 */ /* 0x008fe20000100a00 */
[----:B--2---:R1:W-:Y:S02]  /*144b0*/  STL.64 [R1+0xf90], R20 ;  /* 0x000f901401007387 */ /* 0x0043e40000100a00 */
[----:B------:R-:W2:Y:S01]  /*144c0*/  LDL.LU R2, [R1+0x4c8] ;  /* 0x0004c80001027983 */ /* 0x000ea20000300800 */
[----:B-1----:R-:W3:Y:S01]  /*144d0*/  LDL.LU R20, [R1+0x190] ;  /* 0x0001900001147983 */ /* 0x002ee20000300800 */
[----:B------:R-:W3:Y:S02]  /*144e0*/  LDL.LU R21, [R1+0x194] ;  /* 0x0001940001157983 */ /* 0x000ee40000300800 */
[----:B------:R-:W4:Y:S02]  /*144f0*/  LDL.LU R22, [R1+0x198] ;  /* 0x0001980001167983 */ /* 0x000f240000300800 */
[----:B------:R-:W4:Y:S01]  /*14500*/  LDL.LU R23, [R1+0x19c] ;  /* 0x00019c0001177983 */ /* 0x000f220000300800 */
[----:B------:R-:W-:Y:S11]  /*14510*/  HMMA.16816.F32.BF16 R8, R12, R4, R8 ;  /* 0x000000040c08723c */ /* 0x000ff60000041808 */
[----:B------:R-:W-:Y:S11]  /*14520*/  @!UPT UIADD3 URZ, URZ, URZ, URZ ;  /* 0x0000003f3f3ff290 */ /* 0x000ff6000fffe03f */
[----:B------:R-:W-:Y:S02]  /*14530*/  @!UPT UIADD3 URZ, URZ, URZ, URZ ;  /* 0x0000003f3f3ff290 */ /* 0x000fe4000fffe03f */
[----:B------:R-:W-:Y:S02]  /*14540*/  IMAD.MOV.U32 R19, RZ, RZ, R8 ;  /* 0x000000ffff137224 */ /* 0x000fe400078e0008 */
[----:B------:R-:W-:Y:S01]  /*14550*/  IMAD.MOV.U32 R17, RZ, RZ, R9 ;  /* 0x000000ffff117224 */ /* 0x000fe200078e0009 */
[----:B----4-:R-:W-:Y:S01]  /*14560*/  STL.64 [R1+0xfb8], R22 ;  /* 0x000fb81601007387 */ /* 0x010fe20000100a00 */
[----:B---3--:R1:W-:Y:S03]  /*14570*/  STL.64 [R1+0xfb0], R20 ;  /* 0x000fb01401007387 */ /* 0x0083e60000100a00 */
[----:B-1----:R-:W3:Y:S01]  /*14580*/  LDL.LU R20, [R1+0x1b0] ;  /* 0x0001b00001147983 */ /* 0x002ee20000300800 */
[----:B------:R-:W3:Y:S02]  /*14590*/  LDL.LU R21, [R1+0x1b4] ;  /* 0x0001b40001157983 */ /* 0x000ee40000300800 */
[----:B------:R-:W3:Y:S02]  /*145a0*/  LDL.LU R22, [R1+0x1b8] ;  /* 0x0001b80001167983 */ /* 0x000ee40000300800 */
[----:B------:R-:W3:Y:S01]  /*145b0*/  LDL.LU R23, [R1+0x1bc] ;  /* 0x0001bc0001177983 */ /* 0x000ee20000300800 */
[----:B0-----:R-:W-:Y:S01]  /*145c0*/  STL.64 [R1+0xd70], R26 ;  /* 0x000d701a01007387 */ /* 0x001fe20000100a00 */
[----:B------:R0:W-:Y:S03]  /*145d0*/  STL.64 [R1+0xd68], R24 ;  /* 0x000d681801007387 */ /* 0x0001e60000100a00 */
[----:B0-----:R-:W4:Y:S01]  /*145e0*/  LDL.LU R24, [R1+0x180] ;  /* 0x0001800001187983 */ /* 0x001f220000300800 */
[----:B------:R-:W4:Y:S02]  /*145f0*/  LDL.LU R25, [R1+0x184] ;  /* 0x0001840001197983 */ /* 0x000f240000300800 */
[----:B------:R-:W4:Y:S02]  /*14600*/  LDL.LU R26, [R1+0x188] ;  /* 0x00018800011a7983 */ /* 0x000f240000300800 */
[----:B------:R-:W4:Y:S01]  /*14610*/  LDL.LU R27, [R1+0x18c] ;  /* 0x00018c00011b7983 */ /* 0x000f220000300800 */
[----:B------:R0:W-:Y:S01]  /*14620*/  STL [R1+0xd3c], R3 ;  /* 0x000d3c0301007387 */ /* 0x0001e20000100800 */
[----:B------:R-:W3:Y:S02]  /*14630*/  LDL.LU.64 R8, [R1+0xfc0] ;  /* 0x000fc00001087983 */ /* 0x000ee40000300a00 */
[----:B------:R-:W-:-:S02]  /*14640*/  IMAD.MOV.U32 R16, RZ, RZ, R10 ;  /* 0x000000ffff107224 */ /* 0x000fc400078e000a */
[----:B0-----:R-:W-:-:S05]  /*14650*/  IMAD.MOV.U32 R3, RZ, RZ, R11 ;  /* 0x000000ffff037224 */ /* 0x001fca00078e000b */
[----:B------:R-:W-:Y:S01]  /*14660*/  STL [R1+0xf6c], R3 ;  /* 0x000f6c0301007387 */ /* 0x000fe20000100800 */
[----:B------:R0:W-:Y:S02]  /*14670*/  STL [R1+0xf68], R16 ;  /* 0x000f681001007387 */ /* 0x0001e40000100800 */
[----:B------:R1:W-:Y:S02]  /*14680*/  STL [R1+0xf64], R17 ;  /* 0x000f641101007387 */ /* 0x0003e40000100800 */
[----:B------:R2:W-:Y:S01]  /*14690*/  STL [R1+0xf60], R19 ;  /* 0x000f601301007387 */ /* 0x0005e20000100800 */
[----:B0-----:R-:W4:Y:S01]  /*146a0*/  LDL.LU R16, [R1+0x1a0] ;  /* 0x0001a00001107983 */ /* 0x001f220000300800 */
[----:B-1----:R-:W4:Y:S02]  /*146b0*/  LDL.LU R17, [R1+0x1a4] ;  /* 0x0001a40001117983 */ /* 0x002f240000300800 */
[----:B------:R-:W4:Y:S02]  /*146c0*/  LDL.LU R18, [R1+0x1a8] ;  /* 0x0001a80001127983 */ /* 0x000f240000300800 */
[----:B--2---:R-:W4:Y:S01]  /*146d0*/  LDL.LU R19, [R1+0x1ac] ;  /* 0x0001ac0001137983 */ /* 0x004f220000300800 */
[----:B---3--:R-:W-:Y:S01]  /*146e0*/  HMMA.16816.F32.BF16 R12, R12, R8, R20 ;  /* 0x000000080c0c723c */ /* 0x008fe20000041814 */
[----:B------:R-:W2:Y:S01]  /*146f0*/  LDL.LU.64 R22, [R1+0xfb8] ;  /* 0x000fb80001167983 */ /* 0x000ea20000300a00 */
[----:B------:R-:W2:Y:S11]  /*14700*/  LDL.LU.64 R20, [R1+0xfb0] ;  /* 0x000fb00001147983 */ /* 0x000eb60000300a00 */
[----:B------:R-:W-:Y:S11]  /*14710*/  @!UPT UIADD3 URZ, URZ, URZ, URZ ;  /* 0x0000003f3f3ff290 */ /* 0x000ff6000fffe03f */
[----:B------:R-:W-:Y:S02]  /*14720*/  IMAD.MOV.U32 R28, RZ, RZ, R14 ;  /* 0x000000ffff1c7224 */ /* 0x000fe400078e000e */
[----:B------:R-:W-:Y:S02]  /*14730*/  IMAD.MOV.U32 R29, RZ, RZ, R15 ;  /* 0x000000ffff1d7224 */ /* 0x000fe400078e000f */
[----:B------:R-:W-:Y:S02]  /*14740*/  IMAD.MOV.U32 R7, RZ, RZ, R12 ;  /* 0x000000ffff077224 */ /* 0x000fe400078e000c */
[----:B------:R-:W-:Y:S01]  /*14750*/  IMAD.MOV.U32 R0, RZ, RZ, R13 ;  /* 0x000000ffff007224 */ /* 0x000fe200078e000d */
[----:B------:R-:W4:Y:S01]  /*14760*/  LDL.LU.64 R14, [R1+0xfa8] ;  /* 0x000fa800010e7983 */ /* 0x000f220000300a00 */
[----:B------:R-:W4:Y:S02]  /*14770*/  LDL.LU.64 R12, [R1+0xfa0] ;  /* 0x000fa000010c7983 */ /* 0x000f240000300a00 */
[----:B------:R0:W-:Y:S02]  /*14780*/  STL [R1+0xf7c], R29 ;  /* 0x000f7c1d01007387 */ /* 0x0001e40000100800 */
[----:B------:R1:W-:Y:S01]  /*14790*/  STL [R1+0xf78], R28 ;  /* 0x000f781c01007387 */ /* 0x0003e20000100800 */
[----:B------:R3:W-:Y:S01]  /*147a0*/  STL [R1+0xf74], R0 ;  /* 0x000f740001007387 */ /* 0x0007e20000100800 */
[----:B------:R0:W-:Y:S01]  /*147b0*/  STL [R1+0xf70], R7 ;  /* 0x000f700701007387 */ /* 0x0001e20000100800 */
[C---:B----4-:R-:W-:Y:S08]  /*147c0*/  HMMA.16816.F32.BF16 R16, R12.reuse, R4, R16 ;  /* 0x000000040c10723c */ /* 0x050ff00000041810 */
[----:B--2---:R-:W-:Y:S01]  /*147d0*/  HMMA.16816.F32.BF16 R12, R12, R8, R20 ;  /* 0x000000080c0c723c */ /* 0x004fe20000041814 */
[----:B------:R-:W2:Y:S01]  /*147e0*/  LDL.LU.64 R22, [R1+0xf98] ;  /* 0x000f980001167983 */ /* 0x000ea20000300a00 */
[----:B------:R-:W2:Y:S11]  /*147f0*/  LDL.LU.64 R20, [R1+0xf90] ;  /* 0x000f900001147983 */ /* 0x000eb60000300a00 */
[----:B------:R-:W-:Y:S03]  /*14800*/  @!UPT UIADD3 URZ, URZ, URZ, URZ ;  /* 0x0000003f3f3ff290 */ /* 0x000fe6000fffe03f */
[----:B------:R-:W-:Y:S02]  /*14810*/  IMAD.MOV.U32 R6, RZ, RZ, R18 ;  /* 0x000000ffff067224 */ /* 0x000fe400078e0012 */
[----:B------:R-:W-:Y:S02]  /*14820*/  IMAD.MOV.U32 R11, RZ, RZ, R17 ;  /* 0x000000ffff0b7224 */ /* 0x000fe400078e0011 */
[----:B------:R-:W-:Y:S02]  /*14830*/  IMAD.MOV.U32 R18, RZ, RZ, R19 ;  /* 0x000000ffff127224 */ /* 0x000fe400078e0013 */
[----:B------:R-:W-:Y:S02]  /*14840*/  IMAD.MOV.U32 R10, RZ, RZ, R16 ;  /* 0x000000ffff0a7224 */ /* 0x000fe400078e0010 */
[----:B------:R-:W-:Y:S02]  /*14850*/  IMAD.MOV.U32 R17, RZ, RZ, R14 ;  /* 0x000000ffff117224 */ /* 0x000fe400078e000e */
[----:B------:R-:W-:-:S02]  /*14860*/  IMAD.MOV.U32 R19, RZ, RZ, R15 ;  /* 0x000000ffff137224 */ /* 0x000fc400078e000f */
[----:B------:R-:W-:Y:S02]  /*14870*/  IMAD.MOV.U32 R3, RZ, RZ, R12 ;  /* 0x000000ffff037224 */ /* 0x000fe400078e000c */
[----:B------:R-:W-:Y:S01]  /*14880*/  IMAD.MOV.U32 R16, RZ, RZ, R13 ;  /* 0x000000ffff107224 */ /* 0x000fe200078e000d */
[----:B------:R-:W4:Y:S01]  /*14890*/  LDL.LU.64 R14, [R1+0xf88] ;  /* 0x000f8800010e7983 */ /* 0x000f220000300a00 */
[----:B------:R-:W4:Y:S02]  /*148a0*/  LDL.LU.64 R12, [R1+0xf80] ;  /* 0x000f8000010c7983 */ /* 0x000f240000300a00 */
[C---:B----4-:R-:W-:Y:S11]  /*148b0*/  HMMA.16816.F32.BF16 R24, R12.reuse, R4, R24 ;  /* 0x000000040c18723c */ /* 0x050ff60000041818 */
[----:B------:R-:W-:Y:S11]  /*148c0*/  @!UPT UIADD3 URZ, URZ, URZ, URZ ;  /* 0x0000003f3f3ff290 */ /* 0x000ff6000fffe03f */
[----:B------:R-:W-:Y:S02]  /*148d0*/  @!UPT UIADD3 URZ, URZ, URZ, URZ ;  /* 0x0000003f3f3ff290 */ /* 0x000fe4000fffe03f */
[----:B0-----:R-:W-:Y:S02]  /*148e0*/  IMAD.MOV.U32 R29, RZ, RZ, R24 ;  /* 0x000000ffff1d7224 */ /* 0x001fe400078e0018 */
[----:B-1----:R-:W-:Y:S02]  /*148f0*/  IMAD.MOV.U32 R28, RZ, RZ, R25 ;  /* 0x000000ffff1c7224 */ /* 0x002fe400078e0019 */
[----:B---3--:R-:W-:Y:S02]  /*14900*/  IMAD.MOV.U32 R0, RZ, RZ, R26 ;  /* 0x000000ffff007224 */ /* 0x008fe400078e001a */
[----:B------:R-:W-:Y:S02]  /*14910*/  IMAD.MOV.U32 R7, RZ, RZ, R27 ;  /* 0x000000ffff077224 */ /* 0x000fe400078e001b */
[----:B--2---:R-:W-:Y:S01]  /*14920*/  HMMA.16816.F32.BF16 R24, R12, R8, R20 ;  /* 0x000000080c18723c */ /* 0x004fe20000041814 */
[----:B------:R-:W2:Y:S01]  /*14930*/  LDL.LU R20, [R1+0x20] ;  /* 0x0000200001147983 */ /* 0x000ea20000300800 */
[----:B------:R-:W2:Y:S02]  /*14940*/  LDL.LU R21, [R1+0x24] ;  /* 0x0000240001157983 */ /* 0x000ea40000300800 */
[----:B------:R-:W3:Y:S02]  /*14950*/  LDL.LU R22, [R1+0x28] ;  /* 0x0000280001167983 */ /* 0x000ee40000300800 */
[----:B------:R-:W3:Y:S02]  /*14960*/  LDL.LU R23, [R1+0x2c] ;  /* 0x00002c0001177983 */ /* 0x000ee40000300800 */
[----:B---3--:R-:W-:Y:S01]  /*14970*/  STL.64 [R1+0xdf0], R22 ;  /* 0x000df01601007387 */ /* 0x008fe20000100a00 */
[----:B--2---:R-:W-:Y:S11]  /*14980*/  STL.64 [R1+0xde8], R20 ;  /* 0x000de81401007387 */ /* 0x004ff60000100a00 */
[----:B------:R-:W-:Y:S03]  /*14990*/  @!UPT UIADD3 URZ, URZ, URZ, URZ ;  /* 0x0000003f3f3ff290 */ /* 0x000fe6000fffe03f */
[----:B------:R-:W-:Y:S02]  /*149a0*/  STL.64 [R1+0xd80], R26 ;  /* 0x000d801a01007387 */ /* 0x000fe40000100a00 */
[----:B------:R0:W-:Y:S02]  /*149b0*/  STL.64 [R1+0xd78], R24 ;  /* 0x000d781801007387 */ /* 0x0001e40000100a00 */
[----:B0-----:R-:W-:Y:S02]  /*149c0*/  IMAD.MOV.U32 R24, RZ, RZ, R29 ;  /* 0x000000ffff187224 */ /* 0x001fe400078e001d */
[----:B------:R-:W-:Y:S01]  /*149d0*/  IMAD.MOV.U32 R25, RZ, RZ, R28 ;  /* 0x000000ffff197224 */ /* 0x000fe200078e001c */
[----:B------:R-:W2:Y:S01]  /*149e0*/  LDL.LU R29, [R1+0xf7c] ;  /* 0x000f7c00011d7983 */ /* 0x000ea20000300800 */
[----:B------:R-:W3:Y:S02]  /*149f0*/  LDL.LU R28, [R1+0xf78] ;  /* 0x000f7800011c7983 */ /* 0x000ee40000300800 */
[----:B------:R-:W-:-:S02]  /*14a00*/  IMAD.MOV.U32 R26, RZ, RZ, R0 ;  /* 0x000000ffff1a7224 */ /* 0x000fc400078e0000 */
[----:B------:R-:W-:Y:S01]  /*14a10*/  IMAD.MOV.U32 R27, RZ, RZ, R7 ;  /* 0x000000ffff1b7224 */ /* 0x000fe200078e0007 */
[----:B------:R-:W4:Y:S01]  /*14a20*/  LDL.LU R0, [R1+0xf74] ;  /* 0x000f740001007983 */ /* 0x000f220000300800 */
[----:B------:R-:W2:Y:S02]  /*14a30*/  LDL.LU R7, [R1+0xf70] ;  /* 0x000f700001077983 */ /* 0x000ea40000300800 */
[----:B------:R-:W2:Y:S02]  /*14a40*/  LDL.LU R20, [R1+0x40] ;  /* 0x0000400001147983 */ /* 0x000ea40000300800 */
[----:B------:R-:W2:Y:S01]  /*14a50*/  LDL.LU R21, [R1+0x44] ;  /* 0x0000440001157983 */ /* 0x000ea20000300800 */
[----:B------:R-:W2:Y:S01]  /*14a60*/  LDL.LU R22, [R1+0x48] ;  /* 0x0000480001167983 */ /* 0x000ea20000300800 */
[----:B------:R-:W2:Y:S03]  /*14a70*/  LDL.LU R23, [R1+0x4c] ;  /* 0x00004c0001177983 */ /* 0x000ea60000300800 */
[----:B--2---:R-:W-:Y:S01]  /*14a80*/  STL.64 [R1+0xe20], R22 ;  /* 0x000e201601007387 */ /* 0x004fe20000100a00 */
[----:B------:R-:W-:Y:S02]  /*14a90*/  STL.64 [R1+0xe18], R20 ;  /* 0x000e181401007387 */ /* 0x000fe40000100a00 */
[----:B------:R0:W-:Y:S02]  /*14aa0*/  STL.64 [R1+0xda0], R26 ;  /* 0x000da01a01007387 */ /* 0x0001e40000100a00 */
[----:B------:R1:W-:Y:S02]  /*14ab0*/  STL.64 [R1+0xd98], R24 ;  /* 0x000d981801007387 */ /* 0x0003e40000100a00 */
[----:B0-----:R-:W-:-:S02]  /*14ac0*/  IMAD.MOV.U32 R26, RZ, RZ, R17 ;  /* 0x000000ffff1a7224 */ /* 0x001fc400078e0011 */
[----:B-1----:R-:W-:Y:S02]  /*14ad0*/  IMAD.MOV.U32 R24, RZ, RZ, R3 ;  /* 0x000000ffff187224 */ /* 0x002fe400078e0003 */
[----:B------:R-:W-:Y:S01]  /*14ae0*/  IMAD.MOV.U32 R27, RZ, RZ, R19 ;  /* 0x000000ffff1b7224 */ /* 0x000fe200078e0013 */
[----:B------:R-:W2:Y:S01]  /*14af0*/  LDL.LU R3, [R1+0xf6c] ;  /* 0x000f6c0001037983 */ /* 0x000ea20000300800 */
[----:B------:R-:W-:Y:S02]  /*14b00*/  IMAD.MOV.U32 R25, RZ, RZ, R16 ;  /* 0x000000ffff197224 */ /* 0x000fe400078e0010 */
[----:B------:R-:W2:Y:S02]  /*14b10*/  LDL.LU R16, [R1+0xf68] ;  /* 0x000f680001107983 */ /* 0x000ea40000300800 */
[----:B------:R-:W2:Y:S01]  /*14b20*/  LDL.LU R17, [R1+0xf64] ;  /* 0x000f640001117983 */ /* 0x000ea20000300800 */
[----:B------:R-:W2:Y:S01]  /*14b30*/  LDL.LU R19, [R1+0xf60] ;  /* 0x000f600001137983 */ /* 0x000ea20000300800 */
[----:B------:R-:W-:Y:S02]  /*14b40*/  STL.64 [R1+0xdb0], R26 ;  /* 0x000db01a01007387 */ /* 0x000fe40000100a00 */
[----:B------:R0:W-:Y:S02]  /*14b50*/  STL.64 [R1+0xda8], R24 ;  /* 0x000da81801007387 */ /* 0x0001e40000100a00 */
[----:B0-----:R-:W-:-:S02]  /*14b60*/  IMAD.MOV.U32 R24, RZ, RZ, R10 ;  /* 0x000000ffff187224 */ /* 0x001fc400078e000a */
[----:B------:R-:W-:Y:S01]  /*14b70*/  IMAD.MOV.U32 R25, RZ, RZ, R11 ;  /* 0x000000ffff197224 */ /* 0x000fe200078e000b */
[----:B------:R-:W2:Y:S01]  /*14b80*/  LDL.LU R10, [R1+0xf5c] ;  /* 0x000f5c00010a7983 */ /* 0x000ea20000300800 */
[----:B------:R-:W2:Y:S02]  /*14b90*/  LDL.LU R11, [R1+0xf58] ;  /* 0x000f5800010b7983 */ /* 0x000ea40000300800 */
[----:B------:R-:W-:Y:S02]  /*14ba0*/  IMAD.MOV.U32 R26, RZ, RZ, R6 ;  /* 0x000000ffff1a7224 */ /* 0x000fe400078e0006 */
[----:B------:R-:W-:Y:S01]  /*14bb0*/  IMAD.MOV.U32 R27, RZ, RZ, R18 ;  /* 0x000000ffff1b7224 */ /* 0x000fe200078e0012 */
[----:B------:R-:W2:Y:S01]  /*14bc0*/  LDL.LU R6, [R1+0xf54] ;  /* 0x000f540001067983 */ /* 0x000ea20000300800 */
        /* <DEDUP_REMOVED lines=9> */
[----:B---3--:R-:W-:-:S02]  /*14c60*/  IMAD.MOV.U32 R26, RZ, RZ, R28 ;  /* 0x000000ffff1a7224 */ /* 0x008fc400078e001c */
[----:B0-----:R-:W-:Y:S02]  /*14c70*/  IMAD.MOV.U32 R24, RZ, RZ, R7 ;  /* 0x000000ffff187224 */ /* 0x001fe400078e0007 */
[----:B------:R-:W-:Y:S01]  /*14c80*/  IMAD.MOV.U32 R27, RZ, RZ, R29 ;  /* 0x000000ffff1b7224 */ /* 0x000fe200078e001d */
[----:B------:R-:W2:Y:S01]  /*14c90*/  LDL.LU R7, [R1+0xf4c] ;  /* 0x000f4c0001077983 */ /* 0x000ea20000300800 */
[----:B----4-:R-:W-:Y:S02]  /*14ca0*/  IMAD.MOV.U32 R25, RZ, RZ, R0 ;  /* 0x000000ffff197224 */ /* 0x010fe400078e0000 */
[----:B------:R-:W3:Y:S02]  /*14cb0*/  LDL.LU R0, [R1+0xf48] ;  /* 0x000f480001007983 */ /* 0x000ee40000300800 */
[----:B------:R-:W4:Y:S01]  /*14cc0*/  LDL.LU R28, [R1+0xf44] ;  /* 0x000f4400011c7983 */ /* 0x000f220000300800 */
        /* <DEDUP_REMOVED lines=8> */
[----:B------:R-:W2:Y:S01]  /*14d50*/  LDL.LU R16, [R1+0xf34] ;  /* 0x000f340001107983 */ /* 0x000ea20000300800 */
[----:B------:R-:W2:Y:S02]  /*14d60*/  LDL.LU R20, [R1+0x60] ;  /* 0x0000600001147983 */ /* 0x000ea40000300800 */
[----:B------:R-:W2:Y:S02]  /*14d70*/  LDL.LU R21, [R1+0x64] ;  /* 0x0000640001157983 */ /* 0x000ea40000300800 */
[----:B------:R-:W2:Y:S01]  /*14d80*/  LDL.LU R22, [R1+0x68] ;  /* 0x0000680001167983 */ /* 0x000ea20000300800 */
[----:B------:R-:W2:Y:S01]  /*14d90*/  LDL.LU R23, [R1+0x6c] ;  /* 0x00006c0001177983 */ /* 0x000ea20000300800 */
[----:B------:R-:W-:-:S03]  /*14da0*/  IMAD.MOV.U32 R27, RZ, RZ, R3 ;  /* 0x000000ffff1b7224 */ /* 0x000fc600078e0003 */
[----:B--2---:R-:W-:Y:S01]  /*14db0*/  STL.64 [R1+0xe80], R22 ;  /* 0x000e801601007387 */ /* 0x004fe20000100a00 */
[----:B------:R-:W-:Y:S02]  /*14dc0*/  STL.64 [R1+0xe78], R20 ;  /* 0x000e781401007387 */ /* 0x000fe40000100a00 */
[----:B------:R-:W-:Y:S02]  /*14dd0*/  STL.64 [R1+0xe00], R26 ;  /* 0x000e001a01007387 */ /* 0x000fe40000100a00 */
[----:B------:R0:W-:Y:S02]  /*14de0*/  STL.64 [R1+0xdf8], R24 ;  /* 0x000df81801007387 */ /* 0x0001e40000100a00 */
[----:B0-----:R-:W-:Y:S02]  /*14df0*/  IMAD.MOV.U32 R24, RZ, RZ, R18 ;  /* 0x000000ffff187224 */ /* 0x001fe400078e0012 */
[----:B------:R-:W2:Y:S01]  /*14e00*/  LDL.LU R18, [R1+0xf30] ;  /* 0x000f300001127983 */ /* 0x000ea20000300800 */
[----:B------:R-:W-:-:S02]  /*14e10*/  IMAD.MOV.U32 R25, RZ, RZ, R6 ;  /* 0x000000ffff197224 */ /* 0x000fc400078e0006 */
[----:B------:R-:W3:Y:S02]  /*14e20*/  LDL.LU R6, [R1+0xf2c] ;  /* 0x000f2c0001067983 */ /* 0x000ee40000300800 */
[----:B------:R-:W-:Y:S02]  /*14e30*/  IMAD.MOV.U32 R26, RZ, RZ, R11 ;  /* 0x000000ffff1a7224 */ /* 0x000fe400078e000b */
[----:B------:R-:W-:Y:S01]  /*14e40*/  IMAD.MOV.U32 R27, RZ, RZ, R10 ;  /* 0x000000ffff1b7224 */ /* 0x000fe200078e000a */
[----:B------:R-:W3:Y:S01]  /*14e50*/  LDL.LU R11, [R1+0xf28] ;  /* 0x000f2800010b7983 */ /* 0x000ee20000300800 */
[----:B------:R-:W3:Y:S02]  /*14e60*/  LDL.LU R10, [R1+0xf24] ;  /* 0x000f2400010a7983 */ /* 0x000ee40000300800 */
[----:B------:R-:W-:Y:S02]  /*14e70*/  IMAD.MOV.U32 R20, RZ, RZ, R16 ;  /* 0x000000ffff147224 */ /* 0x000fe400078e0010 */
[----:B------:R-:W-:Y:S01]  /*14e80*/  IMAD.MOV.U32 R23, RZ, RZ, R19 ;  /* 0x000000ffff177224 */ /* 0x000fe200078e0013 */
[----:B------:R-:W3:Y:S01]  /*14e90*/  LDL.LU R16, [R1+0xf20] ;  /* 0x000f200001107983 */ /* 0x000ee20000300800 */
[----:B------:R-:W-:-:S02]  /*14ea0*/  IMAD.MOV.U32 R21, RZ, RZ, R17 ;  /* 0x000000ffff157224 */ /* 0x000fc400078e0011 */
[----:B------:R-:W3:Y:S02]  /*14eb0*/  LDL.LU R17, [R1+0xf1c] ;  /* 0x000f1c0001117983 */ /* 0x000ee40000300800 */
[----:B--2---:R-:W-:Y:S02]  /*14ec0*/  IMAD.MOV.U32 R22, RZ, RZ, R18 ;  /* 0x000000ffff167224 */ /* 0x004fe400078e0012 */
[----:B------:R-:W2:Y:S01]  /*14ed0*/  LDL.LU R18, [R1+0xf18] ;  /* 0x000f180001127983 */ /* 0x000ea20000300800 */
[----:B------:R-:W2:Y:S02]  /*14ee0*/  LDL.LU R19, [R1+0xf14] ;  /* 0x000f140001137983 */ /* 0x000ea40000300800 */
[----:B------:R-:W-:Y:S02]  /*14ef0*/  STL.64 [R1+0xeb0], R22 ;  /* 0x000eb01601007387 */ /* 0x000fe40000100a00 */
[----:B------:R-:W-:Y:S01]  /*14f00*/  STL.64 [R1+0xea8], R20 ;  /* 0x000ea81401007387 */ /* 0x000fe20000100a00 */
[----:B------:R3:W-:Y:S01]  /*14f10*/  STL.64 [R1+0xe10], R26 ;  /* 0x000e101a01007387 */ /* 0x0007e20000100a00 */
[----:B------:R0:W-:Y:S02]  /*14f20*/  STL.64 [R1+0xe08], R24 ;  /* 0x000e081801007387 */ /* 0x0001e40000100a00 */
[----:B---3--:R-:W-:-:S02]  /*14f30*/  IMAD.MOV.U32 R26, RZ, RZ, R0 ;  /* 0x000000ffff1a7224 */ /* 0x008fc400078e0000 */
[----:B0-----:R-:W-:Y:S02]  /*14f40*/  IMAD.MOV.U32 R24, RZ, RZ, R29 ;  /* 0x000000ffff187224 */ /* 0x001fe400078e001d */
[----:B------:R-:W-:Y:S01]  /*14f50*/  IMAD.MOV.U32 R27, RZ, RZ, R7 ;  /* 0x000000ffff1b7224 */ /* 0x000fe200078e0007 */
[----:B------:R-:W3:Y:S01]  /*14f60*/  LDL.LU R29, [R1+0xf10] ;  /* 0x000f1000011d7983 */ /* 0x000ee20000300800 */
[----:B----4-:R-:W-:Y:S02]  /*14f70*/  IMAD.MOV.U32 R25, RZ, RZ, R28 ;  /* 0x000000ffff197224 */ /* 0x010fe400078e001c */
[----:B------:R-:W4:Y:S02]  /*14f80*/  LDL.LU R28, [R1+0xf0c] ;  /* 0x000f0c00011c7983 */ /* 0x000f240000300800 */
[----:B------:R-:W2:Y:S01]  /*14f90*/  LDL.LU R0, [R1+0xf08] ;  /* 0x000f080001007983 */ /* 0x000ea20000300800 */
[----:B------:R-:W2:Y:S01]  /*14fa0*/  LDL.LU R7, [R1+0xf04] ;  /* 0x000f040001077983 */ /* 0x000ea20000300800 */
[----:B------:R-:W-:Y:S02]  /*14fb0*/  STL.64 [R1+0xe30], R26 ;  /* 0x000e301a01007387 */ /* 0x000fe40000100a00 */
[----:B------:R0:W-:Y:S02]  /*14fc0*/  STL.64 [R1+0xe28], R24 ;  /* 0x000e281801007387 */ /* 0x0001e40000100a00 */
[----:B0-----:R-:W2:Y:S01]  /*14fd0*/  LDL.LU R24, [R1+0xe0] ;  /* 0x0000e00001187983 */ /* 0x001ea20000300800 */
[----:B------:R-:W-:-:S02]  /*14fe0*/  IMAD.MOV.U32 R25, RZ, RZ, R10 ;  /* 0x000000ffff197224 */ /* 0x000fc400078e000a */
        /* <DEDUP_REMOVED lines=13> */
[----:B------:R3:W-:Y:S02]  /*150c0*/  STL.64 [R1+0xe40], R26 ;  /* 0x000e401a01007387 */ /* 0x0007e40000100a00 */
[----:B---3--:R-:W-:-:S02]  /*150d0*/  IMAD.MOV.U32 R27, RZ, RZ, R29 ;  /* 0x000000ffff1b7224 */ /* 0x008fc400078e001d */
[----:B----4-:R-:W-:Y:S01]  /*150e0*/  IMAD.MOV.U32 R26, RZ, RZ, R28 ;  /* 0x000000ffff1a7224 */ /* 0x010fe200078e001c */
[----:B--2---:R0:W-:Y:S02]  /*150f0*/  STL.64 [R1+0xe38], R24 ;  /* 0x000e381801007387 */ /* 0x0041e40000100a00 */
[----:B0-----:R-:W-:Y:S02]  /*15100*/  IMAD.MOV.U32 R24, RZ, RZ, R7 ;  /* 0x000000ffff187224 */ /* 0x001fe400078e0007 */
[----:B------:R-:W-:Y:S01]  /*15110*/  IMAD.MOV.U32 R25, RZ, RZ, R0 ;  /* 0x000000ffff197224 */ /* 0x000fe200078e0000 */
[----:B------:R-:W2:Y:S01]  /*15120*/  LDL.LU R7, [R1+0xef4] ;  /* 0x000ef40001077983 */ /* 0x000ea20000300800 */
[----:B------:R-:W3:Y:S02]  /*15130*/  LDL.LU R0, [R1+0xef0] ;  /* 0x000ef00001007983 */ /* 0x000ee40000300800 */
[----:B------:R-:W4:Y:S02]  /*15140*/  LDL.LU R28, [R1+0xeec] ;  /* 0x000eec00011c7983 */ /* 0x000f240000300800 */
[----:B------:R-:W4:Y:S01]  /*15150*/  LDL.LU R29, [R1+0xee8] ;  /* 0x000ee800011d7983 */ /* 0x000f220000300800 */
[----:B------:R-:W-:Y:S01]  /*15160*/  STL.64 [R1+0xe60], R26 ;  /* 0x000e601a01007387 */ /* 0x000fe20000100a00 */
[----:B------:R0:W-:Y:S03]  /*15170*/  STL.64 [R1+0xe58], R24 ;  /* 0x000e581801007387 */ /* 0x0001e60000100a00 */
[----:B0-----:R-:W4:Y:S01]  /*15180*/  LDL.LU R24, [R1+0x100] ;  /* 0x0001000001187983 */ /* 0x001f220000300800 */
[----:B------:R-:W-:-:S02]  /*15190*/  IMAD.MOV.U32 R26, RZ, RZ, R11 ;  /* 0x000000ffff1a7224 */ /* 0x000fc400078e000b */
[----:B------:R-:W-:Y:S02]  /*151a0*/  IMAD.MOV.U32 R27, RZ, RZ, R10 ;  /* 0x000000ffff1b7224 */ /* 0x000fe400078e000a */
[----:B------:R-:W-:Y:S02]  /*151b0*/  IMAD.MOV.U32 R25, RZ, RZ, R6 ;  /* 0x000000ffff197224 */ /* 0x000fe400078e0006 */
[----:B------:R-:W4:Y:S01]  /*151c0*/  LDL.LU R6, [R1+0xee4] ;  /* 0x000ee40001067983 */ /* 0x000f220000300800 */
[----:B------:R-:W4:Y:S02]  /*151d0*/  LDL.LU R11, [R1+0xee0] ;  /* 0x000ee000010b7983 */ /* 0x000f240000300800 */
[----:B------:R-:W4:Y:S02]  /*151e0*/  LDL.LU R10, [R1+0xedc] ;  /* 0x000edc00010a7983 */ /* 0x000f240000300800 */
[----:B------:R2:W-:Y:S02]  /*151f0*/  STL.64 [R1+0xe70], R26 ;  /* 0x000e701a01007387 */ /* 0x0005e40000100a00 */
[----:B--2---:R-:W-:-:S02]  /*15200*/  IMAD.MOV.U32 R27, RZ, RZ, R7 ;  /* 0x000000ffff1b7224 */ /* 0x004fc400078e0007 */
[----:B---3--:R-:W-:Y:S01]  /*15210*/  IMAD.MOV.U32 R26, RZ, RZ, R0 ;  /* 0x000000ffff1a7224 */ /* 0x008fe200078e0000 */
[----:B----4-:R0:W-:Y:S02]  /*15220*/  STL.64 [R1+0xe68], R24 ;  /* 0x000e681801007387 */ /* 0x0101e40000100a00 */
[----:B0-----:R-:W-:Y:S02]  /*15230*/  IMAD.MOV.U32 R24, RZ, RZ, R29 ;  /* 0x000000ffff187224 */ /* 0x001fe400078e001d */
[----:B------:R-:W-:Y:S01]  /*15240*/  IMAD.MOV.U32 R25, RZ, RZ, R28 ;  /* 0x000000ffff197224 */ /* 0x000fe200078e001c */
[----:B------:R-:W2:Y:S01]  /*15250*/  LDL.LU R29, [R1+0xed8] ;  /* 0x000ed800011d7983 */ /* 0x000ea20000300800 */
[----:B------:R-:W3:Y:S02]  /*15260*/  LDL.LU R28, [R1+0xed4] ;  /* 0x000ed400011c7983 */ /* 0x000ee40000300800 */
[----:B------:R-:W4:Y:S02]  /*15270*/  LDL.LU R0, [R1+0xed0] ;  /* 0x000ed00001007983 */ /* 0x000f240000300800 */
[----:B------:R-:W2:Y:S01]  /*15280*/  LDL.LU R7, [R1+0xecc] ;  /* 0x000ecc0001077983 */ /* 0x000ea20000300800 */
[----:B------:R-:W-:Y:S01]  /*15290*/  STL.64 [R1+0xe90], R26 ;  /* 0x000e901a01007387 */ /* 0x000fe20000100a00 */
[----:B------:R0:W-:Y:S03]  /*152a0*/  STL.64 [R1+0xe88], R24 ;  /* 0x000e881801007387 */ /* 0x0001e60000100a00 */
[----:B0-----:R-:W2:Y:S01]  /*152b0*/  LDL.LU R24, [R1+0x120] ;  /* 0x0001200001187983 */ /* 0x001ea20000300800 */
[----:B------:R-:W-:-:S02]  /*152c0*/  IMAD.MOV.U32 R26, RZ, RZ, R11 ;  /* 0x000000ffff1a7224 */ /* 0x000fc400078e000b */
[----:B------:R-:W-:Y:S02]  /*152d0*/  IMAD.MOV.U32 R27, RZ, RZ, R6 ;  /* 0x000000ffff1b7224 */ /* 0x000fe400078e0006 */
[----:B------:R-:W-:Y:S02]  /*152e0*/  IMAD.MOV.U32 R25, RZ, RZ, R10 ;  /* 0x000000ffff197224 */ /* 0x000fe400078e000a */
[----:B------:R-:W3:Y:S01]  /*152f0*/  LDL.LU R10, [R1+0xec8] ;  /* 0x000ec800010a7983 */ /* 0x000ee20000300800 */
[----:B------:R-:W3:Y:S02]  /*15300*/  LDL.LU R11, [R1+0xec4] ;  /* 0x000ec400010b7983 */ /* 0x000ee40000300800 */
[----:B------:R-:W3:Y:S02]  /*15310*/  LDL.LU R6, [R1+0xec0] ;  /* 0x000ec00001067983 */ /* 0x000ee40000300800 */
[----:B------:R-:W-:Y:S01]  /*15320*/  STL.64 [R1+0xea0], R26 ;  /* 0x000ea01a01007387 */ /* 0x000fe20000100a00 */
[C---:B------:R-:W-:Y:S08]  /*15330*/  HMMA.16816.F32.BF16 R12, R16.reuse, R4, R12 ;  /* 0x00000004100c723c */ /* 0x040ff0000004180c */
[----:B------:R-:W-:Y:S01]  /*15340*/  HMMA.16816.F32.BF16 R16, R16, R8, R20 ;  /* 0x000000081010723c */ /* 0x000fe20000041814 */
[----:B--2---:R0:W-:Y:S02]  /*15350*/  STL.64 [R1+0xe98], R24 ;  /* 0x000e981801007387 */ /* 0x0041e40000100a00 */
[----:B0-----:R-:W-:-:S02]  /*15360*/  IMAD.MOV.U32 R24, RZ, RZ, R7 ;  /* 0x000000ffff187224 */ /* 0x001fc400078e0007 */
[----:B----4-:R-:W-:Y:S01]  /*15370*/  IMAD.MOV.U32 R25, RZ, RZ, R0 ;  /* 0x000000ffff197224 */ /* 0x010fe200078e0000 */
[----:B------:R-:W2:Y:S01]  /*15380*/  LDL.LU R7, [R1+0xebc] ;  /* 0x000ebc0001077983 */ /* 0x000ea20000300800 */
[----:B------:R-:W4:Y:S02]  /*15390*/  LDL.LU R0, [R1+0xeb8] ;  /* 0x000eb80001007983 */ /* 0x000f240000300800 */
[----:B------:R-:W2:Y:S02]  /*153a0*/  LDL.LU.64 R22, [R1+0xeb0] ;  /* 0x000eb00001167983 */ /* 0x000ea40000300a00 */
[----:B------:R-:W2:Y:S02]  /*153b0*/  LDL.LU.64 R20, [R1+0xea8] ;  /* 0x000ea80001147983 */ /* 0x000ea40000300a00 */
[----:B---3--:R-:W-:Y:S02]  /*153c0*/  IMAD.MOV.U32 R26, RZ, RZ, R28 ;  /* 0x000000ffff1a7224 */ /* 0x008fe400078e001c */
[----:B------:R-:W-:Y:S01]  /*153d0*/  IMAD.MOV.U32 R27, RZ, RZ, R29 ;  /* 0x000000ffff1b7224 */ /* 0x000fe200078e001d */
[----:B------:R-:W3:Y:S06]  /*153e0*/  LDL.LU.64 R8, [R1+0x1f8] ;  /* 0x0001f80001087983 */ /* 0x000eec0000300a00 */
[C---:B--2---:R-:W-:Y:S11]  /*153f0*/  HMMA.16816.F32.BF16 R24, R20.reuse, R6, R24 ;  /* 0x000000061418723c */ /* 0x044ff60000041818 */
[----:B------:R-:W-:Y:S11]  /*15400*/  @!UPT UIADD3 URZ, URZ, URZ, URZ ;  /* 0x0000003f3f3ff290 */ /* 0x000ff6000fffe03f */
[----:B------:R-:W-:Y:S01]  /*15410*/  @!UPT UIADD3 URZ, URZ, URZ, URZ ;  /* 0x0000003f3f3ff290 */ /* 0x000fe2000fffe03f */
[----:B------:R-:W-:Y:S01]  /*15420*/  STL.64 [R1+0x190], R24 ;  /* 0x0001901801007387 */ /* 0x000fe20000100a00 */
[----:B------:R0:W-:Y:S02]  /*15430*/  STL.64 [R1+0x198], R26 ;  /* 0x0001981a01007387 */ /* 0x0001e40000100a00 */
[----:B------:R-:W-:Y:S01]  /*15440*/  IMAD.MOV.U32 R29, RZ, RZ, R24 ;  /* 0x000000ffff1d7224 */ /* 0x000fe200078e0018 */
[----:B0-----:R-:W2:Y:S01]  /*15450*/  LDL.LU.64 R26, [R1+0xea0] ;  /* 0x000ea000011a7983 */ /* 0x001ea20000300a00 */
[----:B------:R-:W2:Y:S03]  /*15460*/  LDL.LU.64 R24, [R1+0xe98] ;  /* 0x000e980001187983 */ /* 0x000ea60000300a00 */
        /* <DEDUP_REMOVED lines=9> */
[C---:B--2---:R-:W-:Y:S11]  /*15500*/  HMMA.16816.F32.BF16 R24, R20.reuse, R6, R24 ;  /* 0x000000061418723c */ /* 0x044ff60000041818 */
[----:B------:R-:W-:Y:S11]  /*15510*/  @!UPT UIADD3 URZ, URZ, URZ, URZ ;  /* 0x0000003f3f3ff290 */ /* 0x000ff6000fffe03f */
[----:B------:R-:W-:Y:S01]  /*15520*/  @!UPT UIADD3 URZ, URZ, URZ, URZ ;  /* 0x0000003f3f3ff290 */ /* 0x000fe2000fffe03f */
[----:B------:R-:W-:Y:S01]  /*15530*/  STL.64 [R1+0x130], R24 ;  /* 0x0001301801007387 */ /* 0x000fe20000100a00 */
[----:B------:R0:W-:Y:S03]  /*15540*/  STL.64 [R1+0x138], R26 ;  /* 0x0001381a01007387 */ /* 0x0001e60000100a00 */
[----:B0-----:R-:W2:Y:S01]  /*15550*/  LDL.LU.64 R26, [R1+0xe70] ;  /* 0x000e7000011a7983 */ /* 0x001ea20000300a00 */
[----:B------:R-:W2:Y:S02]  /*15560*/  LDL.LU.64 R24, [R1+0xe68] ;  /* 0x000e680001187983 */ /* 0x000ea40000300a00 */
        /* <DEDUP_REMOVED lines=79> */
[----:B------:R0:W-:Y:S01]  /*15a60*/  STL.64 [R1+0x1b0], R20 ;  /* 0x0001b01401007387 */ /* 0x0001e20000100a00 */
[----:B------:R1:W-:Y:S03]  /*15a70*/  STL.64 [R1+0x1b8], R22 ;  /* 0x0001b81601007387 */ /* 0x0003e60000100a00 */
[----:B0-----:R-:W4:Y:S01]  /*15a80*/  LDL.LU.64 R20, [R1+0x1e0] ;  /* 0x0001e00001147983 */ /* 0x001f220000300a00 */
[----:B-1----:R-:W-:-:S05]  /*15a90*/  IMAD.MOV.U32 R23, RZ, RZ, R22 ;  /* 0x000000ffff177224 */ /* 0x002fca00078e0016 */
[----:B------:R0:W-:Y:S04]  /*15aa0*/  STL [R1+0xd44], R23 ;  /* 0x000d441701007387 */ /* 0x0001e80000100800 */
[----:B0-----:R-:W4:Y:S01]  /*15ab0*/  LDL.LU.64 R22, [R1+0x1e8] ;  /* 0x0001e80001167983 */ /* 0x001f220000300a00 */
[----:B------:R-:W-:-:S04]  /*15ac0*/  IMAD.MOV.U32 R28, RZ, RZ, c[0x0][0x188] ;  /* 0x00006200ff1c7624 */ /* 0x000fc800078e00ff */
[----:B------:R-:W-:-:S04]  /*15ad0*/  IMAD.SHL.U32 R28, R28, 0x40, RZ ;  /* 0x000000401c1c7824 */ /* 0x000fc800078e00ff */
[----:B------:R-:W-:-:S05]  /*15ae0*/  IMAD.SHL.U32 R28, R28, 0x2, RZ ;  /* 0x000000021c1c7824 */ /* 0x000fca00078e00ff */
[-C--:B---3--:R-:W-:Y:S02]  /*15af0*/  IADD3 R4, P0, R8, R28.reuse, RZ ;  /* 0x0000001c08047210 */ /* 0x088fe40007f1e0ff */
[----:B------:R-:W-:Y:S01]  /*15b00*/  IADD3 R2, R2, 0x1, RZ ;  /* 0x0000000102027810 */ /* 0x000fe20007ffe0ff */
[----:B--2---:R-:W-:Y:S07]  /*15b10*/  HMMA.16816.F32.BF16 R12, R24, R6, R12 ;  /* 0x00000006180c723c */ /* 0x004fee000004180c */
[----:B----4-:R-:W-:Y:S11]  /*15b20*/  IMAD.X R6, R9, 0x1, R0, P0 ;  /* 0x0000000109067824 */ /* 0x010ff600000e0600 */
[----:B------:R-:W-:Y:S05]  /*15b30*/  @!UPT UIADD3 URZ, URZ, URZ, URZ ;  /* 0x0000003f3f3ff290 */ /* 0x000fea000fffe03f */
[----:B------:R-:W-:Y:S01]  /*15b40*/  STL.64 [R1+0xe0], R12 ;  /* 0x0000e00c01007387 */ /* 0x000fe20000100a00 */
[----:B------:R0:W-:Y:S01]  /*15b50*/  STL.64 [R1+0xe8], R14 ;  /* 0x0000e80e01007387 */ /* 0x0001e20000100a00 */
[-C--:B------:R-:W-:Y:S02]  /*15b60*/  IADD3 R8, P2, R20, R28.reuse, RZ ;  /* 0x0000001c14087210 */ /* 0x080fe40007f5e0ff */
[----:B0-----:R-:W2:Y:S01]  /*15b70*/  LDL.LU.64 R14, [R1+0x1f0] ;  /* 0x0001f000010e7983 */ /* 0x001ea20000300a00 */
[----:B------:R-:W-:-:S05]  /*15b80*/  IADD3 R7, P0, R22, R28, RZ ;  /* 0x0000001c16077210 */ /* 0x000fca0007f1e0ff */
[----:B------:R-:W-:Y:S01]  /*15b90*/  IMAD.X R12, R23, 0x1, R0, P0 ;  /* 0x00000001170c7824 */ /* 0x000fe200000e0600 */
[----:B------:R-:W-:Y:S01]  /*15ba0*/  STL [R1+0xd48], R7 ;  /* 0x000d480701007387 */ /* 0x000fe20000100800 */
[----:B------:R-:W-:Y:S03]  /*15bb0*/  STL [R1+0xd4c], R8 ;  /* 0x000d4c0801007387 */ /* 0x000fe60000100800 */
[----:B------:R0:W-:Y:S01]  /*15bc0*/  STL [R1+0xd50], R12 ;  /* 0x000d500c01007387 */ /* 0x0001e20000100800 */
[----:B------:R-:W-:Y:S03]  /*15bd0*/  STL [R1+0x4c8], R2 ;  /* 0x0004c80201007387 */ /* 0x000fe60000100800 */
[----:B0-----:R-:W3:Y:S01]  /*15be0*/  LDL.LU R12, [R1+0xb34] ;  /* 0x000b3400010c7983 */ /* 0x001ee20000300800 */
[----:B------:R-:W4:Y:S01]  /*15bf0*/  LDL.LU R8, [R1+0xb58] ;  /* 0x000b580001087983 */ /* 0x000f220000300800 */
[----:B--2---:R-:W-:-:S05]  /*15c00*/  IADD3 R5, P1, R14, R28, RZ ;  /* 0x0000001c0e057210 */ /* 0x004fca0007f3e0ff */
[----:B------:R-:W-:-:S05]  /*15c10*/  IMAD.X R9, R15, 0x1, R0, P1 ;  /* 0x000000010f097824 */ /* 0x000fca00008e0600 */
[----:B----4-:R0:W-:Y:S04]  /*15c20*/  STL.64 [R1+0xd60], R8 ;  /* 0x000d600801007387 */ /* 0x0101e80000100a00 */
[----:B0-----:R-:W2:Y:S01]  /*15c30*/  LDL R8, [R1+0xd14] ;  /* 0x000d140001087983 */ /* 0x001ea20000100800 */
[----:B------:R-:W-:Y:S01]  /*15c40*/  HMMA.16816.F32.BF16 R16, R24, R10, R16 ;  /* 0x0000000a1810723c */ /* 0x000fe20000041810 */
[----:B------:R-:W4:Y:S02]  /*15c50*/  LDL.LU R7, [R1+0xb2c] ;  /* 0x000b2c0001077983 */ /* 0x000f240000300800 */
[----:B------:R-:W-:Y:S01]  /*15c60*/  IMAD.X R13, R21, 0x1, R0, P2 ;  /* 0x00000001150d7824 */ /* 0x000fe200010e0600 */
[----:B------:R-:W3:Y:S01]  /*15c70*/  LDL.LU R14, [R1+0xb50] ;  /* 0x000b5000010e7983 */ /* 0x000ee20000300800 */
[----:B------:R-:W3:Y:S02]  /*15c80*/  LDL.LU R15, [R1+0xb24] ;  /* 0x000b2400010f7983 */ /* 0x000ee40000300800 */
[----:B------:R-:W3:Y:S02]  /*15c90*/  LDL.LU R29, [R1+0xb48] ;  /* 0x000b4800011d7983 */ /* 0x000ee40000300800 */
[----:B------:R-:W-:Y:S01]  /*15ca0*/  IMAD.MOV.U32 R9, RZ, RZ, R2 ;  /* 0x000000ffff097224 */ /* 0x000fe200078e0002 */
[----:B------:R-:W3:Y:S01]  /*15cb0*/  LDL.LU R3, [R1+0xb1c] ;  /* 0x000b1c0001037983 */ /* 0x000ee20000300800 */
[----:B------:R-:W3:Y:S02]  /*15cc0*/  LDL.LU R2, [R1+0xb40] ;  /* 0x000b400001027983 */ /* 0x000ee40000300800 */
[----:B------:R0:W-:Y:S02]  /*15cd0*/  STL [R1+0xd54], R13 ;  /* 0x000d540d01007387 */ /* 0x0001e40000100800 */
[----:B0-----:R-:W3:Y:S08]  /*15ce0*/  LDL.LU R13, [R1+0xb60] ;  /* 0x000b6000010d7983 */ /* 0x001ef00000300800 */
[----:B------:R0:W-:Y:S01]  /*15cf0*/  STL.64 [R1+0x1a0], R16 ;  /* 0x0001a01001007387 */ /* 0x0001e20000100a00 */
[----:B------:R1:W-:Y:S02]  /*15d00*/  STL.64 [R1+0x1a8], R18 ;  /* 0x0001a81201007387 */ /* 0x0003e40000100a00 */
[----:B------:R-:W3:Y:S02]  /*15d10*/  LDL.LU R24, [R1+0xb5c] ;  /* 0x000b5c0001187983 */ /* 0x000ee40000300800 */
[----:B------:R-:W4:Y:S02]  /*15d20*/  LDL.LU R25, [R1+0xb54] ;  /* 0x000b540001197983 */ /* 0x000f240000300800 */
[----:B------:R-:W-:Y:S01]  /*15d30*/  IMAD.MOV.U32 R27, RZ, RZ, R16 ;  /* 0x000000ffff1b7224 */ /* 0x000fe200078e0010 */
[----:B------:R-:W4:Y:S01]  /*15d40*/  LDL.LU R26, [R1+0xb4c] ;  /* 0x000b4c00011a7983 */ /* 0x000f220000300800 */
[----:B------:R-:W-:-:S02]  /*15d50*/  IMAD.MOV.U32 R11, RZ, RZ, R18 ;  /* 0x000000ffff0b7224 */ /* 0x000fc400078e0012 */
[----:B------:R-:W-:Y:S01]  /*15d60*/  IMAD.MOV.U32 R10, RZ, RZ, R19 ;  /* 0x000000ffff0a7224 */ /* 0x000fe200078e0013 */
[----:B0-----:R-:W4:Y:S01]  /*15d70*/  LDL.LU R16, [R1+0xb70] ;  /* 0x000b700001107983 */ /* 0x001f220000300800 */
[----:B------:R-:W4:Y:S02]  /*15d80*/  LDL.LU R17, [R1+0xb44] ;  /* 0x000b440001117983 */ /* 0x000f240000300800 */
[----:B-1----:R-:W4:Y:S02]  /*15d90*/  LDL.LU R18, [R1+0xb68] ;  /* 0x000b680001127983 */ /* 0x002f240000300800 */
[----:B------:R-:W4:Y:S01]  /*15da0*/  LDL.LU R19, [R1+0xb3c] ;  /* 0x000b3c0001137983 */ /* 0x000f220000300800 */
[----:B------:R-:W4:Y:S01]  /*15db0*/  LDL.LU R20, [R1+0xb14] ;  /* 0x000b140001147983 */ /* 0x000f220000300800 */
[----:B------:R-:W4:Y:S02]  /*15dc0*/  LDL.LU R21, [R1+0xb38] ;  /* 0x000b380001157983 */ /* 0x000f240000300800 */
[----:B------:R-:W4:Y:S02]  /*15dd0*/  LDL.LU R23, [R1+0xb0c] ;  /* 0x000b0c0001177983 */ /* 0x000f240000300800 */
[----:B------:R-:W4:Y:S01]  /*15de0*/  LDL.LU R22, [R1+0xb30] ;  /* 0x000b300001167983 */ /* 0x000f220000300800 */
[----:B------:R0:W-:Y:S04]  /*15df0*/  STL [R1+0xd5c], R10 ;  /* 0x000d5c0a01007387 */ /* 0x0001e80000100800 */
[----:B0-----:R-:W4:Y:S01]  /*15e00*/  LDL.LU R10, [R1+0xb64] ;  /* 0x000b6400010a7983 */ /* 0x001f220000300800 */
[----:B------:R0:W-:Y:S03]  /*15e10*/  STL [R1+0xd58], R11 ;  /* 0x000d580b01007387 */ /* 0x0001e60000100800 */
[----:B0-----:R-:W4:Y:S01]  /*15e20*/  LDL.LU R11, [R1+0xb6c] ;  /* 0x000b6c00010b7983 */ /* 0x001f220000300800 */
[----:B--2---:R-:W-:Y:S01]  /*15e30*/  ISETP.NE.U32.AND P0, PT, R9, R8, PT ;  /* 0x000000080900720c */ /* 0x004fe20003f05070 */
[----:B------:R-:W-:-:S02]  /*15e40*/  IMAD.MOV.U32 R8, RZ, RZ, R4 ;  /* 0x000000ffff087224 */ /* 0x000fc400078e0004 */
[----:B------:R-:W-:-:S05]  /*15e50*/  IMAD.MOV.U32 R9, RZ, RZ, R6 ;  /* 0x000000ffff097224 */ /* 0x000fca00078e0006 */
[----:B------:R0:W-:Y:S04]  /*15e60*/  STL.64 [R1+0x1f8], R8 ;  /* 0x0001f80801007387 */ /* 0x0001e80000100a00 */
[----:B0-----:R-:W2:Y:S01]  /*15e70*/  LDL.LU.64 R8, [R1+0xd60] ;  /* 0x000d600001087983 */ /* 0x001ea20000300a00 */
[----:B------:R-:W2:Y:S02]  /*15e80*/  LDL.LU R6, [R1+0xb74] ;  /* 0x000b740001067983 */ /* 0x000ea40000300800 */
[----:B------:R-:W-:Y:S01]  /*15e90*/  IMAD.MOV.U32 R4, RZ, RZ, R5 ;  /* 0x000000ffff047224 */ /* 0x000fe200078e0005 */
[-C--:B---3--:R-:W-:Y:S02]  /*15ea0*/  IADD3 R24, P3, R24, R28.reuse, RZ ;  /* 0x0000001c18187210 */ /* 0x088fe40007f7e0ff */
[----:B----4-:R-:W-:-:S02]  /*15eb0*/  IADD3 R25, P4, R25, R28, RZ ;  /* 0x0000001c19197210 */ /* 0x010fc40007f9e0ff */
[----:B------:R-:W-:-:S03]  /*15ec0*/  IADD3 R26, P5, R26, R28, RZ ;  /* 0x0000001c1a1a7210 */ /* 0x000fc60007fbe0ff */
[--C-:B------:R-:W-:Y:S02]  /*15ed0*/  IMAD.X R14, R14, 0x1, R0.reuse, P4 ;  /* 0x000000010e0e7824 */ /* 0x100fe400020e0600 */
[----:B------:R-:W-:Y:S01]  /*15ee0*/  IMAD.X R29, R29, 0x1, R0, P5 ;  /* 0x000000011d1d7824 */ /* 0x000fe200028e0600 */
[-C--:B------:R-:W-:Y:S02]  /*15ef0*/  IADD3 R15, P4, R15, R28.reuse, RZ ;  /* 0x0000001c0f0f7210 */ /* 0x080fe40007f9e0ff */
[-C--:B------:R-:W-:Y:S02]  /*15f00*/  IADD3 R10, P2, R10, R28.reuse, RZ ;  /* 0x0000001c0a0a7210 */ /* 0x080fe40007f5e0ff */
[----:B------:R-:W-:-:S03]  /*15f10*/  IADD3 R11, P1, R11, R28, RZ ;  /* 0x0000001c0b0b7210 */ /* 0x000fc60007f3e0ff */
[--C-:B------:R-:W-:Y:S01]  /*15f20*/  IMAD.X R13, R13, 0x1, R0.reuse, P2 ;  /* 0x000000010d0d7824 */ /* 0x100fe200010e0600 */
[-C--:B------:R-:W-:Y:S01]  /*15f30*/  IADD3 R12, P2, R12, R28.reuse, RZ ;  /* 0x0000001c0c0c7210 */ /* 0x080fe20007f5e0ff */
[----:B------:R-:W-:Y:S01]  /*15f40*/  IMAD.X R18, R18, 0x1, R0, P1 ;  /* 0x0000000112127824 */ /* 0x000fe200008e0600 */
[-C--:B------:R-:W-:Y:S02]  /*15f50*/  IADD3 R19, P1, R19, R28.reuse, RZ ;  /* 0x0000001c13137210 */ /* 0x080fe40007f3e0ff */
[-C--:B------:R-:W-:Y:S01]  /*15f60*/  IADD3 R3, P5, R3, R28.reuse, RZ ;  /* 0x0000001c03037210 */ /* 0x080fe20007fbe0ff */
[----:B--2---:R-:W-:Y:S01]  /*15f70*/  IMAD.MOV.U32 R5, RZ, RZ, R9 ;  /* 0x000000ffff057224 */ /* 0x004fe200078e0009 */
[----:B------:R-:W-:-:S04]  /*15f80*/  IADD3 R6, P6, R6, R28, RZ ;  /* 0x0000001c06067210 */ /* 0x000fc80007fde0ff */
[----:B------:R-:W-:Y:S01]  /*15f90*/  STL.64 [R1+0x1f0], R4 ;  /* 0x0001f00401007387 */ /* 0x000fe20000100a00 */
[----:B------:R-:W-:Y:S02]  /*15fa0*/  STL [R1+0xb74], R6 ;  /* 0x000b740601007387 */ /* 0x000fe40000100800 */
[----:B------:R-:W-:Y:S02]  /*15fb0*/  STL [R1+0xb6c], R11 ;  /* 0x000b6c0b01007387 */ /* 0x000fe40000100800 */
[--C-:B------:R-:W-:Y:S01]  /*15fc0*/  IMAD.X R16, R16, 0x1, R0.reuse, P6 ;  /* 0x0000000110107824 */ /* 0x100fe200030e0600 */
[----:B------:R-:W-:Y:S01]  /*15fd0*/  STL [R1+0xb64], R10 ;  /* 0x000b640a01007387 */ /* 0x000fe20000100800 */
[-C--:B------:R-:W-:Y:S01]  /*15fe0*/  IADD3 R17, P6, R17, R28.reuse, RZ ;  /* 0x0000001c11117210 */ /* 0x080fe20007fde0ff */
[----:B------:R-:W-:Y:S02]  /*15ff0*/  STL [R1+0xb5c], R24 ;  /* 0x000b5c1801007387 */ /* 0x000fe40000100800 */
[----:B------:R-:W-:Y:S01]  /*16000*/  STL [R1+0xb54], R25 ;  /* 0x000b541901007387 */ /* 0x000fe20000100800 */
[----:B------:R-:W-:Y:S01]  /*16010*/  STL [R1+0xb4c], R26 ;  /* 0x000b4c1a01007387 */ /* 0x000fe20000100800 */
[----:B------:R-:W-:Y:S02]  /*16020*/  STL [R1+0xb70], R16 ;  /* 0x000b701001007387 */ /* 0x000fe40000100800 */
[----:B------:R-:W-:Y:S02]  /*16030*/  STL [R1+0xb44], R17 ;  /* 0x000b441101007387 */ /* 0x000fe40000100800 */
[--C-:B------:R-:W-:Y:S01]  /*16040*/  IMAD.X R8, R8, 0x1, R0.reuse, P3 ;  /* 0x0000000108087824 */ /* 0x100fe200018e0600 */
[----:B------:R-:W-:Y:S01]  /*16050*/  STL [R1+0xb68], R18 ;  /* 0x000b681201007387 */ /* 0x000fe20000100800 */
[----:B------:R-:W-:Y:S01]  /*16060*/  IADD3 R7, P3, R7, R28, RZ ;  /* 0x0000001c07077210 */ /* 0x000fe20007f7e0ff */
[----:B------:R-:W-:Y:S02]  /*16070*/  STL [R1+0xb3c], R19 ;  /* 0x000b3c1301007387 */ /* 0x000fe40000100800 */
[----:B------:R-:W-:Y:S01]  /*16080*/  STL [R1+0xb60], R13 ;  /* 0x000b600d01007387 */ /* 0x000fe20000100800 */
[----:B------:R-:W-:Y:S01]  /*16090*/  STL [R1+0xb34], R12 ;  /* 0x000b340c01007387 */ /* 0x000fe20000100800 */
[----:B------:R-:W-:Y:S02]  /*160a0*/  STL [R1+0xb58], R8 ;  /* 0x000b580801007387 */ /* 0x000fe40000100800 */
[----:B------:R-:W-:Y:S02]  /*160b0*/  STL [R1+0xb2c], R7 ;  /* 0x000b2c0701007387 */ /* 0x000fe40000100800 */
[----:B------:R0:W-:Y:S01]  /*160c0*/  STL [R1+0xb48], R29 ;  /* 0x000b481d01007387 */ /* 0x0001e20000100800 */
[----:B------:R-:W-:Y:S01]  /*160d0*/  STL [R1+0xb50], R14 ;  /* 0x000b500e01007387 */ /* 0x000fe20000100800 */
[----:B------:R-:W-:-:S03]  /*160e0*/  IMAD.X R2, R2, 0x1, R0, P6 ;  /* 0x0000000102027824 */ /* 0x000fc600030e0600 */
[----:B0-----:R-:W2:Y:S01]  /*160f0*/  LDL.LU R29, [R1+0xb04] ;  /* 0x000b0400011d7983 */ /* 0x001ea20000300800 */
[----:B------:R-:W-:Y:S02]  /*16100*/  STL [R1+0xb24], R15 ;  /* 0x000b240f01007387 */ /* 0x000fe40000100800 */
[----:B------:R0:W-:Y:S02]  /*16110*/  STL [R1+0xb1c], R3 ;  /* 0x000b1c0301007387 */ /* 0x0001e40000100800 */
[----:B0-----:R-:W3:Y:S01]  /*16120*/  LDL.LU R3, [R1+0xb28] ;  /* 0x000b280001037983 */ /* 0x001ee20000300800 */
[----:B------:R0:W-:Y:S03]  /*16130*/  STL [R1+0xb40], R2 ;  /* 0x000b400201007387 */ /* 0x0001e60000100800 */
[----:B0-----:R-:W4:Y:S01]  /*16140*/  LDL.LU R2, [R1+0xafc] ;  /* 0x000afc0001027983 */ /* 0x001f220000300800 */
[-C--:B------:R-:W-:Y:S01]  /*16150*/  IADD3 R20, P6, R20, R28.reuse, RZ ;  /* 0x0000001c14147210 */ /* 0x080fe20007fde0ff */
[----:B------:R-:W-:Y:S01]  /*16160*/  IMAD.X R21, R21, 0x1, R0, P1 ;  /* 0x0000000115157824 */ /* 0x000fe200008e0600 */
[----:B------:R-:W-:-:S03]  /*16170*/  IADD3 R23, P1, R23, R28, RZ ;  /* 0x0000001c17177210 */ /* 0x000fc60007f3e0ff */
[----:B------:R0:W-:Y:S01]  /*16180*/  STL [R1+0xb14], R20 ;  /* 0x000b141401007387 */ /* 0x0001e20000100800 */
[----:B------:R-:W-:-:S03]  /*16190*/  IMAD.X R22, R22, 0x1, R0, P2 ;  /* 0x0000000116167824 */ /* 0x000fc600010e0600 */
[----:B0-----:R-:W4:Y:S01]  /*161a0*/  LDL.LU R20, [R1+0xb20] ;  /* 0x000b200001147983 */ /* 0x001f220000300800 */
[----:B------:R0:W-:Y:S03]  /*161b0*/  STL [R1+0xb38], R21 ;  /* 0x000b381501007387 */ /* 0x0001e60000100800 */
[----:B0-----:R-:W4:Y:S01]  /*161c0*/  LDL.LU R21, [R1+0xaf4] ;  /* 0x000af40001157983 */ /* 0x001f220000300800 */
[----:B------:R-:W4:Y:S02]  /*161d0*/  LDL.LU R5, [R1+0xb18] ;  /* 0x000b180001057983 */ /* 0x000f240000300800 */
[----:B------:R-:W4:Y:S02]  /*161e0*/  LDL.LU R9, [R1+0xaec] ;  /* 0x000aec0001097983 */ /* 0x000f240000300800 */
[----:B------:R-:W-:Y:S01]  /*161f0*/  STL [R1+0xb0c], R23 ;  /* 0x000b0c1701007387 */ /* 0x000fe20000100800 */
[----:B------:R-:W4:Y:S01]  /*16200*/  LDL.LU R4, [R1+0xb10] ;  /* 0x000b100001047983 */ /* 0x000f220000300800 */
[----:B------:R0:W-:Y:S02]  /*16210*/  STL [R1+0xb30], R22 ;  /* 0x000b301601007387 */ /* 0x0001e40000100800 */
        /* <DEDUP_REMOVED lines=16> */
[----:B0-----:R-:W4:Y:S01]  /*16320*/  LDL.LU R22, [R1+0xaa4] ;  /* 0x000aa40001167983 */ /* 0x001f220000300800 */
[----:B--2---:R-:W-:-:S05]  /*16330*/  IADD3 R29, P2, R29, R28, RZ ;  /* 0x0000001c1d1d7210 */ /* 0x004fca0007f5e0ff */
[----:B------:R0:W-:Y:S01]  /*16340*/  STL [R1+0xb04], R29 ;  /* 0x000b041d01007387 */ /* 0x0001e20000100800 */
[----:B---3--:R-:W-:-:S03]  /*16350*/  IMAD.X R3, R3, 0x1, R0, P3 ;  /* 0x0000000103037824 */ /* 0x008fc600018e0600 */
[----:B0-----:R-:W2:Y:S02]  /*16360*/  LDL.LU R29, [R1+0xac8] ;  /* 0x000ac800011d7983 */ /* 0x001ea40000300800 */
[----:B------:R0:W-:Y:S01]  /*16370*/  STL [R1+0xb28], R3 ;  /* 0x000b280301007387 */ /* 0x0001e20000100800 */
[----:B----4-:R-:W-:Y:S01]  /*16380*/  IADD3 R2, P3, R2, R28, RZ ;  /* 0x0000001c02027210 */ /* 0x010fe20007f7e0ff */
[----:B0-----:R-:W3:Y:S04]  /*16390*/  LDL.LU R3, [R1+0xa9c] ;  /* 0x000a9c0001037983 */ /* 0x001ee80000300800 */
[----:B------:R0:W-:Y:S04]  /*163a0*/  STL [R1+0xafc], R2 ;  /* 0x000afc0201007387 */ /* 0x0001e80000100800 */
[----:B0-----:R-:W4:Y:S01]  /*163b0*/  LDL.LU R2, [R1+0xac0] ;  /* 0x000ac00001027983 */ /* 0x001f220000300800 */
[----:B------:R-:W-:-:S05]  /*163c0*/  IMAD.X R20, R20, 0x1, R0, P4 ;  /* 0x0000000114147824 */ /* 0x000fca00020e0600 */
[----:B------:R0:W-:Y:S01]  /*163d0*/  STL [R1+0xb20], R20 ;  /* 0x000b201401007387 */ /* 0x0001e20000100800 */
[-C--:B------:R-:W-:Y:S01]  /*163e0*/  IADD3 R21, P4, R21, R28.reuse, RZ ;  /* 0x0000001c15157210 */ /* 0x080fe20007f9e0ff */
[--C-:B------:R-:W-:Y:S02]  /*163f0*/  IMAD.X R5, R5, 0x1, R0.reuse, P5 ;  /* 0x0000000105057824 */ /* 0x100fe400028e0600 */
[----:B0-----:R-:W4:Y:S01]  /*16400*/  LDL.LU R20, [R1+0xa94] ;  /* 0x000a940001147983 */ /* 0x001f220000300800 */
[-C--:B------:R-:W-:Y:S01]  /*16410*/  IADD3 R9, P5, R9, R28.reuse, RZ ;  /* 0x0000001c09097210 */ /* 0x080fe20007fbe0ff */
[----:B------:R-:W4:Y:S02]  /*16420*/  LDL.LU R23, [R1+0xab8] ;  /* 0x000ab80001177983 */ /* 0x000f240000300800 */
[--C-:B------:R-:W-:Y:S01]  /*16430*/  IMAD.X R4, R4, 0x1, R0.reuse, P6 ;  /* 0x0000000104047824 */ /* 0x100fe200030e0600 */
[----:B------:R0:W-:Y:S01]  /*16440*/  STL [R1+0xaf4], R21 ;  /* 0x000af41501007387 */ /* 0x0001e20000100800 */
[-C--:B------:R-:W-:Y:S01]  /*16450*/  IADD3 R6, P6, R6, R28.reuse, RZ ;  /* 0x0000001c06067210 */ /* 0x080fe20007fde0ff */
[--C-:B------:R-:W-:Y:S01]  /*16460*/  IMAD.X R11, R11, 0x1, R0.reuse, P1 ;  /* 0x000000010b0b7824 */ /* 0x100fe200008e0600 */
[-C--:B------:R-:W-:Y:S01]  /*16470*/  IADD3 R10, P1, R10, R28.reuse, RZ ;  /* 0x0000001c0a0a7210 */ /* 0x080fe20007f3e0ff */
[--C-:B------:R-:W-:Y:S01]  /*16480*/  IMAD.X R24, R24, 0x1, R0.reuse, P2 ;  /* 0x0000000118187824 */ /* 0x100fe200010e0600 */
[-C--:B------:R-:W-:Y:S01]  /*16490*/  IADD3 R25, P2, R25, R28.reuse, RZ ;  /* 0x0000001c19197210 */ /* 0x080fe20007f5e0ff */
[--C-:B------:R-:W-:Y:S01]  /*164a0*/  IMAD.X R26, R26, 0x1, R0.reuse, P3 ;  /* 0x000000011a1a7824 */ /* 0x100fe200018e0600 */
[----:B0-----:R-:W4:Y:S01]  /*164b0*/  LDL.LU R21, [R1+0xa8c] ;  /* 0x000a8c0001157983 */ /* 0x001f220000300800 */
[----:B------:R-:W-:Y:S02]  /*164c0*/  STL [R1+0xb18], R5 ;  /* 0x000b180501007387 */ /* 0x000fe40000100800 */
[----:B------:R-:W-:Y:S02]  /*164d0*/  STL [R1+0xaec], R9 ;  /* 0x000aec0901007387 */ /* 0x000fe40000100800 */
[----:B------:R-:W-:Y:S01]  /*164e0*/  STL [R1+0xb10], R4 ;  /* 0x000b100401007387 */ /* 0x000fe20000100800 */
[----:B------:R-:W-:Y:S01]  /*164f0*/  STL [R1+0xae4], R6 ;  /* 0x000ae40601007387 */ /* 0x000fe20000100800 */
[----:B------:R-:W-:Y:S01]  /*16500*/  STL [R1+0xb08], R11 ;  /* 0x000b080b01007387 */ /* 0x000fe20000100800 */
[-C--:B------:R-:W-:Y:S01]  /*16510*/  IADD3 R16, P3, R16, R28.reuse, RZ ;  /* 0x0000001c10107210 */ /* 0x080fe20007f7e0ff */
[----:B------:R-:W-:Y:S02]  /*16520*/  STL [R1+0xadc], R10 ;  /* 0x000adc0a01007387 */ /* 0x000fe40000100800 */
[--C-:B------:R-:W-:Y:S01]  /*16530*/  IMAD.X R17, R17, 0x1, R0.reuse, P4 ;  /* 0x0000000111117824 */ /* 0x100fe200020e0600 */
        /* <DEDUP_REMOVED lines=9> */
[----:B------:R-:W-:Y:S01]  /*165d0*/  IADD3 R8, P6, R8, R28, RZ ;  /* 0x0000001c08087210 */ /* 0x000fe20007fde0ff */
[----:B------:R-:W-:Y:S02]  /*165e0*/  STL [R1+0xac4], R18 ;  /* 0x000ac41201007387 */ /* 0x000fe40000100800 */
[----:B------:R-:W-:-:S02]  /*165f0*/  IMAD.X R7, R7, 0x1, R0, P1 ;  /* 0x0000000107077824 */ /* 0x000fc400008e0600 */
[--C-:B------:R-:W-:Y:S01]  /*16600*/  IMAD.X R15, R15, 0x1, R0.reuse, P2 ;  /* 0x000000010f0f7824 */ /* 0x100fe200010e0600 */
[----:B------:R-:W-:Y:S01]  /*16610*/  STL [R1+0xae8], R19 ;  /* 0x000ae81301007387 */ /* 0x000fe20000100800 */
[-C--:B------:R-:W-:Y:S01]  /*16620*/  IADD3 R22, P2, R22, R28.reuse, RZ ;  /* 0x0000001c16167210 */ /* 0x080fe20007f5e0ff */
[----:B------:R-:W-:Y:S01]  /*16630*/  STL [R1+0xabc], R13 ;  /* 0x000abc0d01007387 */ /* 0x000fe20000100800 */
[----:B------:R-:W-:Y:S01]  /*16640*/  IADD3 R14, P1, R14, R28, RZ ;  /* 0x0000001c0e0e7210 */ /* 0x000fe20007f3e0ff */
[----:B------:R-:W-:Y:S01]  /*16650*/  STL [R1+0xae0], R12 ;  /* 0x000ae00c01007387 */ /* 0x000fe20000100800 */
[----:B------:R-:W-:Y:S02]  /*16660*/  STL [R1+0xab4], R8 ;  /* 0x000ab40801007387 */ /* 0x000fe40000100800 */
[----:B------:R-:W-:Y:S02]  /*16670*/  STL [R1+0xad8], R7 ;  /* 0x000ad80701007387 */ /* 0x000fe40000100800 */
[----:B------:R0:W-:Y:S01]  /*16680*/  STL [R1+0xaa4], R22 ;  /* 0x000aa41601007387 */ /* 0x0001e20000100800 */
[----:B------:R-:W-:Y:S04]  /*16690*/  STL [R1+0xaac], R14 ;  /* 0x000aac0e01007387 */ /* 0x000fe80000100800 */
[----:B0-----:R-:W4:Y:S01]  /*166a0*/  LDL.LU R22, [R1+0xab0] ;  /* 0x000ab00001167983 */ /* 0x001f220000300800 */
[----:B------:R-:W-:Y:S02]  /*166b0*/  STL [R1+0xad0], R15 ;  /* 0x000ad00f01007387 */ /* 0x000fe40000100800 */
[----:B--2---:R-:W-:-:S05]  /*166c0*/  IMAD.X R29, R29, 0x1, R0, P3 ;  /* 0x000000011d1d7824 */ /* 0x004fca00018e0600 */
[----:B------:R0:W-:Y:S01]  /*166d0*/  STL [R1+0xac8], R29 ;  /* 0x000ac81d01007387 */ /* 0x0001e20000100800 */
[----:B---3--:R-:W-:-:S03]  /*166e0*/  IADD3 R3, P3, R3, R28, RZ ;  /* 0x0000001c03037210 */ /* 0x008fc60007f7e0ff */
[----:B0-----:R-:W2:Y:S04]  /*166f0*/  LDL.LU R29, [R1+0xa84] ;  /* 0x000a8400011d7983 */ /* 0x001ea80000300800 */
[----:B------:R0:W-:Y:S01]  /*16700*/  STL [R1+0xa9c], R3 ;  /* 0x000a9c0301007387 */ /* 0x0001e20000100800 */
[----:B----4-:R-:W-:-:S03]  /*16710*/  IMAD.X R2, R2, 0x1, R0, P4 ;  /* 0x0000000102027824 */ /* 0x010fc600020e0600 */
[----:B0-----:R-:W3:Y:S04]  /*16720*/  LDL.LU R3, [R1+0xaa8] ;  /* 0x000aa80001037983 */ /* 0x001ee80000300800 */
[----:B------:R0:W-:Y:S04]  /*16730*/  STL [R1+0xac0], R2 ;  /* 0x000ac00201007387 */ /* 0x0001e80000100800 */
[----:B0-----:R-:W4:Y:S01]  /*16740*/  LDL.LU R2, [R1+0xa7c] ;  /* 0x000a7c0001027983 */ /* 0x001f220000300800 */
[----:B------:R-:W-:Y:S01]  /*16750*/  IADD3 R20, P4, R20, R28, RZ ;  /* 0x0000001c14147210 */ /* 0x000fe20007f9e0ff */
[----:B------:R-:W-:-:S04]  /*16760*/  IMAD.X R23, R23, 0x1, R0, P5 ;  /* 0x0000000117177824 */ /* 0x000fc800028e0600 */
[----:B------:R0:W-:Y:S01]  /*16770*/  STL [R1+0xa94], R20 ;  /* 0x000a941401007387 */ /* 0x0001e20000100800 */
[----:B------:R-:W-:-:S03]  /*16780*/  IADD3 R21, P5, R21, R28, RZ ;  /* 0x0000001c15157210 */ /* 0x000fc60007fbe0ff */
        /* <DEDUP_REMOVED lines=22> */
[----:B0-----:R-:W4:Y:S02]  /*168f0*/  LDL.LU R21, [R1+0xa50] ;  /* 0x000a500001157983 */ /* 0x001f240000300800 */
[----:B------:R-:W-:-:S05]  /*16900*/  IMAD.X R22, R22, 0x1, R0, P6 ;  /* 0x0000000116167824 */ /* 0x000fca00030e0600 */
[----:B------:R0:W-:Y:S04]  /*16910*/  STL [R1+0xab0], R22 ;  /* 0x000ab01601007387 */ /* 0x0001e80000100800 */
[----:B0-----:R-:W4:Y:S01]  /*16920*/  LDL.LU R22, [R1+0xa24] ;  /* 0x000a240001167983 */ /* 0x001f220000300800 */
[----:B--2---:R-:W-:-:S05]  /*16930*/  IADD3 R29, P6, R29, R28, RZ ;  /* 0x0000001c1d1d7210 */ /* 0x004fca0007fde0ff */
[----:B------:R0:W-:Y:S01]  /*16940*/  STL [R1+0xa84], R29 ;  /* 0x000a841d01007387 */ /* 0x0001e20000100800 */
[----:B---3--:R-:W-:-:S03]  /*16950*/  IMAD.X R3, R3, 0x1, R0, P1 ;  /* 0x0000000103037824 */ /* 0x008fc600008e0600 */
[----:B0-----:R-:W2:Y:S04]  /*16960*/  LDL.LU R29, [R1+0xa48] ;  /* 0x000a4800011d7983 */ /* 0x001ea80000300800 */
[----:B------:R0:W-:Y:S01]  /*16970*/  STL [R1+0xaa8], R3 ;  /* 0x000aa80301007387 */ /* 0x0001e20000100800 */
[----:B----4-:R-:W-:-:S03]  /*16980*/  IADD3 R2, P1, R2, R28, RZ ;  /* 0x0000001c02027210 */ /* 0x010fc60007f3e0ff */
[----:B0-----:R-:W3:Y:S04]  /*16990*/  LDL.LU R3, [R1+0xa1c] ;  /* 0x000a1c0001037983 */ /* 0x001ee80000300800 */
[----:B------:R0:W-:Y:S04]  /*169a0*/  STL [R1+0xa7c], R2 ;  /* 0x000a7c0201007387 */ /* 0x0001e80000100800 */
[----:B0-----:R-:W4:Y:S01]  /*169b0*/  LDL.LU R2, [R1+0xa40] ;  /* 0x000a400001027983 */ /* 0x001f220000300800 */
[----:B------:R-:W4:Y:S02]  /*169c0*/  LDL.LU R23, [R1+0xa14] ;  /* 0x000a140001177983 */ /* 0x000f240000300800 */
[--C-:B------:R-:W-:Y:S01]  /*169d0*/  IMAD.X R20, R20, 0x1, R0.reuse, P2 ;  /* 0x0000000114147824 */ /* 0x100fe200010e0600 */
[-C--:B------:R-:W-:Y:S01]  /*169e0*/  IADD3 R5, P2, R5, R28.reuse, RZ ;  /* 0x0000001c05057210 */ /* 0x080fe20007f5e0ff */
[----:B------:R-:W-:Y:S01]  /*169f0*/  IMAD.X R9, R9, 0x1, R0, P3 ;  /* 0x0000000109097824 */ /* 0x000fe200018e0600 */
[----:B------:R-:W-:-:S02]  /*16a00*/  IADD3 R4, P3, R4, R28, RZ ;  /* 0x0000001c04047210 */ /* 0x000fc40007f7e0ff */
[----:B------:R0:W-:Y:S01]  /*16a10*/  STL [R1+0xaa0], R20 ;  /* 0x000aa01401007387 */ /* 0x0001e20000100800 */
[--C-:B------:R-:W-:Y:S01]  /*16a20*/  IMAD.X R6, R6, 0x1, R0.reuse, P4 ;  /* 0x0000000106067824 */ /* 0x100fe200020e0600 */
[-C--:B------:R-:W-:Y:S01]  /*16a30*/  IADD3 R11, P4, R11, R28.reuse, RZ ;  /* 0x0000001c0b0b7210 */ /* 0x080fe20007f9e0ff */
[--C-:B------:R-:W-:Y:S01]  /*16a40*/  IMAD.X R10, R10, 0x1, R0.reuse, P5 ;  /* 0x000000010a0a7824 */ /* 0x100fe200028e0600 */
[-C--:B------:R-:W-:Y:S01]  /*16a50*/  IADD3 R24, P5, R24, R28.reuse, RZ ;  /* 0x0000001c18187210 */ /* 0x080fe20007fbe0ff */
[--C-:B------:R-:W-:Y:S01]  /*16a60*/  IMAD.X R25, R25, 0x1, R0.reuse, P6 ;  /* 0x0000000119197824 */ /* 0x100fe200030e0600 */
[----:B------:R-:W-:Y:S01]  /*16a70*/  IADD3 R26, P6, R26, R28, RZ ;  /* 0x0000001c1a1a7210 */ /* 0x000fe20007fde0ff */
[----:B0-----:R-:W4:Y:S01]  /*16a80*/  LDL.LU R20, [R1+0xa38] ;  /* 0x000a380001147983 */ /* 0x001f220000300800 */
[----:B------:R-:W-:Y:S02]  /*16a90*/  STL [R1+0xa74], R5 ;  /* 0x000a740501007387 */ /* 0x000fe40000100800 */
[----:B------:R-:W-:Y:S02]  /*16aa0*/  STL [R1+0xa98], R9 ;  /* 0x000a980901007387 */ /* 0x000fe40000100800 */
[----:B------:R-:W-:Y:S01]  /*16ab0*/  STL [R1+0xa6c], R4 ;  /* 0x000a6c0401007387 */ /* 0x000fe20000100800 */
[----:B------:R-:W-:Y:S01]  /*16ac0*/  STL [R1+0xa90], R6 ;  /* 0x000a900601007387 */ /* 0x000fe20000100800 */
[----:B------:R-:W-:Y:S02]  /*16ad0*/  STL [R1+0xa64], R11 ;  /* 0x000a640b01007387 */ /* 0x000fe40000100800 */
[----:B------:R-:W-:-:S02]  /*16ae0*/  IMAD.X R16, R16, 0x1, R0, P1 ;  /* 0x0000000110107824 */ /* 0x000fc400008e0600 */
[----:B------:R-:W-:Y:S01]  /*16af0*/  STL [R1+0xa88], R10 ;  /* 0x000a880a01007387 */ /* 0x000fe20000100800 */
[-C--:B------:R-:W-:Y:S01]  /*16b00*/  IADD3 R17, P1, R17, R28.reuse, RZ ;  /* 0x0000001c11117210 */ /* 0x080fe20007f3e0ff */
[----:B------:R-:W-:Y:S01]  /*16b10*/  STL [R1+0xa5c], R24 ;  /* 0x000a5c1801007387 */ /* 0x000fe20000100800 */
[--C-:B------:R-:W-:Y:S02]  /*16b20*/  IMAD.X R18, R18, 0x1, R0.reuse, P2 ;  /* 0x0000000112127824 */ /* 0x100fe400010e0600 */
[----:B------:R-:W-:Y:S01]  /*16b30*/  STL [R1+0xa80], R25 ;  /* 0x000a801901007387 */ /* 0x000fe20000100800 */
[-C--:B------:R-:W-:Y:S01]  /*16b40*/  IADD3 R19, P2, R19, R28.reuse, RZ ;  /* 0x0000001c13137210 */ /* 0x080fe20007f5e0ff */
[----:B------:R-:W-:Y:S01]  /*16b50*/  STL [R1+0xa54], R26 ;  /* 0x000a541a01007387 */ /* 0x000fe20000100800 */
[--C-:B------:R-:W-:Y:S02]  /*16b60*/  IMAD.X R13, R13, 0x1, R0.reuse, P3 ;  /* 0x000000010d0d7824 */ /* 0x100fe400018e0600 */
[----:B------:R-:W-:Y:S01]  /*16b70*/  STL [R1+0xa78], R16 ;  /* 0x000a781001007387 */ /* 0x000fe20000100800 */
[----:B------:R-:W-:Y:S01]  /*16b80*/  IADD3 R12, P3, R12, R28, RZ ;  /* 0x0000001c0c0c7210 */ /* 0x000fe20007f7e0ff */
[----:B------:R-:W-:Y:S01]  /*16b90*/  STL [R1+0xa4c], R17 ;  /* 0x000a4c1101007387 */ /* 0x000fe20000100800 */
[----:B------:R-:W-:-:S02]  /*16ba0*/  IMAD.X R8, R8, 0x1, R0, P4 ;  /* 0x0000000108087824 */ /* 0x000fc400020e0600 */
[----:B------:R-:W-:Y:S01]  /*16bb0*/  STL [R1+0xa70], R18 ;  /* 0x000a701201007387 */ /* 0x000fe20000100800 */
[-C--:B------:R-:W-:Y:S01]  /*16bc0*/  IADD3 R7, P4, R7, R28.reuse, RZ ;  /* 0x0000001c07077210 */ /* 0x080fe20007f9e0ff */
[----:B------:R-:W-:Y:S01]  /*16bd0*/  STL [R1+0xa44], R19 ;  /* 0x000a441301007387 */ /* 0x000fe20000100800 */
[--C-:B------:R-:W-:Y:S02]  /*16be0*/  IMAD.X R21, R21, 0x1, R0.reuse, P6 ;  /* 0x0000000115157824 */ /* 0x100fe400030e0600 */
[----:B------:R-:W-:Y:S02]  /*16bf0*/  STL [R1+0xa68], R13 ;  /* 0x000a680d01007387 */ /* 0x000fe40000100800 */
[----:B------:R-:W-:Y:S01]  /*16c00*/  IMAD.X R14, R14, 0x1, R0, P5 ;  /* 0x000000010e0e7824 */ /* 0x000fe200028e0600 */
[----:B------:R-:W-:Y:S01]  /*16c10*/  STL [R1+0xa3c], R12 ;  /* 0x000a3c0c01007387 */ /* 0x000fe20000100800 */
[-C--:B------:R-:W-:Y:S01]  /*16c20*/  IADD3 R15, P5, R15, R28.reuse, RZ ;  /* 0x0000001c0f0f7210 */ /* 0x080fe20007fbe0ff */
[----:B------:R-:W-:Y:S02]  /*16c30*/  STL [R1+0xa60], R8 ;  /* 0x000a600801007387 */ /* 0x000fe40000100800 */
[----:B------:R-:W-:Y:S01]  /*16c40*/  STL [R1+0xa34], R7 ;  /* 0x000a340701007387 */ /* 0x000fe20000100800 */
[----:B------:R0:W-:Y:S01]  /*16c50*/  STL [R1+0xa50], R21 ;  /* 0x000a501501007387 */ /* 0x0001e20000100800 */
[----:B------:R-:W-:Y:S01]  /*16c60*/  STL [R1+0xa58], R14 ;  /* 0x000a580e01007387 */ /* 0x000fe20000100800 */
[----:B------:R-:W-:-:S02]  /*16c70*/  IADD3 R22, P6, R22, R28, RZ ;  /* 0x0000001c16167210 */ /* 0x000fc40007fde0ff */
[----:B0-----:R-:W4:Y:S01]  /*16c80*/  LDL.LU R21, [R1+0xa0c] ;  /* 0x000a0c0001157983 */ /* 0x001f220000300800 */
[----:B------:R-:W-:Y:S03]  /*16c90*/  STL [R1+0xa2c], R15 ;  /* 0x000a2c0f01007387 */ /* 0x000fe60000100800 */
[----:B------:R0:W-:Y:S04]  /*16ca0*/  STL [R1+0xa24], R22 ;  /* 0x000a241601007387 */ /* 0x0001e80000100800 */
[----:B0-----:R-:W4:Y:S01]  /*16cb0*/  LDL.LU R22, [R1+0xa30] ;  /* 0x000a300001167983 */ /* 0x001f220000300800 */
        /* <DEDUP_REMOVED lines=10> */
[----:B------:R-:W-:-:S02]  /*16d60*/  IMAD.X R20, R20, 0x1, R0, P3 ;  /* 0x0000000114147824 */ /* 0x000fc400018e0600 */
[----:B------:R-:W4:Y:S01]  /*16d70*/  LDL.LU R5, [R1+0xa20] ;  /* 0x000a200001057983 */ /* 0x000f220000300800 */
[----:B------:R-:W4:Y:S01]  /*16d80*/  LDL.LU R9, [R1+0x9f4] ;  /* 0x0009f40001097983 */ /* 0x000f220000300800 */
[----:B------:R-:W-:Y:S02]  /*16d90*/  STL [R1+0xa14], R23 ;  /* 0x000a141701007387 */ /* 0x000fe40000100800 */
[----:B------:R-:W4:Y:S02]  /*16da0*/  LDL.LU R4, [R1+0xa18] ;  /* 0x000a180001047983 */ /* 0x000f240000300800 */
[----:B------:R0:W-:Y:S01]  /*16db0*/  STL [R1+0xa38], R20 ;  /* 0x000a381401007387 */ /* 0x0001e20000100800 */
        /* <DEDUP_REMOVED lines=16> */
[----:B0-----:R-:W4:Y:S01]  /*16ec0*/  LDL.LU R20, [R1+0x9ac] ;  /* 0x0009ac0001147983 */ /* 0x001f220000300800 */
[----:B------:R-:W-:-:S05]  /*16ed0*/  IADD3 R21, P3, R21, R28, RZ ;  /* 0x0000001c15157210 */ /* 0x000fca0007f7e0ff */
[----:B------:R0:W-:Y:S01]  /*16ee0*/  STL [R1+0xa0c], R21 ;  /* 0x000a0c1501007387 */ /* 0x0001e20000100800 */
[----:B------:R-:W-:-:S03]  /*16ef0*/  IMAD.X R22, R22, 0x1, R0, P4 ;  /* 0x0000000116167824 */ /* 0x000fc600020e0600 */
[----:B0-----:R-:W4:Y:S04]  /*16f00*/  LDL.LU R21, [R1+0x9d0] ;  /* 0x0009d00001157983 */ /* 0x001f280000300800 */
        /* <DEDUP_REMOVED lines=8> */
[----:B0-----:R-:W3:Y:S01]  /*16f90*/  LDL.LU R3, [R1+0x99c] ;  /* 0x00099c0001037983 */ /* 0x001ee20000300800 */
[----:B------:R-:W4:Y:S03]  /*16fa0*/  LDL.LU R23, [R1+0x9c0] ;  /* 0x0009c00001177983 */ /* 0x000f260000300800 */
[----:B------:R0:W-:Y:S04]  /*16fb0*/  STL [R1+0x9fc], R2 ;  /* 0x0009fc0201007387 */ /* 0x0001e80000100800 */
[----:B0-----:R-:W4:Y:S01]  /*16fc0*/  LDL.LU R2, [R1+0x994] ;  /* 0x0009940001027983 */ /* 0x001f220000300800 */
[--C-:B------:R-:W-:Y:S01]  /*16fd0*/  IMAD.X R5, R5, 0x1, R0.reuse, P6 ;  /* 0x0000000105057824 */ /* 0x100fe200030e0600 */
[-C--:B------:R-:W-:Y:S01]  /*16fe0*/  IADD3 R9, P6, R9, R28.reuse, RZ ;  /* 0x0000001c09097210 */ /* 0x080fe20007fde0ff */
[--C-:B------:R-:W-:Y:S01]  /*16ff0*/  IMAD.X R4, R4, 0x1, R0.reuse, P1 ;  /* 0x0000000104047824 */ /* 0x100fe200008e0600 */
[-C--:B------:R-:W-:Y:S01]  /*17000*/  IADD3 R6, P1, R6, R28.reuse, RZ ;  /* 0x0000001c06067210 */ /* 0x080fe20007f3e0ff */
        /* <DEDUP_REMOVED lines=29> */
[-C--:B------:R-:W-:Y:S01]  /*171e0*/  IADD3 R14, P2, R14, R28.reuse, RZ ;  /* 0x0000001c0e0e7210 */ /* 0x080fe20007f5e0ff */
[----:B------:R-:W-:Y:S01]  /*171f0*/  STL [R1+0x9e8], R12 ;  /* 0x0009e80c01007387 */ /* 0x000fe20000100800 */
[----:B------:R-:W-:Y:S02]  /*17200*/  STL [R1+0x9bc], R8 ;  /* 0x0009bc0801007387 */ /* 0x000fe40000100800 */
[----:B------:R-:W-:Y:S02]  /*17210*/  STL [R1+0x9e0], R7 ;  /* 0x0009e00701007387 */ /* 0x000fe40000100800 */
[----:B------:R0:W-:Y:S02]  /*17220*/  STL [R1+0x9ac], R20 ;  /* 0x0009ac1401007387 */ /* 0x0001e40000100800 */
[--C-:B------:R-:W-:Y:S01]  /*17230*/  IMAD.X R21, R21, 0x1, R0.reuse, P4 ;  /* 0x0000000115157824 */ /* 0x100fe200020e0600 */
[----:B------:R-:W-:Y:S04]  /*17240*/  STL [R1+0x9b4], R14 ;  /* 0x0009b40e01007387 */ /* 0x000fe80000100800 */
[----:B0-----:R-:W4:Y:S01]  /*17250*/  LDL.LU R20, [R1+0x9b8] ;  /* 0x0009b80001147983 */ /* 0x001f220000300800 */
[----:B------:R-:W-:Y:S02]  /*17260*/  STL [R1+0x9d8], R15 ;  /* 0x0009d80f01007387 */ /* 0x000fe40000100800 */
[----:B------:R0:W-:Y:S01]  /*17270*/  STL [R1+0x9d0], R21 ;  /* 0x0009d01501007387 */ /* 0x0001e20000100800 */
[----:B------:R-:W-:Y:S01]  /*17280*/  IADD3 R22, P4, R22, R28, RZ ;  /* 0x0000001c16167210 */ /* 0x000fe20007f9e0ff */
[----:B0-----:R-:W4:Y:S04]  /*17290*/  LDL.LU R21, [R1+0x98c] ;  /* 0x00098c0001157983 */ /* 0x001f280000300800 */
[----:B------:R0:W-:Y:S02]  /*172a0*/  STL [R1+0x9a4], R22 ;  /* 0x0009a41601007387 */ /* 0x0001e40000100800 */
[----:B0-----:R-:W4:Y:S01]  /*172b0*/  LDL.LU R22, [R1+0x9b0] ;  /* 0x0009b00001167983 */ /* 0x001f220000300800 */
[----:B--2---:R-:W-:-:S05]  /*172c0*/  IMAD.X R29, R29, 0x1, R0, P5 ;  /* 0x000000011d1d7824 */ /* 0x004fca00028e0600 */
[----:B------:R0:W-:Y:S01]  /*172d0*/  STL [R1+0x9c8], R29 ;  /* 0x0009c81d01007387 */ /* 0x0001e20000100800 */
[----:B---3--:R-:W-:-:S03]  /*172e0*/  IADD3 R3, P5, R3, R28, RZ ;  /* 0x0000001c03037210 */ /* 0x008fc60007fbe0ff */
[----:B0-----:R-:W2:Y:S01]  /*172f0*/  LDL.LU R29, [R1+0x984] ;  /* 0x00098400011d7983 */ /* 0x001ea20000300800 */
[----:B----4-:R-:W-:-:S03]  /*17300*/  IMAD.X R23, R23, 0x1, R0, P6 ;  /* 0x0000000117177824 */ /* 0x010fc600030e0600 */
[----:B------:R0:W-:Y:S01]  /*17310*/  STL [R1+0x99c], R3 ;  /* 0x00099c0301007387 */ /* 0x0001e20000100800 */
[----:B------:R-:W-:-:S03]  /*17320*/  IADD3 R2, P6, R2, R28, RZ ;  /* 0x0000001c02027210 */ /* 0x000fc60007fde0ff */
[----:B0-----:R-:W3:Y:S01]  /*17330*/  LDL.LU R3, [R1+0x9a8] ;  /* 0x0009a80001037983 */ /* 0x001ee20000300800 */
        /* <DEDUP_REMOVED lines=23> */
[----:B------:R0:W-:Y:S01]  /*174b0*/  STL [R1+0x9b8], R20 ;  /* 0x0009b81401007387 */ /* 0x0001e20000100800 */
[----:B------:R-:W-:-:S03]  /*174c0*/  IADD3 R21, P1, R21, R28, RZ ;  /* 0x0000001c15157210 */ /* 0x000fc60007f3e0ff */
[----:B0-----:R-:W4:Y:S02]  /*174d0*/  LDL.LU R20, [R1+0x92c] ;  /* 0x00092c0001147983 */ /* 0x001f240000300800 */
[----:B------:R0:W-:Y:S02]  /*174e0*/  STL [R1+0x98c], R21 ;  /* 0x00098c1501007387 */ /* 0x0001e40000100800 */
[----:B------:R-:W-:Y:S01]  /*174f0*/  IMAD.X R22, R22, 0x1, R0, P2 ;  /* 0x0000000116167824 */ /* 0x000fe200010e0600 */
[----:B0-----:R-:W4:Y:S04]  /*17500*/  LDL.LU R21, [R1+0x950] ;  /* 0x0009500001157983 */ /* 0x001f280000300800 */
[----:B------:R0:W-:Y:S02]  /*17510*/  STL [R1+0x9b0], R22 ;  /* 0x0009b01601007387 */ /* 0x0001e40000100800 */
[----:B0-----:R-:W4:Y:S01]  /*17520*/  LDL.LU R22, [R1+0x924] ;  /* 0x0009240001167983 */ /* 0x001f220000300800 */
[----:B--2---:R-:W-:-:S05]  /*17530*/  IADD3 R29, P2, R29, R28, RZ ;  /* 0x0000001c1d1d7210 */ /* 0x004fca0007f5e0ff */
[----:B------:R0:W-:Y:S01]  /*17540*/  STL [R1+0x984], R29 ;  /* 0x0009841d01007387 */ /* 0x0001e20000100800 */
[----:B---3--:R-:W-:-:S03]  /*17550*/  IMAD.X R3, R3, 0x1, R0, P3 ;  /* 0x0000000103037824 */ /* 0x008fc600018e0600 */
[----:B0-----:R-:W2:Y:S01]  /*17560*/  LDL.LU R29, [R1+0x948] ;  /* 0x00094800011d7983 */ /* 0x001ea20000300800 */
[----:B------:R-:W3:Y:S03]  /*17570*/  LDL.LU R23, [R1+0x91c] ;  /* 0x00091c0001177983 */ /* 0x000ee60000300800 */
[----:B------:R0:W-:Y:S01]  /*17580*/  STL [R1+0x9a8], R3 ;  /* 0x0009a80301007387 */ /* 0x0001e20000100800 */
[-C--:B----4-:R-:W-:Y:S01]  /*17590*/  IADD3 R5, P3, R5, R28.reuse, RZ ;  /* 0x0000001c05057210 */ /* 0x090fe20007f7e0ff */
[--C-:B------:R-:W-:Y:S01]  /*175a0*/  IMAD.X R9, R9, 0x1, R0.reuse, P4 ;  /* 0x0000000109097824 */ /* 0x100fe200020e0600 */
[-C--:B------:R-:W-:Y:S01]  /*175b0*/  IADD3 R4, P4, R4, R28.reuse, RZ ;  /* 0x0000001c04047210 */ /* 0x080fe20007f9e0ff */
[--C-:B------:R-:W-:Y:S01]  /*175c0*/  IMAD.X R6, R6, 0x1, R0.reuse, P5 ;  /* 0x0000000106067824 */ /* 0x100fe200028e0600 */
[-C--:B------:R-:W-:Y:S01]  /*175d0*/  IADD3 R11, P5, R11, R28.reuse, RZ ;  /* 0x0000001c0b0b7210 */ /* 0x080fe20007fbe0ff */
[--C-:B------:R-:W-:Y:S01]  /*175e0*/  IMAD.X R10, R10, 0x1, R0.reuse, P6 ;  /* 0x000000010a0a7824 */ /* 0x100fe200030e0600 */
[----:B0-----:R-:W4:Y:S01]  /*175f0*/  LDL.LU R3, [R1+0x940] ;  /* 0x0009400001037983 */ /* 0x001f220000300800 */
[----:B------:R-:W-:Y:S02]  /*17600*/  STL [R1+0x97c], R5 ;  /* 0x00097c0501007387 */ /* 0x000fe40000100800 */
        /* <DEDUP_REMOVED lines=24> */
[----:B------:R-:W-:Y:S02]  /*17790*/  STL [R1+0x970], R13 ;  /* 0x0009700d01007387 */ /* 0x000fe40000100800 */
[----:B------:R-:W-:Y:S01]  /*177a0*/  IMAD.X R14, R14, 0x1, R0, P6 ;  /* 0x000000010e0e7824 */ /* 0x000fe200030e0600 */
[----:B------:R-:W-:Y:S01]  /*177b0*/  STL [R1+0x944], R12 ;  /* 0x0009440c01007387 */ /* 0x000fe20000100800 */
[----:B------:R-:W-:Y:S02]  /*177c0*/  STL [R1+0x968], R8 ;  /* 0x0009680801007387 */ /* 0x000fe40000100800 */
[----:B------:R-:W-:Y:S02]  /*177d0*/  STL [R1+0x93c], R7 ;  /* 0x00093c0701007387 */ /* 0x000fe40000100800 */
[----:B------:R0:W-:Y:S01]  /*177e0*/  STL [R1+0x958], R2 ;  /* 0x0009580201007387 */ /* 0x0001e20000100800 */
[----:B------:R-:W-:Y:S04]  /*177f0*/  STL [R1+0x960], R14 ;  /* 0x0009600e01007387 */ /* 0x000fe80000100800 */
[----:B0-----:R-:W4:Y:S01]  /*17800*/  LDL.LU R2, [R1+0x914] ;  /* 0x0009140001027983 */ /* 0x001f220000300800 */
[----:B------:R-:W-:-:S02]  /*17810*/  IADD3 R15, P6, R15, R28, RZ ;  /* 0x0000001c0f0f7210 */ /* 0x000fc40007fde0ff */
[----:B------:R-:W-:-:S03]  /*17820*/  IADD3 R20, P1, R20, R28, RZ ;  /* 0x0000001c14147210 */ /* 0x000fc60007f3e0ff */
[----:B------:R-:W-:Y:S02]  /*17830*/  STL [R1+0x934], R15 ;  /* 0x0009340f01007387 */ /* 0x000fe40000100800 */
[----:B------:R0:W-:Y:S02]  /*17840*/  STL [R1+0x92c], R20 ;  /* 0x00092c1401007387 */ /* 0x0001e40000100800 */
[--C-:B------:R-:W-:Y:S01]  /*17850*/  IMAD.X R21, R21, 0x1, R0.reuse, P2 ;  /* 0x0000000115157824 */ /* 0x100fe200010e0600 */
[----:B0-----:R-:W4:Y:S04]  /*17860*/  LDL.LU R20, [R1+0x938] ;  /* 0x0009380001147983 */ /* 0x001f280000300800 */
[----:B------:R0:W-:Y:S01]  /*17870*/  STL [R1+0x950], R21 ;  /* 0x0009501501007387 */ /* 0x0001e20000100800 */
[-C--:B------:R-:W-:Y:S01]  /*17880*/  IADD3 R22, P2, R22, R28.reuse, RZ ;  /* 0x0000001c16167210 */ /* 0x080fe20007f5e0ff */
[----:B0-----:R-:W4:Y:S04]  /*17890*/  LDL.LU R21, [R1+0x90c] ;  /* 0x00090c0001157983 */ /* 0x001f280000300800 */
[----:B------:R0:W-:Y:S02]  /*178a0*/  STL [R1+0x924], R22 ;  /* 0x0009241601007387 */ /* 0x0001e40000100800 */
[----:B0-----:R-:W4:Y:S01]  /*178b0*/  LDL.LU R22, [R1+0x930] ;  /* 0x0009300001167983 */ /* 0x001f220000300800 */
[----:B--2---:R-:W-:Y:S01]  /*178c0*/  IMAD.X R29, R29, 0x1, R0, P3 ;  /* 0x000000011d1d7824 */ /* 0x004fe200018e0600 */
[----:B---3--:R-:W-:-:S04]  /*178d0*/  IADD3 R23, P3, R23, R28, RZ ;  /* 0x0000001c17177210 */ /* 0x008fc80007f7e0ff */
[----:B------:R0:W-:Y:S01]  /*178e0*/  STL [R1+0x948], R29 ;  /* 0x0009481d01007387 */ /* 0x0001e20000100800 */
[----:B----4-:R-:W-:-:S03]  /*178f0*/  IMAD.X R3, R3, 0x1, R0, P4 ;  /* 0x0000000103037824 */ /* 0x010fc600020e0600 */
[----:B0-----:R-:W2:Y:S01]  /*17900*/  LDL.LU R29, [R1+0x904] ;  /* 0x00090400011d7983 */ /* 0x001ea20000300800 */
[----:B------:R-:W3:Y:S02]  /*17910*/  LDL.LU R5, [R1+0x928] ;  /* 0x0009280001057983 */ /* 0x000ee40000300800 */
        /* <DEDUP_REMOVED lines=21> */
[----:B------:R-:W-:-:S05]  /*17a70*/  IADD3 R2, P4, R2, R28, RZ ;  /* 0x0000001c02027210 */ /* 0x000fca0007f9e0ff */
[----:B------:R0:W-:Y:S04]  /*17a80*/  STL [R1+0x914], R2 ;  /* 0x0009140201007387 */ /* 0x0001e80000100800 */
[----:B0-----:R-:W4:Y:S01]  /*17a90*/  LDL.LU R2, [R1+0x8d8] ;  /* 0x0008d80001027983 */ /* 0x001f220000300800 */
[----:B------:R-:W-:-:S05]  /*17aa0*/  IMAD.X R20, R20, 0x1, R0, P5 ;  /* 0x0000000114147824 */ /* 0x000fca00028e0600 */
[----:B------:R0:W-:Y:S01]  /*17ab0*/  STL [R1+0x938], R20 ;  /* 0x0009381401007387 */ /* 0x0001e20000100800 */
[----:B------:R-:W-:-:S03]  /*17ac0*/  IADD3 R21, P5, R21, R28, RZ ;  /* 0x0000001c15157210 */ /* 0x000fc60007fbe0ff */
[----:B0-----:R-:W4:Y:S02]  /*17ad0*/  LDL.LU R20, [R1+0x8ac] ;  /* 0x0008ac0001147983 */ /* 0x001f240000300800 */
[----:B------:R0:W-:Y:S02]  /*17ae0*/  STL [R1+0x90c], R21 ;  /* 0x00090c1501007387 */ /* 0x0001e40000100800 */
[--C-:B------:R-:W-:Y:S01]  /*17af0*/  IMAD.X R22, R22, 0x1, R0.reuse, P6 ;  /* 0x0000000116167824 */ /* 0x100fe200030e0600 */
[----:B0-----:R-:W4:Y:S04]  /*17b00*/  LDL.LU R21, [R1+0x8d0] ;  /* 0x0008d00001157983 */ /* 0x001f280000300800 */
[----:B------:R0:W-:Y:S02]  /*17b10*/  STL [R1+0x930], R22 ;  /* 0x0009301601007387 */ /* 0x0001e40000100800 */
[----:B0-----:R-:W4:Y:S01]  /*17b20*/  LDL.LU R22, [R1+0x8a4] ;  /* 0x0008a40001167983 */ /* 0x001f220000300800 */
[----:B------:R-:W4:Y:S01]  /*17b30*/  LDL.LU R23, [R1+0x8c8] ;  /* 0x0008c80001177983 */ /* 0x000f220000300800 */
[-C--:B--2---:R-:W-:Y:S01]  /*17b40*/  IADD3 R29, P6, R29, R28.reuse, RZ ;  /* 0x0000001c1d1d7210 */ /* 0x084fe20007fde0ff */
[----:B---3--:R-:W-:Y:S01]  /*17b50*/  IMAD.X R5, R5, 0x1, R0, P1 ;  /* 0x0000000105057824 */ /* 0x008fe200008e0600 */
[----:B----4-:R-:W-:-:S03]  /*17b60*/  IADD3 R9, P1, R9, R28, RZ ;  /* 0x0000001c09097210 */ /* 0x010fc60007f3e0ff */
[----:B------:R0:W-:Y:S01]  /*17b70*/  STL [R1+0x904], R29 ;  /* 0x0009041d01007387 */ /* 0x0001e20000100800 */
[--C-:B------:R-:W-:Y:S01]  /*17b80*/  IMAD.X R4, R4, 0x1, R0.reuse, P2 ;  /* 0x0000000104047824 */ /* 0x100fe200010e0600 */
[-C--:B------:R-:W-:Y:S01]  /*17b90*/  IADD3 R6, P2, R6, R28.reuse, RZ ;  /* 0x0000001c06067210 */ /* 0x080fe20007f5e0ff */
[--C-:B------:R-:W-:Y:S01]  /*17ba0*/  IMAD.X R11, R11, 0x1, R0.reuse, P3 ;  /* 0x000000010b0b7824 */ /* 0x100fe200018e0600 */
[-C--:B------:R-:W-:Y:S01]  /*17bb0*/  IADD3 R10, P3, R10, R28.reuse, RZ ;  /* 0x0000001c0a0a7210 */ /* 0x080fe20007f7e0ff */
[--C-:B------:R-:W-:Y:S01]  /*17bc0*/  IMAD.X R24, R24, 0x1, R0.reuse, P4 ;  /* 0x0000000118187824 */ /* 0x100fe200020e0600 */
[----:B0-----:R-:W2:Y:S01]  /*17bd0*/  LDL.LU R29, [R1+0x89c] ;  /* 0x00089c00011d7983 */ /* 0x001ea20000300800 */
[----:B------:R-:W-:Y:S02]  /*17be0*/  STL [R1+0x928], R5 ;  /* 0x0009280501007387 */ /* 0x000fe40000100800 */
        /* <DEDUP_REMOVED lines=21> */
[--C-:B------:R-:W-:Y:S02]  /*17d40*/  IMAD.X R15, R15, 0x1, R0.reuse, P4 ;  /* 0x000000010f0f7824 */ /* 0x100fe400020e0600 */
[----:B------:R-:W-:Y:S01]  /*17d50*/  STL [R1+0x8f8], R19 ;  /* 0x0008f81301007387 */ /* 0x000fe20000100800 */
[-C--:B------:R-:W-:Y:S01]  /*17d60*/  IADD3 R3, P4, R3, R28.reuse, RZ ;  /* 0x0000001c03037210 */ /* 0x080fe20007f9e0ff */
[----:B------:R-:W-:Y:S01]  /*17d70*/  STL [R1+0x8cc], R13 ;  /* 0x0008cc0d01007387 */ /* 0x000fe20000100800 */
[-C--:B------:R-:W-:Y:S01]  /*17d80*/  IADD3 R14, P3, R14, R28.reuse, RZ ;  /* 0x0000001c0e0e7210 */ /* 0x080fe20007f7e0ff */
[----:B------:R-:W-:Y:S02]  /*17d90*/  STL [R1+0x8f0], R12 ;  /* 0x0008f00c01007387 */ /* 0x000fe40000100800 */
[----:B------:R-:W-:Y:S01]  /*17da0*/  STL [R1+0x8c4], R8 ;  /* 0x0008c40801007387 */ /* 0x000fe20000100800 */
[----:B------:R-:W-:Y:S01]  /*17db0*/  STL [R1+0x8e8], R7 ;  /* 0x0008e80701007387 */ /* 0x000fe20000100800 */
[----:B------:R0:W-:Y:S02]  /*17dc0*/  STL [R1+0x8b4], R3 ;  /* 0x0008b40301007387 */ /* 0x0001e40000100800 */
[----:B------:R-:W-:Y:S02]  /*17dd0*/  STL [R1+0x8bc], R14 ;  /* 0x0008bc0e01007387 */ /* 0x000fe40000100800 */
[----:B------:R-:W-:Y:S01]  /*17de0*/  IMAD.X R2, R2, 0x1, R0, P5 ;  /* 0x0000000102027824 */ /* 0x000fe200028e0600 */
[----:B0-----:R-:W3:Y:S01]  /*17df0*/  LDL.LU R3, [R1+0x8c0] ;  /* 0x0008c00001037983 */ /* 0x001ee20000300800 */
[----:B------:R-:W-:Y:S03]  /*17e00*/  STL [R1+0x8e0], R15 ;  /* 0x0008e00f01007387 */ /* 0x000fe60000100800 */
[----:B------:R0:W-:Y:S02]  /*17e10*/  STL [R1+0x8d8], R2 ;  /* 0x0008d80201007387 */ /* 0x0001e40000100800 */
[----:B0-----:R-:W4:Y:S01]  /*17e20*/  LDL.LU R2, [R1+0x894] ;  /* 0x0008940001027983 */ /* 0x001f220000300800 */
[----:B------:R-:W-:-:S05]  /*17e30*/  IADD3 R20, P5, R20, R28, RZ ;  /* 0x0000001c14147210 */ /* 0x000fca0007fbe0ff */
[----:B------:R0:W-:Y:S01]  /*17e40*/  STL [R1+0x8ac], R20 ;  /* 0x0008ac1401007387 */ /* 0x0001e20000100800 */
[----:B------:R-:W-:-:S03]  /*17e50*/  IMAD.X R21, R21, 0x1, R0, P6 ;  /* 0x0000000115157824 */ /* 0x000fc600030e0600 */
[----:B0-----:R-:W4:Y:S02]  /*17e60*/  LDL.LU R20, [R1+0x8b8] ;  /* 0x0008b80001147983 */ /* 0x001f240000300800 */
[----:B------:R0:W-:Y:S01]  /*17e70*/  STL [R1+0x8d0], R21 ;  /* 0x0008d01501007387 */ /* 0x0001e20000100800 */
[-C--:B------:R-:W-:Y:S01]  /*17e80*/  IADD3 R22, P6, R22, R28.reuse, RZ ;  /* 0x0000001c16167210 */ /* 0x080fe20007fde0ff */
[----:B------:R-:W-:Y:S01]  /*17e90*/  IMAD.X R23, R23, 0x1, R0, P1 ;  /* 0x0000000117177824 */ /* 0x000fe200008e0600 */
[----:B0-----:R-:W4:Y:S03]  /*17ea0*/  LDL.LU R21, [R1+0x88c] ;  /* 0x00088c0001157983 */ /* 0x001f260000300800 */
[----:B------:R0:W-:Y:S02]  /*17eb0*/  STL [R1+0x8a4], R22 ;  /* 0x0008a41601007387 */ /* 0x0001e40000100800 */
[----:B0-----:R-:W4:Y:S01]  /*17ec0*/  LDL.LU R22, [R1+0x8b0] ;  /* 0x0008b00001167983 */ /* 0x001f220000300800 */
[----:B------:R-:W4:Y:S02]  /*17ed0*/  LDL.LU R5, [R1+0x884] ;  /* 0x0008840001057983 */ /* 0x000f240000300800 */
[----:B------:R-:W4:Y:S02]  /*17ee0*/  LDL.LU R9, [R1+0x8a8] ;  /* 0x0008a80001097983 */ /* 0x000f240000300800 */
[----:B------:R-:W-:Y:S01]  /*17ef0*/  STL [R1+0x8c8], R23 ;  /* 0x0008c81701007387 */ /* 0x000fe20000100800 */
[----:B------:R-:W4:Y:S01]  /*17f00*/  LDL.LU R4, [R1+0x87c] ;  /* 0x00087c0001047983 */ /* 0x000f220000300800 */
[----:B--2---:R-:W-:-:S05]  /*17f10*/  IADD3 R29, P1, R29, R28, RZ ;  /* 0x0000001c1d1d7210 */ /* 0x004fca0007f3e0ff */
[----:B------:R0:W-:Y:S01]  /*17f20*/  STL [R1+0x89c], R29 ;  /* 0x00089c1d01007387 */ /* 0x0001e20000100800 */
        /* <DEDUP_REMOVED lines=16> */
[----:B0-----:R-:W2:Y:S02]  /*18030*/  LDL.LU R29, [R1+0x860] ;  /* 0x00086000011d7983 */ /* 0x001ea40000300800 */
[----:B---3--:R-:W-:-:S05]  /*18040*/  IMAD.X R3, R3, 0x1, R0, P2 ;  /* 0x0000000103037824 */ /* 0x008fca00010e0600 */
[----:B------:R0:W-:Y:S01]  /*18050*/  STL [R1+0x8c0], R3 ;  /* 0x0008c00301007387 */ /* 0x0001e20000100800 */
[----:B----4-:R-:W-:-:S03]  /*18060*/  IADD3 R2, P2, R2, R28, RZ ;  /* 0x0000001c02027210 */ /* 0x010fc60007f5e0ff */
[----:B0-----:R-:W3:Y:S04]  /*18070*/  LDL.LU R3, [R1+0x834] ;  /* 0x0008340001037983 */ /* 0x001ee80000300800 */
        /* <DEDUP_REMOVED lines=8> */
[-C--:B------:R-:W-:Y:S01]  /*18100*/  IADD3 R5, P4, R5, R28.reuse, RZ ;  /* 0x0000001c05057210 */ /* 0x080fe20007f9e0ff */
[----:B0-----:R-:W4:Y:S01]  /*18110*/  LDL.LU R21, [R1+0x850] ;  /* 0x0008500001157983 */ /* 0x001f220000300800 */
[--C-:B------:R-:W-:Y:S02]  /*18120*/  IMAD.X R9, R9, 0x1, R0.reuse, P5 ;  /* 0x0000000109097824 */ /* 0x100fe400028e0600 */
[----:B------:R-:W4:Y:S01]  /*18130*/  LDL.LU R23, [R1+0x824] ;  /* 0x0008240001177983 */ /* 0x000f220000300800 */
[-C--:B------:R-:W-:Y:S01]  /*18140*/  IADD3 R4, P5, R4, R28.reuse, RZ ;  /* 0x0000001c04047210 */ /* 0x080fe20007fbe0ff */
[----:B------:R0:W-:Y:S04]  /*18150*/  STL [R1+0x8b0], R22 ;  /* 0x0008b01601007387 */ /* 0x0001e80000100800 */
[----:B0-----:R-:W4:Y:S01]  /*18160*/  LDL.LU R22, [R1+0x848] ;  /* 0x0008480001167983 */ /* 0x001f220000300800 */
[----:B------:R-:W-:Y:S02]  /*18170*/  STL [R1+0x884], R5 ;  /* 0x0008840501007387 */ /* 0x000fe40000100800 */
[----:B------:R-:W-:Y:S02]  /*18180*/  STL [R1+0x8a8], R9 ;  /* 0x0008a80901007387 */ /* 0x000fe40000100800 */
[----:B------:R-:W-:Y:S02]  /*18190*/  STL [R1+0x87c], R4 ;  /* 0x00087c0401007387 */ /* 0x000fe40000100800 */
[--C-:B--2---:R-:W-:Y:S01]  /*181a0*/  IMAD.X R6, R6, 0x1, R0.reuse, P6 ;  /* 0x0000000106067824 */ /* 0x104fe200030e0600 */
        /* <DEDUP_REMOVED lines=23> */
[--C-:B------:R-:W-:Y:S01]  /*18320*/  IMAD.X R29, R29, 0x1, R0.reuse, P2 ;  /* 0x000000011d1d7824 */ /* 0x100fe200010e0600 */
[----:B------:R-:W-:Y:S01]  /*18330*/  STL [R1+0x878], R13 ;  /* 0x0008780d01007387 */ /* 0x000fe20000100800 */
[----:B------:R-:W-:-:S02]  /*18340*/  IMAD.X R14, R14, 0x1, R0, P1 ;  /* 0x000000010e0e7824 */ /* 0x000fc400008e0600 */
[----:B------:R-:W-:Y:S02]  /*18350*/  STL [R1+0x84c], R12 ;  /* 0x00084c0c01007387 */ /* 0x000fe40000100800 */
[----:B------:R-:W-:Y:S01]  /*18360*/  STL [R1+0x870], R8 ;  /* 0x0008700801007387 */ /* 0x000fe20000100800 */
[----:B------:R-:W-:Y:S01]  /*18370*/  STL [R1+0x844], R7 ;  /* 0x0008440701007387 */ /* 0x000fe20000100800 */
[----:B------:R0:W-:Y:S01]  /*18380*/  STL [R1+0x860], R29 ;  /* 0x0008601d01007387 */ /* 0x0001e20000100800 */
[-C--:B------:R-:W-:Y:S01]  /*18390*/  IADD3 R15, P1, R15, R28.reuse, RZ ;  /* 0x0000001c0f0f7210 */ /* 0x080fe20007f3e0ff */
[----:B------:R-:W-:Y:S01]  /*183a0*/  STL [R1+0x868], R14 ;  /* 0x0008680e01007387 */ /* 0x000fe20000100800 */
[----:B0-----:R-:W2:Y:S03]  /*183b0*/  LDL.LU R29, [R1+0x81c] ;  /* 0x00081c00011d7983 */ /* 0x001ea60000300800 */
[----:B------:R-:W-:Y:S01]  /*183c0*/  STL [R1+0x83c], R15 ;  /* 0x00083c0f01007387 */ /* 0x000fe20000100800 */
[----:B---3--:R-:W-:-:S05]  /*183d0*/  IADD3 R3, P2, R3, R28, RZ ;  /* 0x0000001c03037210 */ /* 0x008fca0007f5e0ff */
[----:B------:R0:W-:Y:S01]  /*183e0*/  STL [R1+0x834], R3 ;  /* 0x0008340301007387 */ /* 0x0001e20000100800 */
[----:B----4-:R-:W-:-:S03]  /*183f0*/  IMAD.X R2, R2, 0x1, R0, P3 ;  /* 0x0000000102027824 */ /* 0x010fc600018e0600 */
[----:B0-----:R-:W3:Y:S04]  /*18400*/  LDL.LU R3, [R1+0x840] ;  /* 0x0008400001037983 */ /* 0x001ee80000300800 */
[----:B------:R0:W-:Y:S04]  /*18410*/  STL [R1+0x858], R2 ;  /* 0x0008580201007387 */ /* 0x0001e80000100800 */
[----:B0-----:R-:W4:Y:S01]  /*18420*/  LDL.LU R2, [R1+0x814] ;  /* 0x0008140001027983 */ /* 0x001f220000300800 */
[----:B------:R-:W-:-:S05]  /*18430*/  IADD3 R20, P3, R20, R28, RZ ;  /* 0x0000001c14147210 */ /* 0x000fca0007f7e0ff */
[----:B------:R0:W-:Y:S01]  /*18440*/  STL [R1+0x82c], R20 ;  /* 0x00082c1401007387 */ /* 0x0001e20000100800 */
[--C-:B------:R-:W-:Y:S01]  /*18450*/  IMAD.X R21, R21, 0x1, R0.reuse, P4 ;  /* 0x0000000115157824 */ /* 0x100fe200020e0600 */
[-C--:B------:R-:W-:Y:S02]  /*18460*/  IADD3 R23, P4, R23, R28.reuse, RZ ;  /* 0x0000001c17177210 */ /* 0x080fe40007f9e0ff */
[----:B0-----:R-:W4:Y:S02]  /*18470*/  LDL.LU R20, [R1+0x838] ;  /* 0x0008380001147983 */ /* 0x001f240000300800 */
[----:B------:R0:W-:Y:S02]  /*18480*/  STL [R1+0x850], R21 ;  /* 0x0008501501007387 */ /* 0x0001e40000100800 */
[----:B------:R-:W-:Y:S01]  /*18490*/  IMAD.X R22, R22, 0x1, R0, P5 ;  /* 0x0000000116167824 */ /* 0x000fe200028e0600 */
        /* <DEDUP_REMOVED lines=24> */
[----:B------:R0:W-:Y:S04]  /*18620*/  STL [R1+0x81c], R29 ;  /* 0x00081c1d01007387 */ /* 0x0001e80000100800 */
[----:B0-----:R-:W2:Y:S01]  /*18630*/  LDL.LU R29, [R1+0x7e0] ;  /* 0x0007e000011d7983 */ /* 0x001ea20000300800 */
        /* <DEDUP_REMOVED lines=55> */
[----:B------:R0:W-:Y:S04]  /*189b0*/  STL [R1+0x7e0], R29 ;  /* 0x0007e01d01007387 */ /* 0x0001e80000100800 */
[----:B0-----:R-:W2:Y:S01]  /*189c0*/  LDL.LU R29, [R1+0x79c] ;  /* 0x00079c00011d7983 */ /* 0x001ea20000300800 */
[----:B---3--:R-:W-:-:S05]  /*189d0*/  IADD3 R3, P6, R3, R28, RZ ;  /* 0x0000001c03037210 */ /* 0x008fca0007fde0ff */
        /* <DEDUP_REMOVED lines=101> */
[-C--:B------:R-:W-:Y:S01]  /*19030*/  IADD3 R23, P5, R23, R28.reuse, RZ ;  /* 0x0000001c17177210 */ /* 0x080fe20007fbe0ff */
[----:B------:R-:W4:Y:S02]  /*19040*/  LDL.LU R5, [R1+0x738] ;  /* 0x0007380001057983 */ /* 0x000f240000300800 */
[----:B------:R-:W-:Y:S01]  /*19050*/  IMAD.X R20, R20, 0x1, R0, P6 ;  /* 0x0000000114147824 */ /* 0x000fe200030e0600 */
[----:B------:R-:W4:Y:S01]  /*19060*/  LDL.LU R9, [R1+0x70c] ;  /* 0x00070c0001097983 */ /* 0x000f220000300800 */
[----:B------:R-:W-:Y:S02]  /*19070*/  STL [R1+0x72c], R23 ;  /* 0x00072c1701007387 */ /* 0x000fe40000100800 */
[----:B------:R-:W4:Y:S01]  /*19080*/  LDL.LU R4, [R1+0x730] ;  /* 0x0007300001047983 */ /* 0x000f220000300800 */
[----:B------:R0:W-:Y:S01]  /*19090*/  STL [R1+0x750], R20 ;  /* 0x0007501401007387 */ /* 0x0001e20000100800 */
        /* <DEDUP_REMOVED lines=71> */
[----:B------:R-:W-:Y:S01]  /*19510*/  STL [R1+0x6cc], R14 ;  /* 0x0006cc0e01007387 */ /* 0x000fe20000100800 */
[----:B------:R-:W-:-:S03]  /*19520*/  IMAD.X R21, R21, 0x1, R0, P1 ;  /* 0x0000000115157824 */ /* 0x000fc600008e0600 */
        /* <DEDUP_REMOVED lines=8> */
[----:B------:R0:W-:Y:S04]  /*195b0*/  STL [R1+0x6e0], R29 ;  /* 0x0006e01d01007387 */ /* 0x0001e80000100800 */
[----:B0-----:R-:W2:Y:S01]  /*195c0*/  LDL.LU R29, [R1+0x69c] ;  /* 0x00069c00011d7983 */ /* 0x001ea20000300800 */
[----:B---3--:R-:W-:Y:S01]  /*195d0*/  IADD3 R3, P2, R3, R28, RZ ;  /* 0x0000001c03037210 */ /* 0x008fe20007f5e0ff */
[----:B----4-:R-:W-:-:S04]  /*195e0*/  IMAD.X R23, R23, 0x1, R0, P3 ;  /* 0x0000000117177824 */ /* 0x010fc800018e0600 */
        /* <DEDUP_REMOVED lines=35> */
[----:B------:R0:W-:Y:S04]  /*19820*/  STL [R1+0x69c], R29 ;  /* 0x00069c1d01007387 */ /* 0x0001e80000100800 */
[----:B0-----:R-:W2:Y:S01]  /*19830*/  LDL.LU R29, [R1+0x660] ;  /* 0x00066000011d7983 */ /* 0x001ea20000300800 */
[----:B------:R-:W2:Y:S02]  /*19840*/  LDL.LU R23, [R1+0x634] ;  /* 0x0006340001177983 */ /* 0x000ea40000300800 */
[--C-:B---3--:R-:W-:Y:S01]  /*19850*/  IMAD.X R3, R3, 0x1, R0.reuse, P6 ;  /* 0x0000000103037824 */ /* 0x108fe200030e0600 */
[----:B----4-:R-:W-:Y:S01]  /*19860*/  IADD3 R5, P6, R5, R28, RZ ;  /* 0x0000001c05057210 */ /* 0x010fe20007fde0ff */
[----:B------:R-:W-:-:S03]  /*19870*/  IMAD.X R9, R9, 0x1, R0, P1 ;  /* 0x0000000109097824 */ /* 0x000fc600008e0600 */
[----:B------:R0:W-:Y:S01]  /*19880*/  STL [R1+0x6c0], R3 ;  /* 0x0006c00301007387 */ /* 0x0001e20000100800 */
[-C--:B------:R-:W-:Y:S01]  /*19890*/  IADD3 R4, P1, R4, R28.reuse, RZ ;  /* 0x0000001c04047210 */ /* 0x080fe20007f3e0ff */
[--C-:B------:R-:W-:Y:S01]  /*198a0*/  IMAD.X R6, R6, 0x1, R0.reuse, P2 ;  /* 0x0000000106067824 */ /* 0x100fe200010e0600 */
[-C--:B------:R-:W-:Y:S01]  /*198b0*/  IADD3 R11, P2, R11, R28.reuse, RZ ;  /* 0x0000001c0b0b7210 */ /* 0x080fe20007f5e0ff */
[--C-:B------:R-:W-:Y:S01]  /*198c0*/  IMAD.X R10, R10, 0x1, R0.reuse, P3 ;  /* 0x000000010a0a7824 */ /* 0x100fe200018e0600 */
[-C--:B------:R-:W-:Y:S01]  /*198d0*/  IADD3 R24, P3, R24, R28.reuse, RZ ;  /* 0x0000001c18187210 */ /* 0x080fe20007f7e0ff */
[----:B0-----:R-:W3:Y:S01]  /*198e0*/  LDL.LU R3, [R1+0x658] ;  /* 0x0006580001037983 */ /* 0x001ee20000300800 */
[----:B------:R-:W-:Y:S02]  /*198f0*/  STL [R1+0x694], R5 ;  /* 0x0006940501007387 */ /* 0x000fe40000100800 */
[----:B------:R-:W-:Y:S02]  /*19900*/  STL [R1+0x6b8], R9 ;  /* 0x0006b80901007387 */ /* 0x000fe40000100800 */
        /* <DEDUP_REMOVED lines=27> */
[----:B------:R0:W-:Y:S02]  /*19ac0*/  STL [R1+0x670], R2 ;  /* 0x0006700201007387 */ /* 0x0001e40000100800 */
[----:B------:R-:W-:Y:S01]  /*19ad0*/  STL [R1+0x678], R14 ;  /* 0x0006780e01007387 */ /* 0x000fe20000100800 */
[----:B0-----:R-:W4:Y:S01]  /*19ae0*/  LDL.LU R2, [R1+0x62c] ;  /* 0x00062c0001027983 */ /* 0x001f220000300800 */
[-C--:B------:R-:W-:Y:S02]  /*19af0*/  IADD3 R15, P3, R15, R28.reuse, RZ ;  /* 0x0000001c0f0f7210 */ /* 0x080fe40007f7e0ff */
[----:B------:R-:W-:-:S03]  /*19b00*/  IADD3 R20, P4, R20, R28, RZ ;  /* 0x0000001c14147210 */ /* 0x000fc60007f9e0ff */
[----:B------:R-:W-:Y:S04]  /*19b10*/  STL [R1+0x64c], R15 ;  /* 0x00064c0f01007387 */ /* 0x000fe80000100800 */
[----:B------:R0:W-:Y:S01]  /*19b20*/  STL [R1+0x644], R20 ;  /* 0x0006441401007387 */ /* 0x0001e20000100800 */
[----:B------:R-:W-:-:S03]  /*19b30*/  IMAD.X R21, R21, 0x1, R0, P5 ;  /* 0x0000000115157824 */ /* 0x000fc600028e0600 */
[----:B0-----:R-:W4:Y:S02]  /*19b40*/  LDL.LU R20, [R1+0x650] ;  /* 0x0006500001147983 */ /* 0x001f240000300800 */
[----:B------:R0:W-:Y:S01]  /*19b50*/  STL [R1+0x668], R21 ;  /* 0x0006681501007387 */ /* 0x0001e20000100800 */
[-C--:B------:R-:W-:Y:S01]  /*19b60*/  IADD3 R22, P5, R22, R28.reuse, RZ ;  /* 0x0000001c16167210 */ /* 0x080fe20007fbe0ff */
[----:B0-----:R-:W4:Y:S04]  /*19b70*/  LDL.LU R21, [R1+0x624] ;  /* 0x0006240001157983 */ /* 0x001f280000300800 */
[----:B------:R0:W-:Y:S02]  /*19b80*/  STL [R1+0x63c], R22 ;  /* 0x00063c1601007387 */ /* 0x0001e40000100800 */
[----:B0-----:R-:W4:Y:S01]  /*19b90*/  LDL.LU R22, [R1+0x648] ;  /* 0x0006480001167983 */ /* 0x001f220000300800 */
[----:B--2---:R-:W-:Y:S01]  /*19ba0*/  IMAD.X R29, R29, 0x1, R0, P6 ;  /* 0x000000011d1d7824 */ /* 0x004fe200030e0600 */
[----:B------:R-:W-:-:S04]  /*19bb0*/  IADD3 R23, P6, R23, R28, RZ ;  /* 0x0000001c17177210 */ /* 0x000fc80007fde0ff */
[----:B------:R0:W-:Y:S04]  /*19bc0*/  STL [R1+0x660], R29 ;  /* 0x0006601d01007387 */ /* 0x0001e80000100800 */
[----:B0-----:R-:W2:Y:S01]  /*19bd0*/  LDL.LU R29, [R1+0x61c] ;  /* 0x00061c00011d7983 */ /* 0x001ea20000300800 */
[----:B------:R-:W2:Y:S02]  /*19be0*/  LDL.LU R5, [R1+0x640] ;  /* 0x0006400001057983 */ /* 0x000ea40000300800 */
[----:B------:R-:W2:Y:S02]  /*19bf0*/  LDL.LU R9, [R1+0x614] ;  /* 0x0006140001097983 */ /* 0x000ea40000300800 */
[----:B------:R-:W-:Y:S01]  /*19c00*/  STL [R1+0x634], R23 ;  /* 0x0006341701007387 */ /* 0x000fe20000100800 */
[----:B------:R-:W2:Y:S01]  /*19c10*/  LDL.LU R4, [R1+0x638] ;  /* 0x0006380001047983 */ /* 0x000ea20000300800 */
[----:B---3--:R-:W-:-:S05]  /*19c20*/  IMAD.X R3, R3, 0x1, R0, P1 ;  /* 0x0000000103037824 */ /* 0x008fca00008e0600 */
[----:B------:R0:W-:Y:S01]  /*19c30*/  STL [R1+0x658], R3 ;  /* 0x0006580301007387 */ /* 0x0001e20000100800 */
[----:B------:R-:W3:Y:S02]  /*19c40*/  LDL.LU R6, [R1+0x60c] ;  /* 0x00060c0001067983 */ /* 0x000ee40000300800 */
[----:B------:R-:W3:Y:S02]  /*19c50*/  LDL.LU R11, [R1+0x630] ;  /* 0x00063000010b7983 */ /* 0x000ee40000300800 */
[----:B------:R-:W3:Y:S01]  /*19c60*/  LDL.LU R10, [R1+0x604] ;  /* 0x00060400010a7983 */ /* 0x000ee20000300800 */
[----:B------:R-:W3:Y:S01]  /*19c70*/  LDL.LU R24, [R1+0x628] ;  /* 0x0006280001187983 */ /* 0x000ee20000300800 */
        /* <DEDUP_REMOVED lines=12> */
[----:B0-----:R-:W3:Y:S01]  /*19d40*/  LDL.LU R3, [R1+0x5cc] ;  /* 0x0005cc0001037983 */ /* 0x001ee20000300800 */
[----:B----4-:R-:W-:-:S05]  /*19d50*/  IADD3 R2, P1, R2, R28, RZ ;  /* 0x0000001c02027210 */ /* 0x010fca0007f3e0ff */
        /* <DEDUP_REMOVED lines=13> */
[--C-:B------:R-:W-:Y:S01]  /*19e30*/  IMAD.X R5, R5, 0x1, R0.reuse, P4 ;  /* 0x0000000105057824 */ /* 0x100fe200020e0600 */
[----:B------:R-:W-:Y:S01]  /*19e40*/  IADD3 R9, P4, R9, R28, RZ ;  /* 0x0000001c09097210 */ /* 0x000fe20007f9e0ff */
[----:B------:R-:W-:-:S02]  /*19e50*/  IMAD.X R4, R4, 0x1, R0, P5 ;  /* 0x0000000104047824 */ /* 0x000fc400028e0600 */
[----:B------:R0:W-:Y:S04]  /*19e60*/  STL [R1+0x61c], R29 ;  /* 0x00061c1d01007387 */ /* 0x0001e80000100800 */
[----:B0-----:R-:W2:Y:S01]  /*19e70*/  LDL.LU R29, [R1+0x5b4] ;  /* 0x0005b400011d7983 */ /* 0x001ea20000300800 */
[-C--:B---3--:R-:W-:Y:S01]  /*19e80*/  IADD3 R6, P5, R6, R28.reuse, RZ ;  /* 0x0000001c06067210 */ /* 0x088fe20007fbe0ff */
[----:B------:R-:W-:Y:S02]  /*19e90*/  IMAD.X R11, R11, 0x1, R0, P6 ;  /* 0x000000010b0b7824 */ /* 0x000fe400030e0600 */
[----:B------:R-:W-:Y:S01]  /*19ea0*/  STL [R1+0x640], R5 ;  /* 0x0006400501007387 */ /* 0x000fe20000100800 */
[----:B------:R-:W-:-:S03]  /*19eb0*/  IADD3 R10, P6, R10, R28, RZ ;  /* 0x0000001c0a0a7210 */ /* 0x000fc60007fde0ff */
        /* <DEDUP_REMOVED lines=22> */
[--C-:B------:R-:W-:Y:S02]  /*1a020*/  IMAD.X R15, R15, 0x1, R0.reuse, P1 ;  /* 0x000000010f0f7824 */ /* 0x100fe400008e0600 */
[----:B------:R-:W-:Y:S01]  /*1a030*/  STL [R1+0x610], R19 ;  /* 0x0006101301007387 */ /* 0x000fe20000100800 */
[-C--:B------:R-:W-:Y:S01]  /*1a040*/  IADD3 R3, P1, R3, R28.reuse, RZ ;  /* 0x0000001c03037210 */ /* 0x080fe20007f3e0ff */
[----:B------:R-:W-:Y:S01]  /*1a050*/  STL [R1+0x5e4], R13 ;  /* 0x0005e40d01007387 */ /* 0x000fe20000100800 */
[----:B------:R-:W-:Y:S01]  /*1a060*/  IADD3 R14, P6, R14, R28, RZ ;  /* 0x0000001c0e0e7210 */ /* 0x000fe20007fde0ff */
[----:B------:R-:W-:Y:S02]  /*1a070*/  STL [R1+0x608], R12 ;  /* 0x0006080c01007387 */ /* 0x000fe40000100800 */
[----:B------:R-:W-:Y:S01]  /*1a080*/  STL [R1+0x5dc], R8 ;  /* 0x0005dc0801007387 */ /* 0x000fe20000100800 */
[----:B------:R-:W-:Y:S01]  /*1a090*/  STL [R1+0x600], R7 ;  /* 0x0006000701007387 */ /* 0x000fe20000100800 */
[----:B------:R0:W-:Y:S02]  /*1a0a0*/  STL [R1+0x5cc], R3 ;  /* 0x0005cc0301007387 */ /* 0x0001e40000100800 */
[----:B------:R-:W-:Y:S01]  /*1a0b0*/  STL [R1+0x5d4], R14 ;  /* 0x0005d40e01007387 */ /* 0x000fe20000100800 */
[----:B0-----:R-:W3:Y:S01]  /*1a0c0*/  LDL.LU R3, [R1+0x5d8] ;  /* 0x0005d80001037983 */ /* 0x001ee20000300800 */
[----:B------:R-:W-:Y:S02]  /*1a0d0*/  STL [R1+0x5f8], R15 ;  /* 0x0005f80f01007387 */ /* 0x000fe40000100800 */
[----:B----4-:R-:W-:-:S05]  /*1a0e0*/  IMAD.X R2, R2, 0x1, R0, P2 ;  /* 0x0000000102027824 */ /* 0x010fca00010e0600 */
[----:B------:R0:W-:Y:S04]  /*1a0f0*/  STL [R1+0x5f0], R2 ;  /* 0x0005f00201007387 */ /* 0x0001e80000100800 */
        /* <DEDUP_REMOVED lines=35> */
[----:B------:R0:W-:Y:S04]  /*1a330*/  STL [R1+0x5d8], R3 ;  /* 0x0005d80301007387 */ /* 0x0001e80000100800 */
        /* <DEDUP_REMOVED lines=11> */
[--C-:B------:R-:W-:Y:S01]  /*1a3f0*/  IMAD.X R9, R9, 0x1, R0.reuse, P2 ;  /* 0x0000000109097824 */ /* 0x100fe200010e0600 */
[----:B0-----:R-:W4:Y:S01]  /*1a400*/  LDL.LU R21, [R1+0x568] ;  /* 0x0005680001157983 */ /* 0x001f220000300800 */
[----:B------:R-:W4:Y:S01]  /*1a410*/  LDL.LU R23, [R1+0x53c] ;  /* 0x00053c0001177983 */ /* 0x000f220000300800 */
[-C--:B------:R-:W-:Y:S01]  /*1a420*/  IADD3 R4, P2, R4, R28.reuse, RZ ;  /* 0x0000001c04047210 */ /* 0x080fe20007f5e0ff */
[----:B------:R0:W-:Y:S02]  /*1a430*/  STL [R1+0x5c8], R22 ;  /* 0x0005c81601007387 */ /* 0x0001e40000100800 */
        /* <DEDUP_REMOVED lines=31> */
[----:B------:R-:W-:Y:S01]  /*1a630*/  STL [R1+0x564], R12 ;  /* 0x0005640c01007387 */ /* 0x000fe20000100800 */
[-C--:B------:R-:W-:Y:S01]  /*1a640*/  IADD3 R15, P4, R15, R28.reuse, RZ ;  /* 0x0000001c0f0f7210 */ /* 0x080fe20007f9e0ff */
[----:B------:R-:W-:Y:S01]  /*1a650*/  STL [R1+0x588], R8 ;  /* 0x0005880801007387 */ /* 0x000fe20000100800 */
[----:B------:R-:W-:Y:S02]  /*1a660*/  STL [R1+0x55c], R7 ;  /* 0x00055c0701007387 */ /* 0x000fe40000100800 */
[----:B------:R0:W-:Y:S02]  /*1a670*/  STL [R1+0x578], R29 ;  /* 0x0005781d01007387 */ /* 0x0001e40000100800 */
[----:B------:R-:W-:Y:S01]  /*1a680*/  STL [R1+0x580], R14 ;  /* 0x0005800e01007387 */ /* 0x000fe20000100800 */
[----:B0-----:R-:W2:Y:S01]  /*1a690*/  LDL.LU R29, [R1+0x534] ;  /* 0x00053400011d7983 */ /* 0x001ea20000300800 */
[----:B------:R-:W-:Y:S01]  /*1a6a0*/  STL [R1+0x554], R15 ;  /* 0x0005540f01007387 */ /* 0x000fe20000100800 */
[----:B---3--:R-:W-:-:S05]  /*1a6b0*/  IADD3 R3, P5, R3, R28, RZ ;  /* 0x0000001c03037210 */ /* 0x008fca0007fbe0ff */
[----:B------:R0:W-:Y:S04]  /*1a6c0*/  STL [R1+0x54c], R3 ;  /* 0x00054c0301007387 */ /* 0x0001e80000100800 */
[----:B0-----:R-:W3:Y:S01]  /*1a6d0*/  LDL.LU R3, [R1+0x558] ;  /* 0x0005580001037983 */ /* 0x001ee20000300800 */
[----:B----4-:R-:W-:-:S05]  /*1a6e0*/  IMAD.X R2, R2, 0x1, R0, P6 ;  /* 0x0000000102027824 */ /* 0x010fca00030e0600 */
        /* <DEDUP_REMOVED lines=43> */
[-C--:B------:R-:W-:Y:S01]  /*1a9a0*/  IADD3 R21, P4, R21, R28.reuse, RZ ;  /* 0x0000001c15157210 */ /* 0x080fe20007f9e0ff */
[--C-:B------:R-:W-:Y:S01]  /*1a9b0*/  IMAD.X R5, R5, 0x1, R0.reuse, P5 ;  /* 0x0000000105057824 */ /* 0x100fe200028e0600 */
[-C--:B------:R-:W-:Y:S01]  /*1a9c0*/  IADD3 R9, P5, R9, R28.reuse, RZ ;  /* 0x0000001c09097210 */ /* 0x080fe20007fbe0ff */
[----:B0-----:R-:W4:Y:S01]  /*1a9d0*/  LDL.LU R20, [R1+0xba0] ;  /* 0x000ba00001147983 */ /* 0x001f220000300800 */
[----:B------:R-:W4:Y:S02]  /*1a9e0*/  LDL.LU R23, [R1+0x4ec] ;  /* 0x0004ec0001177983 */ /* 0x000f240000300800 */
[--C-:B------:R-:W-:Y:S02]  /*1a9f0*/  IMAD.X R4, R4, 0x1, R0.reuse, P6 ;  /* 0x0000000104047824 */ /* 0x100fe400030e0600 */
        /* <DEDUP_REMOVED lines=44> */
[----:B------:R0:W-:Y:S04]  /*1acc0*/  STL [R1+0xb94], R3 ;  /* 0x000b940301007387 */ /* 0x0001e80000100800 */
[----:B0-----:R-:W3:Y:S01]  /*1acd0*/  LDL.LU R3, [R1+0xb7c] ;  /* 0x000b7c0001037983 */ /* 0x001ee20000300800 */
[----:B----4-:R-:W-:-:S05]  /*1ace0*/  IMAD.X R2, R2, 0x1, R0, P4 ;  /* 0x0000000102027824 */ /* 0x010fca00020e0600 */
        /* <DEDUP_REMOVED lines=52> */
[----:B0-----:R-:W4:Y:S01]  /*1b030*/  LDL.LU R20, [R1+0xbd8] ;  /* 0x000bd80001147983 */ /* 0x001f220000300800 */
[----:B------:R0:W-:Y:S01]  /*1b040*/  STL [R1+0xbc0], R10 ;  /* 0x000bc00a01007387 */ /* 0x0001e20000100800 */
[-C--:B------:R-:W-:Y:S01]  /*1b050*/  IADD3 R26, P6, R26, R28.reuse, RZ ;  /* 0x0000001c1a1a7210 */ /* 0x080fe20007fde0ff */
[--C-:B------:R-:W-:Y:S01]  /*1b060*/  IMAD.X R16, R16, 0x1, R0.reuse, P1 ;  /* 0x0000000110107824 */ /* 0x100fe200008e0600 */
[-C--:B------:R-:W-:Y:S01]  /*1b070*/  IADD3 R17, P1, R17, R28.reuse, RZ ;  /* 0x0000001c11117210 */ /* 0x080fe20007f3e0ff */
[--C-:B------:R-:W-:Y:S01]  /*1b080*/  IMAD.X R18, R18, 0x1, R0.reuse, P2 ;  /* 0x0000000112127824 */ /* 0x100fe200010e0600 */
[----:B0-----:R0:W5:Y:S01]  /*1b090*/  LDL.LU R10, [R1+0xd5c] ;  /* 0x000d5c00010a7983 */ /* 0x0011620000300800 */
[----:B------:R-:W-:Y:S02]  /*1b0a0*/  STL [R1+0x4e4], R5 ;  /* 0x0004e40501007387 */ /* 0x000fe40000100800 */
[----:B------:R-:W-:Y:S02]  /*1b0b0*/  STL [R1+0xbc8], R9 ;  /* 0x000bc80901007387 */ /* 0x000fe40000100800 */
[----:B------:R-:W-:Y:S01]  /*1b0c0*/  STL [R1+0xb90], R4 ;  /* 0x000b900401007387 */ /* 0x000fe20000100800 */
[----:B------:R-:W-:Y:S01]  /*1b0d0*/  STL [R1+0xbcc], R6 ;  /* 0x000bcc0601007387 */ /* 0x000fe20000100800 */
        /* <DEDUP_REMOVED lines=15> */
[--C-:B------:R-:W-:Y:S01]  /*1b1d0*/  IMAD.X R14, R14, 0x1, R0.reuse, P5 ;  /* 0x000000010e0e7824 */ /* 0x100fe200028e0600 */
[----:B------:R-:W-:Y:S01]  /*1b1e0*/  STL [R1+0xbf4], R12 ;  /* 0x000bf40c01007387 */ /* 0x000fe20000100800 */
[-C--:B------:R-:W-:Y:S01]  /*1b1f0*/  IADD3 R15, P5, R15, R28.reuse, RZ ;  /* 0x0000001c0f0f7210 */ /* 0x080fe20007fbe0ff */
[----:B------:R-:W-:Y:S02]  /*1b200*/  STL [R1+0xbc4], R8 ;  /* 0x000bc40801007387 */ /* 0x000fe40000100800 */
[----:B------:R-:W-:Y:S01]  /*1b210*/  STL [R1+0xc00], R7 ;  /* 0x000c000701007387 */ /* 0x000fe20000100800 */
[----:B------:R1:W-:Y:S01]  /*1b220*/  STL [R1+0xbd0], R21 ;  /* 0x000bd01501007387 */ /* 0x0003e20000100800 */
[----:B------:R-:W-:Y:S01]  /*1b230*/  IADD3 R22, P6, R22, R28, RZ ;  /* 0x0000001c16167210 */ /* 0x000fe20007fde0ff */
[----:B------:R-:W-:Y:S02]  /*1b240*/  STL [R1+0xbb8], R14 ;  /* 0x000bb80e01007387 */ /* 0x000fe40000100800 */
[----:B-1----:R-:W4:Y:S01]  /*1b250*/  LDL.LU R21, [R1+0xc28] ;  /* 0x000c280001157983 */ /* 0x002f220000300800 */
[----:B------:R-:W-:Y:S02]  /*1b260*/  STL [R1+0xc08], R15 ;  /* 0x000c080f01007387 */ /* 0x000fe40000100800 */
[----:B------:R1:W-:Y:S02]  /*1b270*/  STL [R1+0xc0c], R22 ;  /* 0x000c0c1601007387 */ /* 0x0003e40000100800 */
[----:B-1----:R-:W4:Y:S01]  /*1b280*/  LDL.LU R22, [R1+0xbf0] ;  /* 0x000bf00001167983 */ /* 0x002f220000300800 */
[----:B--2---:R-:W-:-:S05]  /*1b290*/  IMAD.X R29, R29, 0x1, R0, P1 ;  /* 0x000000011d1d7824 */ /* 0x004fca00008e0600 */
[----:B------:R1:W-:Y:S04]  /*1b2a0*/  STL [R1+0xbdc], R29 ;  /* 0x000bdc1d01007387 */ /* 0x0003e80000100800 */
[----:B-1----:R-:W2:Y:S01]  /*1b2b0*/  LDL.LU R29, [R1+0xc2c] ;  /* 0x000c2c00011d7983 */ /* 0x002ea20000300800 */
[----:B---3--:R-:W-:-:S05]  /*1b2c0*/  IADD3 R3, P1, R3, R28, RZ ;  /* 0x0000001c03037210 */ /* 0x008fca0007f3e0ff */
[----:B------:R1:W-:Y:S04]  /*1b2d0*/  STL [R1+0xc14], R3 ;  /* 0x000c140301007387 */ /* 0x0003e80000100800 */
[----:B-1----:R-:W3:Y:S01]  /*1b2e0*/  LDL.LU R3, [R1+0xbfc] ;  /* 0x000bfc0001037983 */ /* 0x002ee20000300800 */
[----:B----4-:R-:W-:-:S05]  /*1b2f0*/  IMAD.X R2, R2, 0x1, R0, P2 ;  /* 0x0000000102027824 */ /* 0x010fca00010e0600 */
[----:B------:R1:W-:Y:S04]  /*1b300*/  STL [R1+0xbe4], R2 ;  /* 0x000be40201007387 */ /* 0x0003e80000100800 */
[----:B-1----:R-:W4:Y:S01]  /*1b310*/  LDL.LU R2, [R1+0xc34] ;  /* 0x000c340001027983 */ /* 0x002f220000300800 */
[-C--:B------:R-:W-:Y:S01]  /*1b320*/  IADD3 R23, P2, R23, R28.reuse, RZ ;  /* 0x0000001c17177210 */ /* 0x080fe20007f5e0ff */
[----:B------:R-:W4:Y:S02]  /*1b330*/  LDL.LU R5, [R1+0xc40] ;  /* 0x000c400001057983 */ /* 0x000f240000300800 */
[----:B------:R-:W4:Y:S02]  /*1b340*/  LDL.LU R9, [R1+0xbf8] ;  /* 0x000bf80001097983 */ /* 0x000f240000300800 */
[----:B------:R-:W-:Y:S01]  /*1b350*/  IMAD.X R20, R20, 0x1, R0, P3 ;  /* 0x0000000114147824 */ /* 0x000fe200018e0600 */
[----:B------:R1:W-:Y:S01]  /*1b360*/  STL [R1+0xc20], R23 ;  /* 0x000c201701007387 */ /* 0x0003e20000100800 */
[----:B------:R-:W4:Y:S03]  /*1b370*/  LDL.LU R4, [R1+0xc48] ;  /* 0x000c480001047983 */ /* 0x000f260000300800 */
        /* <DEDUP_REMOVED lines=16> */
[----:B-1----:R-:W4:Y:S01]  /*1b480*/  LDL.LU R23, [R1+0xc88] ;  /* 0x000c880001177983 */ /* 0x002f220000300800 */
[----:B0-----:R-:W4:Y:S01]  /*1b490*/  LDL.LU R20, [R1+0xc50] ;  /* 0x000c500001147983 */ /* 0x001f220000300800 */
[----:B------:R-:W-:-:S05]  /*1b4a0*/  IADD3 R21, P3, R21, R28, RZ ;  /* 0x0000001c15157210 */ /* 0x000fca0007f7e0ff */
[----:B------:R0:W-:Y:S01]  /*1b4b0*/  STL [R1+0xc28], R21 ;  /* 0x000c281501007387 */ /* 0x0001e20000100800 */
[----:B------:R-:W-:-:S03]  /*1b4c0*/  IMAD.X R22, R22, 0x1, R0, P4 ;  /* 0x0000000116167824 */ /* 0x000fc600020e0600 */
[----:B0-----:R-:W4:Y:S02]  /*1b4d0*/  LDL.LU R21, [R1+0xc8c] ;  /* 0x000c8c0001157983 */ /* 0x001f240000300800 */
[----:B------:R0:W-:Y:S02]  /*1b4e0*/  STL [R1+0xbf0], R22 ;  /* 0x000bf01601007387 */ /* 0x0001e40000100800 */
[----:B0-----:R-:W4:Y:S01]  /*1b4f0*/  LDL.LU R22, [R1+0xc5c] ;  /* 0x000c5c0001167983 */ /* 0x001f220000300800 */
[----:B--2---:R-:W-:-:S05]  /*1b500*/  IADD3 R29, P4, R29, R28, RZ ;  /* 0x0000001c1d1d7210 */ /* 0x004fca0007f9e0ff */
[----:B------:R0:W-:Y:S04]  /*1b510*/  STL [R1+0xc2c], R29 ;  /* 0x000c2c1d01007387 */ /* 0x0001e80000100800 */
[----:B0-----:R-:W2:Y:S01]  /*1b520*/  LDL.LU R29, [R1+0xc94] ;  /* 0x000c9400011d7983 */ /* 0x001ea20000300800 */
[----:B---3--:R-:W-:-:S05]  /*1b530*/  IMAD.X R3, R3, 0x1, R0, P5 ;  /* 0x0000000103037824 */ /* 0x008fca00028e0600 */
[----:B------:R0:W-:Y:S04]  /*1b540*/  STL [R1+0xbfc], R3 ;  /* 0x000bfc0301007387 */ /* 0x0001e80000100800 */
[----:B0-----:R-:W2:Y:S01]  /*1b550*/  LDL.LU R3, [R1+0xc64] ;  /* 0x000c640001037983 */ /* 0x001ea20000300800 */
[----:B----4-:R-:W-:-:S03]  /*1b560*/  IADD3 R2, P5, R2, R28, RZ ;  /* 0x0000001c02027210 */ /* 0x010fc60007fbe0ff */
[----:B------:R-:W4:Y:S02]  /*1b570*/  LDL.LU R28, [R1+0xc04] ;  /* 0x000c0400011c7983 */ /* 0x000f240000300800 */
[----:B------:R0:W-:Y:S02]  /*1b580*/  STL [R1+0xc34], R2 ;  /* 0x000c340201007387 */ /* 0x0001e40000100800 */
[----:B0-----:R-:W2:Y:S01]  /*1b590*/  LDL.LU R2, [R1+0xca0] ;  /* 0x000ca00001027983 */ /* 0x001ea20000300800 */
[--C-:B------:R-:W-:Y:S02]  /*1b5a0*/  IMAD.X R9, R9, 0x1, R0.reuse, P1 ;  /* 0x0000000109097824 */ /* 0x100fe400008e0600 */
[--C-:B------:R-:W-:Y:S02]  /*1b5b0*/  IMAD.X R6, R6, 0x1, R0.reuse, P2 ;  /* 0x0000000106067824 */ /* 0x100fe400010e0600 */
[--C-:B------:R-:W-:Y:S02]  /*1b5c0*/  IMAD.X R24, R24, 0x1, R0.reuse, P3 ;  /* 0x0000000118187824 */ /* 0x100fe400018e0600 */
[----:B------:R-:W-:-:S02]  /*1b5d0*/  IMAD.X R26, R26, 0x1, R0, P4 ;  /* 0x000000011a1a7824 */ /* 0x000fc400020e0600 */
[--C-:B------:R-:W-:Y:S02]  /*1b5e0*/  IMAD.X R17, R17, 0x1, R0.reuse, P5 ;  /* 0x0000000111117824 */ /* 0x100fe400028e0600 */
[----:B----4-:R-:W-:-:S05]  /*1b5f0*/  IMAD.X R28, R28, 0x1, R0, P6 ;  /* 0x000000011c1c7824 */ /* 0x010fca00030e0600 */
[----:B------:R0:W-:Y:S02]  /*1b600*/  STL [R1+0xc04], R28 ;  /* 0x000c041c01007387 */ /* 0x0001e40000100800 */
[----:B0-----:R-:W-:-:S04]  /*1b610*/  IMAD.MOV.U32 R28, RZ, RZ, c[0x0][0x188] ;  /* 0x00006200ff1c7624 */ /* 0x001fc800078e00ff */
[----:B------:R-:W-:-:S04]  /*1b620*/  IMAD.SHL.U32 R28, R28, 0x40, RZ ;  /* 0x000000401c1c7824 */ /* 0x000fc800078e00ff */
[----:B------:R-:W-:-:S05]  /*1b630*/  IMAD.SHL.U32 R28, R28, 0x2, RZ ;  /* 0x000000021c1c7824 */ /* 0x000fca00078e00ff */
[-C--:B------:R-:W-:Y:S02]  /*1b640*/  IADD3 R5, P6, R5, R28.reuse, RZ ;  /* 0x0000001c05057210 */ /* 0x080fe40007fde0ff */
[-C--:B------:R-:W-:Y:S02]  /*1b650*/  IADD3 R4, P1, R4, R28.reuse, RZ ;  /* 0x0000001c04047210 */ /* 0x080fe40007f3e0ff */
[-C--:B------:R-:W-:Y:S02]  /*1b660*/  IADD3 R11, P2, R11, R28.reuse, RZ ;  /* 0x0000001c0b0b7210 */ /* 0x080fe40007f5e0ff */
[-C--:B------:R-:W-:Y:S01]  /*1b670*/  IADD3 R25, P3, R25, R28.reuse, RZ ;  /* 0x0000001c19197210 */ /* 0x080fe20007f7e0ff */
[----:B------:R-:W-:Y:S01]  /*1b680*/  STL [R1+0xc40], R5 ;  /* 0x000c400501007387 */ /* 0x000fe20000100800 */
[----:B------:R-:W-:Y:S02]  /*1b690*/  STL [R1+0xbf8], R9 ;  /* 0x000bf80901007387 */ /* 0x000fe40000100800 */
[----:B------:R-:W-:Y:S02]  /*1b6a0*/  STL [R1+0xc48], R4 ;  /* 0x000c480401007387 */ /* 0x000fe40000100800 */
[----:B------:R-:W-:Y:S01]  /*1b6b0*/  STL [R1+0xc10], R6 ;  /* 0x000c100601007387 */ /* 0x000fe20000100800 */
[-C--:B------:R-:W-:Y:S01]  /*1b6c0*/  IADD3 R16, P4, R16, R28.reuse, RZ ;  /* 0x0000001c10107210 */ /* 0x080fe20007f9e0ff */
[----:B------:R0:W-:Y:S01]  /*1b6d0*/  STL [R1+0xc4c], R11 ;  /* 0x000c4c0b01007387 */ /* 0x0001e20000100800 */
        /* <DEDUP_REMOVED lines=14> */
[----:B------:R1:W-:Y:S02]  /*1b7c0*/  STL [R1+0xc6c], R13 ;  /* 0x000c6c0d01007387 */ /* 0x0003e40000100800 */
[----:B------:R4:W-:Y:S02]  /*1b7d0*/  STL [R1+0xc3c], R12 ;  /* 0x000c3c0c01007387 */ /* 0x0009e40000100800 */
[--C-:B------:R-:W-:Y:S01]  /*1b7e0*/  IMAD.X R15, R15, 0x1, R0.reuse, P3 ;  /* 0x000000010f0f7824 */ /* 0x100fe200018e0600 */
[----:B------:R2:W-:Y:S01]  /*1b7f0*/  STL [R1+0xc74], R8 ;  /* 0x000c740801007387 */ /* 0x0005e20000100800 */
[-C--:B------:R-:W-:Y:S01]  /*1b800*/  IADD3 R23, P3, R23, R28.reuse, RZ ;  /* 0x0000001c17177210 */ /* 0x080fe20007f7e0ff */
[----:B------:R2:W-:Y:S02]  /*1b810*/  STL [R1+0xc44], R7 ;  /* 0x000c440701007387 */ /* 0x0005e40000100800 */
[--C-:B------:R-:W-:Y:S01]  /*1b820*/  IMAD.X R20, R20, 0x1, R0.reuse, P4 ;  /* 0x0000000114147824 */ /* 0x100fe200020e0600 */
[----:B------:R-:W-:Y:S01]  /*1b830*/  STL [R1+0xc80], R14 ;  /* 0x000c800e01007387 */ /* 0x000fe20000100800 */
[----:B0-----:R-:W3:Y:S02]  /*1b840*/  LDL.LU R11, [R1+0xca8] ;  /* 0x000ca800010b7983 */ /* 0x001ee40000300800 */
[----:B------:R-:W-:Y:S01]  /*1b850*/  STL [R1+0xc38], R15 ;  /* 0x000c380f01007387 */ /* 0x000fe20000100800 */
[----:B------:R-:W-:Y:S01]  /*1b860*/  IADD3 R21, P4, R21, R28, RZ ;  /* 0x0000001c15157210 */ /* 0x000fe20007f9e0ff */
[----:B------:R0:W-:Y:S01]  /*1b870*/  STL [R1+0xc88], R23 ;  /* 0x000c881701007387 */ /* 0x0001e20000100800 */
[----:B-1----:R-:W3:Y:S02]  /*1b880*/  LDL.LU R13, [R1+0xcac] ;  /* 0x000cac00010d7983 */ /* 0x002ee40000300800 */
[----:B------:R-:W-:-:S02]  /*1b890*/  IMAD.X R22, R22, 0x1, R0, P5 ;  /* 0x0000000116167824 */ /* 0x000fc400028e0600 */
[----:B------:R-:W-:Y:S01]  /*1b8a0*/  STL [R1+0xc50], R20 ;  /* 0x000c501401007387 */ /* 0x000fe20000100800 */
[----:B----4-:R-:W4:Y:S01]  /*1b8b0*/  LDL.LU R12, [R1+0xcb4] ;  /* 0x000cb400010c7983 */ /* 0x010f220000300800 */
[-C--:B--2---:R-:W-:Y:S01]  /*1b8c0*/  IADD3 R29, P5, R29, R28.reuse, RZ ;  /* 0x0000001c1d1d7210 */ /* 0x084fe20007fbe0ff */
[----:B------:R-:W-:Y:S02]  /*1b8d0*/  STL [R1+0xc8c], R21 ;  /* 0x000c8c1501007387 */ /* 0x000fe40000100800 */
[----:B------:R-:W2:Y:S01]  /*1b8e0*/  LDL.LU R8, [R1+0xcc4] ;  /* 0x000cc40001087983 */ /* 0x000ea20000300800 */
[----:B------:R-:W-:Y:S01]  /*1b8f0*/  STL [R1+0xc5c], R22 ;  /* 0x000c5c1601007387 */ /* 0x000fe20000100800 */
[----:B------:R-:W-:Y:S02]  /*1b900*/  IMAD.X R3, R3, 0x1, R0, P6 ;  /* 0x0000000103037824 */ /* 0x000fe400030e0600 */
[----:B------:R-:W2:Y:S02]  /*1b910*/  LDL.LU R7, [R1+0xce4] ;  /* 0x000ce40001077983 */ /* 0x000ea40000300800 */
[----:B------:R1:W-:Y:S01]  /*1b920*/  STL [R1+0xc94], R29 ;  /* 0x000c941d01007387 */ /* 0x0003e20000100800 */
[----:B------:R-:W-:-:S02]  /*1b930*/  IADD3 R2, P6, R2, R28, RZ ;  /* 0x0000001c02027210 */ /* 0x000fc40007fde0ff */
[----:B------:R-:W2:Y:S01]  /*1b940*/  LDL.LU R28, [R1+0xc58] ;  /* 0x000c5800011c7983 */ /* 0x000ea20000300800 */
[----:B------:R1:W-:Y:S02]  /*1b950*/  STL [R1+0xc64], R3 ;  /* 0x000c640301007387 */ /* 0x0003e40000100800 */
[----:B0-----:R-:W3:Y:S01]  /*1b960*/  LDL.LU R23, [R1+0xc90] ;  /* 0x000c900001177983 */ /* 0x001ee20000300800 */
[----:B-1----:R-:W3:Y:S01]  /*1b970*/  LDL.LU R29, [R1+0xcec] ;  /* 0x000cec00011d7983 */ /* 0x002ee20000300800 */
[----:B------:R0:W-:Y:S03]  /*1b980*/  STL [R1+0xca0], R2 ;  /* 0x000ca00201007387 */ /* 0x0001e60000100800 */
[----:B------:R-:W3:Y:S04]  /*1b990*/  LDL.LU R3, [R1+0xc9c] ;  /* 0x000c9c0001037983 */ /* 0x000ee80000300800 */
[----:B0-----:R-:W3:Y:S01]  /*1b9a0*/  LDL.LU R2, [R1+0xce0] ;  /* 0x000ce00001027983 */ /* 0x001ee20000300800 */
        /* <DEDUP_REMOVED lines=10> */
[----:B------:R-:W4:Y:S01]  /*1ba50*/  LDL.LU R19, [R1+0x4d4] ;  /* 0x0004d40001137983 */ /* 0x000f220000300800 */
[----:B------:R-:W4:Y:S01]  /*1ba60*/  LDL.LU R14, [R1+0xcd4] ;  /* 0x000cd400010e7983 */ /* 0x000f220000300800 */
[----:B------:R-:W4:Y:S02]  /*1ba70*/  LDL.LU R15, [R1+0xccc] ;  /* 0x000ccc00010f7983 */ /* 0x000f240000300800 */
[----:B------:R-:W4:Y:S02]  /*1ba80*/  LDL.LU R20, [R1+0xcbc] ;  /* 0x000cbc0001147983 */ /* 0x000f240000300800 */
[----:B------:R-:W4:Y:S01]  /*1ba90*/  LDL.LU R21, [R1+0x4e0] ;  /* 0x0004e00001157983 */ /* 0x000f220000300800 */
[----:B------:R-:W4:Y:S01]  /*1baa0*/  LDL.LU R22, [R1+0x4d8] ;  /* 0x0004d80001167983 */ /* 0x000f220000300800 */
[----:B--2---:R-:W-:-:S05]  /*1bab0*/  IMAD.X R28, R28, 0x1, R0, P1 ;  /* 0x000000011c1c7824 */ /* 0x004fca00008e0600 */
[----:B------:R0:W-:Y:S02]  /*1bac0*/  STL [R1+0xc58], R28 ;  /* 0x000c581c01007387 */ /* 0x0001e40000100800 */
[----:B0-----:R-:W-:-:S04]  /*1bad0*/  IMAD.MOV.U32 R28, RZ, RZ, c[0x0][0x188] ;  /* 0x00006200ff1c7624 */ /* 0x001fc800078e00ff */
[----:B------:R-:W-:-:S04]  /*1bae0*/  IMAD.SHL.U32 R28, R28, 0x40, RZ ;  /* 0x000000401c1c7824 */ /* 0x000fc800078e00ff */
[----:B------:R-:W-:-:S05]  /*1baf0*/  IMAD.SHL.U32 R28, R28, 0x2, RZ ;  /* 0x000000021c1c7824 */ /* 0x000fca00078e00ff */
[----:B---3--:R-:W-:-:S05]  /*1bb00*/  IADD3 R11, P1, R11, R28, RZ ;  /* 0x0000001c0b0b7210 */ /* 0x008fca0007f3e0ff */
[----:B------:R0:W-:Y:S04]  /*1bb10*/  STL [R1+0xca8], R11 ;  /* 0x000ca80b01007387 */ /* 0x0001e80000100800 */
[----:B0-----:R0:W5:Y:S01]  /*1bb20*/  LDL.LU R11, [R1+0xd58] ;  /* 0x000d5800010b7983 */ /* 0x0011620000300800 */
[----:B------:R-:W2:Y:S02]  /*1bb30*/  LDL.LU R28, [R1+0xc70] ;  /* 0x000c7000011c7983 */ /* 0x000ea40000300800 */
[----:B--2---:R-:W-:-:S05]  /*1bb40*/  IMAD.X R28, R28, 0x1, R0, P2 ;  /* 0x000000011c1c7824 */ /* 0x004fca00010e0600 */
[----:B------:R1:W-:Y:S02]  /*1bb50*/  STL [R1+0xc70], R28 ;  /* 0x000c701c01007387 */ /* 0x0003e40000100800 */
[----:B-1----:R-:W-:-:S04]  /*1bb60*/  IMAD.MOV.U32 R28, RZ, RZ, c[0x0][0x188] ;  /* 0x00006200ff1c7624 */ /* 0x002fc800078e00ff */
[----:B------:R-:W-:-:S04]  /*1bb70*/  IMAD.SHL.U32 R28, R28, 0x40, RZ ;  /* 0x000000401c1c7824 */ /* 0x000fc800078e00ff */
[----:B------:R-:W-:-:S05]  /*1bb80*/  IMAD.SHL.U32 R28, R28, 0x2, RZ ;  /* 0x000000021c1c7824 */ /* 0x000fca00078e00ff */
[----:B------:R-:W-:-:S05]  /*1bb90*/  IADD3 R13, P2, R13, R28, RZ ;  /* 0x0000001c0d0d7210 */ /* 0x000fca0007f5e0ff */
[----:B------:R1:W-:Y:S04]  /*1bba0*/  STL [R1+0xcac], R13 ;  /* 0x000cac0d01007387 */ /* 0x0003e80000100800 */
[----:B-1----:R-:W2:Y:S01]  /*1bbb0*/  LDL.LU R13, [R1+0xd54] ;  /* 0x000d5400010d7983 */ /* 0x002ea20000300800 */
[----:B------:R-:W3:Y:S02]  /*1bbc0*/  LDL.LU R28, [R1+0xc7c] ;  /* 0x000c7c00011c7983 */ /* 0x000ee40000300800 */
[----:B---3--:R-:W-:-:S05]  /*1bbd0*/  IMAD.X R28, R28, 0x1, R0, P3 ;  /* 0x000000011c1c7824 */ /* 0x008fca00018e0600 */
[----:B------:R1:W-:Y:S02]  /*1bbe0*/  STL [R1+0xc7c], R28 ;  /* 0x000c7c1c01007387 */ /* 0x0003e40000100800 */
[----:B-1----:R-:W-:-:S04]  /*1bbf0*/  IMAD.MOV.U32 R28, RZ, RZ, c[0x0][0x188] ;  /* 0x00006200ff1c7624 */ /* 0x002fc800078e00ff */
[----:B------:R-:W-:-:S04]  /*1bc00*/  IMAD.SHL.U32 R28, R28, 0x40, RZ ;  /* 0x000000401c1c7824 */ /* 0x000fc800078e00ff */
[----:B------:R-:W-:-:S05]  /*1bc10*/  IMAD.SHL.U32 R28, R28, 0x2, RZ ;  /* 0x000000021c1c7824 */ /* 0x000fca00078e00ff */
[----:B----4-:R-:W-:-:S05]  /*1bc20*/  IADD3 R12, P3, R12, R28, RZ ;  /* 0x0000001c0c0c7210 */ /* 0x010fca0007f7e0ff */
[----:B------:R1:W-:Y:S04]  /*1bc30*/  STL [R1+0xcb4], R12 ;  /* 0x000cb40c01007387 */ /* 0x0003e80000100800 */
[----:B-1----:R-:W3:Y:S01]  /*1bc40*/  LDL.LU R12, [R1+0xd50] ;  /* 0x000d5000010c7983 */ /* 0x002ee20000300800 */
[----:B------:R-:W4:Y:S02]  /*1bc50*/  LDL.LU R28, [R1+0xc84] ;  /* 0x000c8400011c7983 */ /* 0x000f240000300800 */
[----:B----4-:R-:W-:-:S05]  /*1bc60*/  IMAD.X R28, R28, 0x1, R0, P4 ;  /* 0x000000011c1c7824 */ /* 0x010fca00020e0600 */
[----:B------:R1:W-:Y:S02]  /*1bc70*/  STL [R1+0xc84], R28 ;  /* 0x000c841c01007387 */ /* 0x0003e40000100800 */
[----:B-1----:R-:W-:-:S04]  /*1bc80*/  IMAD.MOV.U32 R28, RZ, RZ, c[0x0][0x188] ;  /* 0x00006200ff1c7624 */ /* 0x002fc800078e00ff */
[----:B------:R-:W-:-:S04]  /*1bc90*/  IMAD.SHL.U32 R28, R28, 0x40, RZ ;  /* 0x000000401c1c7824 */ /* 0x000fc800078e00ff */
[----:B------:R-:W-:-:S05]  /*1bca0*/  IMAD.SHL.U32 R28, R28, 0x2, RZ ;  /* 0x000000021c1c7824 */ /* 0x000fca00078e00ff */
[----:B------:R-:W-:-:S05]  /*1bcb0*/  IADD3 R8, P4, R8, R28, RZ ;  /* 0x0000001c08087210 */ /* 0x000fca0007f9e0ff */
[----:B------:R1:W-:Y:S04]  /*1bcc0*/  STL [R1+0xcc4], R8 ;  /* 0x000cc40801007387 */ /* 0x0003e80000100800 */
[----:B-1----:R-:W4:Y:S01]  /*1bcd0*/  LDL.LU R8, [R1+0xd4c] ;  /* 0x000d4c0001087983 */ /* 0x002f220000300800 */
[----:B------:R-:W2:Y:S02]  /*1bce0*/  LDL.LU R28, [R1+0xc78] ;  /* 0x000c7800011c7983 */ /* 0x000ea40000300800 */
[--C-:B------:R-:W-:Y:S01]  /*1bcf0*/  IMAD.X R23, R23, 0x1, R0.reuse, P6 ;  /* 0x0000000117177824 */ /* 0x100fe200030e0600 */
[----:B------:R-:W-:Y:S01]  /*1bd00*/  IADD3 R29, P6, R29, UR8, RZ ;  /* 0x000000081d1d7c10 */ /* 0x000fe2000ffde0ff */
[--C-:B------:R-:W-:Y:S01]  /*1bd10*/  IMAD.X R3, R3, 0x1, R0.reuse, P1 ;  /* 0x0000000103037824 */ /* 0x100fe200008e0600 */
[----:B------:R-:W-:Y:S01]  /*1bd20*/  IADD3 R2, P1, R2, UR8, RZ ;  /* 0x0000000802027c10 */ /* 0x000fe2000ff3e0ff */
        /* <DEDUP_REMOVED lines=8> */
[----:B------:R-:W2:Y:S02]  /*1bdb0*/  LDL.LU R28, [R1+0xca4] ;  /* 0x000ca400011c7983 */ /* 0x000ea40000300800 */
[----:B------:R1:W-:Y:S02]  /*1bdc0*/  STL [R1+0xc90], R23 ;  /* 0x000c901701007387 */ /* 0x0003e40000100800 */
[----:B-1----:R0:W5:Y:S01]  /*1bdd0*/  LDL.LU R23, [R1+0xd44] ;  /* 0x000d440001177983 */ /* 0x0021620000300800 */
[----:B------:R1:W-:Y:S03]  /*1bde0*/  STL [R1+0xcec], R29 ;  /* 0x000cec1d01007387 */ /* 0x0003e60000100800 */
[----:B-1----:R0:W5:Y:S01]  /*1bdf0*/  LDL.LU R29, [R1+0xd40] ;  /* 0x000d4000011d7983 */ /* 0x0021620000300800 */
[----:B------:R1:W-:Y:S03]  /*1be00*/  STL [R1+0xc9c], R3 ;  /* 0x000c9c0301007387 */ /* 0x0003e60000100800 */
[----:B-1----:R0:W5:Y:S01]  /*1be10*/  LDL.LU R3, [R1+0xd3c] ;  /* 0x000d3c0001037983 */ /* 0x0021620000300800 */
[----:B------:R1:W-:Y:S03]  /*1be20*/  STL [R1+0xce0], R2 ;  /* 0x000ce00201007387 */ /* 0x0003e60000100800 */
[----:B-1----:R-:W3:Y:S01]  /*1be30*/  LDL.LU R2, [R1+0xd38] ;  /* 0x000d380001027983 */ /* 0x002ee20000300800 */
[--C-:B------:R-:W-:Y:S01]  /*1be40*/  IMAD.X R9, R9, 0x1, R0.reuse, P3 ;  /* 0x0000000109097824 */ /* 0x100fe200018e0600 */
[----:B------:R-:W-:Y:S01]  /*1be50*/  IADD3 R4, P3, R4, UR8, RZ ;  /* 0x0000000804047c10 */ /* 0x000fe2000ff7e0ff */
[--C-:B------:R-:W-:Y:S01]  /*1be60*/  IMAD.X R6, R6, 0x1, R0.reuse, P4 ;  /* 0x0000000106067824 */ /* 0x100fe200020e0600 */
[----:B------:R-:W-:Y:S01]  /*1be70*/  IADD3 R24, P4, R24, UR8, RZ ;  /* 0x0000000818187c10 */ /* 0x000fe2000ff9e0ff */
[----:B------:R-:W-:Y:S01]  /*1be80*/  IMAD.X R25, R25, 0x1, R0, P5 ;  /* 0x0000000119197824 */ /* 0x000fe200028e0600 */
[----:B------:R-:W-:-:S02]  /*1be90*/  IADD3 R26, P5, R26, UR8, RZ ;  /* 0x000000081a1a7c10 */ /* 0x000fc4000ffbe0ff */
[----:B------:R-:W-:Y:S01]  /*1bea0*/  IADD3.X R16, R16, UR5, RZ, P6, !PT ;  /* 0x0000000510107c10 */ /* 0x000fe2000b7fe4ff */
[----:B------:R-:W-:Y:S01]  /*1beb0*/  IADD3 R17, P6, R17, UR8, RZ ;  /* 0x0000000811117c10 */ /* 0x000fe2000ffde0ff */
[----:B------:R-:W-:Y:S01]  /*1bec0*/  IADD3.X R18, R18, UR5, RZ, P1, !PT ;  /* 0x0000000512127c10 */ /* 0x000fe20008ffe4ff */
[----:B------:R-:W-:Y:S01]  /*1bed0*/  IADD3 R19, P1, R19, UR8, RZ ;  /* 0x0000000813137c10 */ /* 0x000fe2000ff3e0ff */
[----:B------:R-:W-:Y:S02]  /*1bee0*/  IADD3.X R15, R15, UR5, RZ, P3, !PT ;  /* 0x000000050f0f7c10 */ /* 0x000fe40009ffe4ff */
[----:B------:R-:W-:Y:S02]  /*1bef0*/  IADD3.X R20, R20, UR5, RZ, P4, !PT ;  /* 0x0000000514147c10 */ /* 0x000fe4000a7fe4ff */
[----:B------:R-:W-:Y:S02]  /*1bf00*/  IADD3.X R21, R21, UR5, RZ, P5, !PT ;  /* 0x0000000515157c10 */ /* 0x000fe4000affe4ff */
[----:B------:R-:W-:Y:S01]  /*1bf10*/  IADD3.X R22, R22, UR5, RZ, P6, !PT ;  /* 0x0000000516167c10 */ /* 0x000fe2000b7fe4ff */
[----:B--2---:R-:W-:Y:S01]  /*1bf20*/  IMAD.X R28, R28, 0x1, R0, P2 ;  /* 0x000000011c1c7824 */ /* 0x004fe200010e0600 */
[----:B------:R-:W-:-:S04]  /*1bf30*/  IADD3 R5, P2, R5, UR8, RZ ;  /* 0x0000000805057c10 */ /* 0x000fc8000ff5e0ff */
[----:B------:R-:W-:Y:S01]  /*1bf40*/  STL [R1+0xca4], R28 ;  /* 0x000ca41c01007387 */ /* 0x000fe20000100800 */
[----:B------:R-:W-:Y:S02]  /*1bf50*/  STL [R1+0xcd8], R5 ;  /* 0x000cd80501007387 */ /* 0x000fe40000100800 */
[----:B------:R-:W-:Y:S02]  /*1bf60*/  STL [R1+0xc98], R9 ;  /* 0x000c980901007387 */ /* 0x000fe40000100800 */
[----:B------:R-:W-:Y:S01]  /*1bf70*/  STL [R1+0xcd0], R4 ;  /* 0x000cd00401007387 */ /* 0x000fe20000100800 */
[----:B------:R1:W-:Y:S01]  /*1bf80*/  STL [R1+0xcb0], R6 ;  /* 0x000cb00601007387 */ /* 0x0003e20000100800 */
[----:B------:R-:W-:Y:S02]  /*1bf90*/  STL [R1+0xcc8], R24 ;  /* 0x000cc81801007387 */ /* 0x000fe40000100800 */
[----:B------:R-:W-:Y:S02]  /*1bfa0*/  STL [R1+0xcc0], R25 ;  /* 0x000cc01901007387 */ /* 0x000fe40000100800 */
[----:B------:R-:W-:Y:S01]  /*1bfb0*/  STL [R1+0xcb8], R26 ;  /* 0x000cb81a01007387 */ /* 0x000fe20000100800 */
[----:B------:R-:W-:Y:S01]  /*1bfc0*/  IADD3.X R14, R14, UR5, RZ, P2, !PT ;  /* 0x000000050e0e7c10 */ /* 0x000fe200097fe4ff */
[----:B------:R-:W-:Y:S01]  /*1bfd0*/  STL [R1+0xce8], R16 ;  /* 0x000ce81001007387 */ /* 0x000fe20000100800 */
[----:B------:R-:W-:Y:S02]  /*1bfe0*/  STL [R1+0x4dc], R17 ;  /* 0x0004dc1101007387 */ /* 0x000fe40000100800 */
[----:B------:R-:W-:Y:S02]  /*1bff0*/  STL [R1+0xcdc], R18 ;  /* 0x000cdc1201007387 */ /* 0x000fe40000100800 */
[----:B------:R-:W-:Y:S01]  /*1c000*/  STL [R1+0x4d4], R19 ;  /* 0x0004d41301007387 */ /* 0x000fe20000100800 */
[----:B------:R-:W-:Y:S01]  /*1c010*/  STL [R1+0xcd4], R14 ;  /* 0x000cd40e01007387 */ /* 0x000fe20000100800 */
[----:B------:R-:W-:Y:S02]  /*1c020*/  STL [R1+0xccc], R15 ;  /* 0x000ccc0f01007387 */ /* 0x000fe40000100800 */
[----:B------:R-:W-:Y:S02]  /*1c030*/  STL [R1+0xcbc], R20 ;  /* 0x000cbc1401007387 */ /* 0x000fe40000100800 */
[----:B-1----:R-:W-:-:S02]  /*1c040*/  IMAD.MOV.U32 R6, RZ, RZ, R7 ;  /* 0x000000ffff067224 */ /* 0x002fc400078e0007 */
[----:B----4-:R-:W-:Y:S02]  /*1c050*/  IMAD.MOV.U32 R4, RZ, RZ, R8 ;  /* 0x000000ffff047224 */ /* 0x010fe400078e0008 */
[----:B------:R-:W-:Y:S02]  /*1c060*/  IMAD.MOV.U32 R5, RZ, RZ, R13 ;  /* 0x000000ffff057224 */ /* 0x000fe400078e000d */
[----:B---3--:R-:W-:Y:S01]  /*1c070*/  IMAD.MOV.U32 R7, RZ, RZ, R12 ;  /* 0x000000ffff077224 */ /* 0x008fe200078e000c */
[----:B------:R-:W-:-:S05]  /*1c080*/  IADD3.X R2, R2, UR5, RZ, P1, !PT ;  /* 0x0000000502027c10 */ /* 0x000fca0008ffe4ff */
[----:B------:R1:W-:Y:S01]  /*1c090*/  STL [R1+0x4d0], R2 ;  /* 0x0004d00201007387 */ /* 0x0003e20000100800 */
[----:B------:R0:W-:Y:S02]  /*1c0a0*/  STL [R1+0x4e0], R21 ;  /* 0x0004e01501007387 */ /* 0x0001e40000100800 */
[----:B------:R0:W-:Y:S01]  /*1c0b0*/  STL [R1+0x4d8], R22 ;  /* 0x0004d81601007387 */ /* 0x0001e20000100800 */
[----:B-1----:R-:W1:Y:S01]  /*1c0c0*/  S2R R2, SR_TID.X ;  /* 0x0000000000027919 */ /* 0x002e620000002100 */
[----:B------:R0:W-:Y:S02]  /*1c0d0*/  STL.64 [R1+0x1e0], R4 ;  /* 0x0001e00401007387 */ /* 0x0001e40000100a00 */
[----:B------:R0:W-:Y:S02]  /*1c0e0*/  STL.64 [R1+0x1e8], R6 ;  /* 0x0001e80601007387 */ /* 0x0001e40000100a00 */
[----:B------:R-:W-:-:S04]  /*1c0f0*/  IMAD.MOV.U32 R28, RZ, RZ, c[0x0][0x188] ;  /* 0x00006200ff1c7624 */ /* 0x000fc800078e00ff */
[----:B------:R-:W-:-:S04]  /*1c100*/  IMAD.SHL.U32 R28, R28, 0x40, RZ ;  /* 0x000000401c1c7824 */ /* 0x000fc800078e00ff */
[----:B------:R-:W-:Y:S01]  /*1c110*/  IMAD.SHL.U32 R28, R28, 0x2, RZ ;  /* 0x000000021c1c7824 */ /* 0x000fe200078e00ff */
[----:B-1----:R-:W-:-:S05]  /*1c120*/  LOP3.LUT R2, R2, 0x7f, RZ, 0xc0, !PT ;  /* 0x0000007f02027812 */ /* 0x002fca00078ec0ff */
[----:B------:R-:W-:Y:S01]  /*1c130*/  IMAD.SHL.U32 R2, R2, 0x2, RZ ;  /* 0x0000000202027824 */ /* 0x000fe200078e00ff */
[----:B0-----:R-:W-:Y:S01]  /*1c140*/  @!P0 CALL.REL.NOINC `(.L_x_1) ;  /* 0x0000001000008944 */ /* 0x001fe20003c00000 */
[----:B------:R-:W-:Y:S05]  /*1c150*/  BRA `(.L_x_2) ;  /* 0xfffe8e6000007947 */ /* 0x000fea000383ffff */
.L_x_1:
[----:B------:R0:W-:Y:S04]  /*1c160*/  STL [R1+0xda4], R27 ;  /* 0x000da41b01007387 */ /* 0x0001e80000100800 */
[----:B0-----:R-:W2:Y:S04]  /*1c170*/  LDL.LU R27, [R1+0x58] ;  /* 0x00005800011b7983 */ /* 0x001ea80000300800 */
[----:B--2---:R0:W-:Y:S04]  /*1c180*/  STL [R1+0xdac], R27 ;  /* 0x000dac1b01007387 */ /* 0x0041e80000100800 */
[----:B0-----:R-:W2:Y:S04]  /*1c190*/  LDL.LU R27, [R1+0x48] ;  /* 0x00004800011b7983 */ /* 0x001ea80000300800 */
[----:B--2---:R0:W-:Y:S04]  /*1c1a0*/  STL [R1+0xdb4], R27 ;  /* 0x000db41b01007387 */ /* 0x0041e80000100800 */
[----:B0-----:R-:W2:Y:S04]  /*1c1b0*/  LDL.LU R27, [R1+0xe8] ;  /* 0x0000e800011b7983 */ /* 0x001ea80000300800 */
[----:B--2---:R0:W-:Y:S04]  /*1c1c0*/  STL [R1+0xdbc], R27 ;  /* 0x000dbc1b01007387 */ /* 0x0041e80000100800 */
[----:B------:R-:W2:Y:S01]  /*1c1d0*/  LDL.LU R26, [R1+0xe0] ;  /* 0x0000e000011a7983 */ /* 0x000ea20000300800 */
[----:B0----5:R-:W-:-:S03]  /*1c1e0*/  IMAD.MOV.U32 R27, RZ, RZ, R11 ;  /* 0x000000ffff1b7224 */ /* 0x021fc600078e000b */
[----:B--2---:R0:W-:Y:S04]  /*1c1f0*/  STL [R1+0xda0], R26 ;  /* 0x000da01a01007387 */ /* 0x0041e80000100800 */
[----:B0-----:R-:W2:Y:S04]  /*1c200*/  LDL.LU R26, [R1+0x1a4] ;  /* 0x0001a400011a7983 */ /* 0x001ea80000300800 */
[----:B--2---:R0:W-:Y:S04]  /*1c210*/  STL [R1+0xda8], R26 ;  /* 0x000da81a01007387 */ /* 0x0041e80000100800 */
[----:B0-----:R-:W2:Y:S04]  /*1c220*/  LDL.LU R26, [R1+0x5c] ;  /* 0x00005c00011a7983 */ /* 0x001ea80000300800 */
[----:B--2---:R0:W-:Y:S04]  /*1c230*/  STL [R1+0xdb0], R26 ;  /* 0x000db01a01007387 */ /* 0x0041e80000100800 */
[----:B0-----:R-:W2:Y:S04]  /*1c240*/  LDL.LU R26, [R1+0x4c] ;  /* 0x00004c00011a7983 */ /* 0x001ea80000300800 */
[----:B--2---:R0:W-:Y:S04]  /*1c250*/  STL [R1+0xdb8], R26 ;  /* 0x000db81a01007387 */ /* 0x0041e80000100800 */
[----:B0-----:R-:W2:Y:S04]  /*1c260*/  LDL.LU R26, [R1+0xec] ;  /* 0x0000ec00011a7983 */ /* 0x001ea80000300800 */
[----:B--2---:R-:W-:Y:S04]  /*1c270*/  STL [R1+0xdc0], R26 ;  /* 0x000dc01a01007387 */ /* 0x004fe80000100800 */
[----:B------:R-:W2:Y:S04]  /*1c280*/  LDL.LU R25, [R1+0x40] ;  /* 0x0000400001197983 */ /* 0x000ea80000300800 */
[----:B--2---:R0:W-:Y:S04]  /*1c290*/  STL [R1+0xd9c], R25 ;  /* 0x000d9c1901007387 */ /* 0x0041e80000100800 */
[----:B0-----:R-:W2:Y:S04]  /*1c2a0*/  LDL.LU R25, [R1+0xe4] ;  /* 0x0000e40001197983 */ /* 0x001ea80000300800 */
[----:B------:R0:W-:Y:S04]  /*1c2b0*/  STL [R1+0xd94], R23 ;  /* 0x000d941701007387 */ /* 0x0001e80000100800 */
[----:B0-----:R-:W3:Y:S04]  /*1c2c0*/  LDL.LU R23, [R1+0x54] ;  /* 0x0000540001177983 */ /* 0x001ee80000300800 */
[----:B---3--:R0:W-:Y:S04]  /*1c2d0*/  STL [R1+0xd98], R23 ;  /* 0x000d981701007387 */ /* 0x0081e80000100800 */
[----:B0-----:R-:W3:Y:S04]  /*1c2e0*/  LDL.LU R23, [R1+0x44] ;  /* 0x0000440001177983 */ /* 0x001ee80000300800 */
[----:B------:R-:W4:Y:S04]  /*1c2f0*/  LDL.LU R24, [R1+0x50] ;  /* 0x0000500001187983 */ /* 0x000f280000300800 */
[----:B------:R-:W2:Y:S04]  /*1c300*/  LDL.LU R22, [R1+0xf8] ;  /* 0x0000f80001167983 */ /* 0x000ea80000300800 */
[----:B--2---:R0:W-:Y:S04]  /*1c310*/  STL [R1+0xd90], R22 ;  /* 0x000d901601007387 */ /* 0x0041e80000100800 */
[----:B0-----:R-:W2:Y:S04]  /*1c320*/  LDL.LU R22, [R1+0x1bc] ;  /* 0x0001bc0001167983 */ /* 0x001ea80000300800 */
        /* <DEDUP_REMOVED lines=30> */
[----:B------:R-:W2:Y:S01]  /*1c510*/  LDL.LU R11, [R1+0x120] ;  /* 0x00012000010b7983 */ /* 0x000ea20000300800 */
[----:B------:R-:W-:-:S03]  /*1c520*/  IMAD.MOV.U32 R26, RZ, RZ, R10 ;  /* 0x000000ffff1a7224 */ /* 0x000fc600078e000a */
        /* <DEDUP_REMOVED lines=23> */
[----:B------:R0:W-:Y:S04]  /*1c6a0*/  STL [R1+0xd38], R29 ;  /* 0x000d381d01007387 */ /* 0x0001e80000100800 */
[----:B0-----:R-:W2:Y:S04]  /*1c6b0*/  LDL.LU R29, [R1+0x174] ;  /* 0x00017400011d7983 */ /* 0x001ea80000300800 */
[----:B--2---:R0:W-:Y:S04]  /*1c6c0*/  STL [R1+0xd3c], R29 ;  /* 0x000d3c1d01007387 */ /* 0x0041e80000100800 */
[----:B0-----:R-:W2:Y:S04]  /*1c6d0*/  LDL.LU R29, [R1+0x160] ;  /* 0x00016000011d7983 */ /* 0x001ea80000300800 */
[----:B--2---:R0:W-:Y:S04]  /*1c6e0*/  STL [R1+0xd44], R29 ;  /* 0x000d441d01007387 */ /* 0x0041e80000100800 */
[----:B0-----:R-:W2:Y:S04]  /*1c6f0*/  LDL.LU R29, [R1+0x19c] ;  /* 0x00019c00011d7983 */ /* 0x001ea80000300800 */
[----:B------:R-:W2:Y:S01]  /*1c700*/  LDL.LU R3, [R1+0x170] ;  /* 0x0001700001037983 */ /* 0x000ea20000300800 */
[----:B------:R-:W-:-:S03]  /*1c710*/  F2FP.BF16.PACK_AB R27, R26, R27 ;  /* 0x0000001b1a1b723e */ /* 0x000fc600000010ff */
[----:B--2---:R0:W-:Y:S04]  /*1c720*/  STL [R1+0xd40], R3 ;  /* 0x000d400301007387 */ /* 0x0041e80000100800 */
[----:B0-----:R-:W2:Y:S04]  /*1c730*/  LDL.LU R3, [R1+0x164] ;  /* 0x0001640001037983 */ /* 0x001ea80000300800 */
[----:B------:R-:W2:Y:S04]  /*1c740*/  LDL.LU R2, [R1+0x184] ;  /* 0x0001840001027983 */ /* 0x000ea80000300800 */
[----:B------:R-:W2:Y:S04]  /*1c750*/  LDL.LU R0, [R1+0x180] ;  /* 0x0001800001007983 */ /* 0x000ea80000300800 */
[----:B------:R-:W2:Y:S04]  /*1c760*/  LDL.LU R28, [R1+0x194] ;  /* 0x00019400011c7983 */ /* 0x000ea80000300800 */
[----:B------:R-:W2:Y:S04]  /*1c770*/  LDL.LU R26, [R1+0xdc0] ;  /* 0x000dc000011a7983 */ /* 0x000ea80000300800 */
[----:B------:R0:W-:Y:S04]  /*1c780*/  STL [R1+0x1c], R27 ;  /* 0x00001c1b01007387 */ /* 0x0001e80000100800 */
[----:B0-----:R-:W2:Y:S02]  /*1c790*/  LDL.LU R27, [R1+0xdbc] ;  /* 0x000dbc00011b7983 */ /* 0x001ea40000300800 */
[----:B--2---:R-:W-:-:S02]  /*1c7a0*/  F2FP.BF16.PACK_AB R27, R26, R27 ;  /* 0x0000001b1a1b723e */ /* 0x004fc400000010ff */
        /* <DEDUP_REMOVED lines=12> */
[----:B------:R-:W2:Y:S02]  /*1c870*/  LDL.LU R26, [R1+0xda0] ;  /* 0x000da000011a7983 */ /* 0x000ea40000300800 */
[----:B--2---:R-:W-:Y:S02]  /*1c880*/  F2FP.BF16.PACK_AB R26, R25, R26 ;  /* 0x0000001a191a723e */ /* 0x004fe400000010ff */
[----:B------:R-:W3:Y:S02]  /*1c890*/  LDL.LU R25, [R1+0xd9c] ;  /* 0x000d9c0001197983 */ /* 0x000ee40000300800 */
[----:B---3--:R-:W-:Y:S02]  /*1c8a0*/  F2FP.BF16.PACK_AB R25, R23, R25 ;  /* 0x000000191719723e */ /* 0x008fe400000010ff */
[----:B------:R-:W4:Y:S02]  /*1c8b0*/  LDL.LU R23, [R1+0xd98] ;  /* 0x000d980001177983 */ /* 0x000f240000300800 */
[----:B----4-:R-:W-:-:S02]  /*1c8c0*/  F2FP.BF16.PACK_AB R24, R23, R24 ;  /* 0x000000181718723e */ /* 0x010fc400000010ff */
[----:B------:R-:W2:Y:S02]  /*1c8d0*/  LDL.LU R23, [R1+0xd94] ;  /* 0x000d940001177983 */ /* 0x000ea40000300800 */
[----:B--2---:R-:W-:Y:S02]  /*1c8e0*/  F2FP.BF16.PACK_AB R23, R22, R23 ;  /* 0x000000171617723e */ /* 0x004fe400000010ff */
[----:B------:R-:W2:Y:S02]  /*1c8f0*/  LDL.LU R22, [R1+0xd90] ;  /* 0x000d900001167983 */ /* 0x000ea40000300800 */
[----:B--2---:R-:W-:Y:S02]  /*1c900*/  F2FP.BF16.PACK_AB R22, R21, R22 ;  /* 0x000000161516723e */ /* 0x004fe400000010ff */
[----:B------:R-:W2:Y:S02]  /*1c910*/  LDL.LU R21, [R1+0xd8c] ;  /* 0x000d8c0001157983 */ /* 0x000ea40000300800 */
[----:B--2---:R-:W-:-:S02]  /*1c920*/  F2FP.BF16.PACK_AB R21, R20, R21 ;  /* 0x000000151415723e */ /* 0x004fc400000010ff */
        /* <DEDUP_REMOVED lines=36> */
[----:B------:R-:W2:Y:S04]  /*1cb70*/  LDL.LU R3, [R1+0xd40] ;  /* 0x000d400001037983 */ /* 0x000ea80000300800 */
[----:B------:R0:W-:Y:S04]  /*1cb80*/  STL [R1+0xc], R29 ;  /* 0x00000c1d01007387 */ /* 0x0001e80000100800 */
[----:B0-----:R-:W2:Y:S02]  /*1cb90*/  LDL.LU R29, [R1+0xd3c] ;  /* 0x000d3c00011d7983 */ /* 0x001ea40000300800 */
[----:B--2---:R-:W-:-:S02]  /*1cba0*/  F2FP.BF16.PACK_AB R3, R29, R3 ;  /* 0x000000031d03723e */ /* 0x004fc400000010ff */
[----:B------:R-:W2:Y:S01]  /*1cbb0*/  LDL.LU R29, [R1+0xd38] ;  /* 0x000d3800011d7983 */ /* 0x000ea20000300800 */
[----:B------:R-:W-:-:S03]  /*1cbc0*/  F2FP.BF16.PACK_AB R2, R2, R0 ;  /* 0x000000000202723e */ /* 0x000fc600000010ff */
[----:B------:R0:W-:Y:S01]  /*1cbd0*/  STL [R1+0x8], R3 ;  /* 0x0000080301007387 */ /* 0x0001e20000100800 */
[----:B--2---:R-:W-:-:S05]  /*1cbe0*/  F2FP.BF16.PACK_AB R0, R28, R29 ;  /* 0x0000001d1c00723e */ /* 0x004fca00000010ff */
[----:B------:R0:W-:Y:S04]  /*1cbf0*/  STL [R1], R0 ;  /* 0x0000000001007387 */ /* 0x0001e80000100800 */
[----:B------:R0:W-:Y:S02]  /*1cc00*/  STL [R1+0x4], R2 ;  /* 0x0000040201007387 */ /* 0x0001e40000100800 */
.L_x_0:
[----:B0-----:R-:W2:Y:S04]  /*1cc10*/  LDL.LU R0, [R1+0xc] ;  /* 0x00000c0001007983 */ /* 0x001ea80000300800 */
[----:B------:R-:W-:Y:S04]  /*1cc20*/  STL.64 [R1+0xde8], R22 ;  /* 0x000de81601007387 */ /* 0x000fe80000100a00 */
[----:B------:R0:W-:Y:S04]  /*1cc30*/  STL.64 [R1+0xde0], R20 ;  /* 0x000de01401007387 */ /* 0x0001e80000100a00 */
[----:B0-----:R-:W3:Y:S04]  /*1cc40*/  LDL.LU R20, [R1] ;  /* 0x0000000001147983 */ /* 0x001ee80000300800 */
[----:B------:R-:W3:Y:S04]  /*1cc50*/  LDL.LU R21, [R1+0x4] ;  /* 0x0000040001157983 */ /* 0x000ee80000300800 */
[----:B------:R-:W3:Y:S04]  /*1cc60*/  LDL.LU R22, [R1+0x8] ;  /* 0x0000080001167983 */ /* 0x000ee80000300800 */
[----:B------:R-:W-:Y:S04]  /*1cc70*/  STL.64 [R1+0xdd8], R26 ;  /* 0x000dd81a01007387 */ /* 0x000fe80000100a00 */
[----:B------:R0:W-:Y:S04]  /*1cc80*/  STL.64 [R1+0xdd0], R24 ;  /* 0x000dd01801007387 */ /* 0x0001e80000100a00 */
[----:B------:R-:W1:Y:S04]  /*1cc90*/  S2R R29, SR_TID.X ;  /* 0x00000000001d7919 */ /* 0x000e680000002100 */
[----:B0-----:R-:W4:Y:S01]  /*1cca0*/  LDL R24, [R1+0xcf4] ;  /* 0x000cf40001187983 */ /* 0x001f220000100800 */
[----:B-1----:R-:W-:-:S02]  /*1ccb0*/  IMAD.SHL.U32 R2, R29, 0x8, RZ ;  /* 0x000000081d027824 */ /* 0x002fc400078e00ff */
[C---:B------:R-:W-:Y:S02]  /*1ccc0*/  IMAD.SHL.U32 R3, R29.reuse, 0x4, RZ ;  /* 0x000000041d037824 */ /* 0x040fe400078e00ff */
[----:B------:R-:W-:Y:S01]  /*1ccd0*/  IMAD.SHL.U32 R28, R29, 0x20, RZ ;  /* 0x000000201d1c7824 */ /* 0x000fe200078e00ff */
[----:B------:R-:W-:-:S04]  /*1cce0*/  LOP3.LUT R2, R2, 0x300, RZ, 0xc0, !PT ;  /* 0x0000030002027812 */ /* 0x000fc800078ec0ff */
[----:B------:R-:W-:Y:S01]  /*1ccf0*/  LOP3.LUT R2, R2, 0x70, R3, 0xf8, !PT ;  /* 0x0000007002027812 */ /* 0x000fe200078ef803 */
[----:B------:R-:W-:-:S05]  /*1cd00*/  IMAD.SHL.U32 R3, R29, 0x400, RZ ;  /* 0x000004001d037824 */ /* 0x000fca00078e00ff */
[----:B------:R-:W-:Y:S01]  /*1cd10*/  LOP3.LUT R3, R3, 0x1800, RZ, 0xc0, !PT ;  /* 0x0000180003037812 */ /* 0x000fe200078ec0ff */
[----:B------:R-:W-:Y:S01]  /*1cd20*/  BAR.SYNC.DEFER_BLOCKING 0x0 ;  /* 0x0000000000007b1d */ /* 0x000fe20000010000 */
[----:B--2---:R-:W-:Y:S02]  /*1cd30*/  IMAD.MOV.U32 R23, RZ, RZ, R0 ;  /* 0x000000ffff177224 */ /* 0x004fe400078e0000 */
[----:B------:R-:W-:-:S05]  /*1cd40*/  IMAD.SHL.U32 R0, R29, 0x100, RZ ;  /* 0x000001001d007824 */ /* 0x000fca00078e00ff */
[----:B------:R-:W-:-:S04]  /*1cd50*/  LOP3.LUT R0, R0, 0x1800, RZ, 0xc0, !PT ;  /* 0x0000180000007812 */ /* 0x000fc800078ec0ff */
[----:B------:R-:W-:-:S04]  /*1cd60*/  LOP3.LUT R0, R0, 0x60, R28, 0xf8, !PT ;  /* 0x0000006000007812 */ /* 0x000fc800078ef81c */
[----:B------:R-:W-:-:S05]  /*1cd70*/  LOP3.LUT R0, R0, R2, RZ, 0x3c, !PT ;  /* 0x0000000200007212 */ /* 0x000fca00078e3cff */
[----:B-----5:R-:W-:Y:S04]  /*1cd80*/  STS.128 [R0+0x80], R4 ;  /* 0x0000800400007388 */ /* 0x020fe80000000c00 */
[----:B------:R-:W-:Y:S04]  /*1cd90*/  STS.128 [R0+0x400], R8 ;  /* 0x0004000800007388 */ /* 0x000fe80000000c00 */
[----:B---3--:R0:W-:Y:S04]  /*1cda0*/  STS.128 [R0], R20 ;  /* 0x0000001400007388 */ /* 0x0081e80000000c00 */
[----:B------:R1:W-:Y:S01]  /*1cdb0*/  STS.128 [R0+0x480], R12 ;  /* 0x0004800c00007388 */ /* 0x0003e20000000c00 */
[----:B------:R-:W-:-:S05]  /*1cdc0*/  LOP3.LUT R29, R29, 0x7f, RZ, 0xc0, !PT ;  /* 0x0000007f1d1d7812 */ /* 0x000fca00078ec0ff */
[----:B------:R-:W-:Y:S01]  /*1cdd0*/  IMAD R3, R29, 0x10, R3 ;  /* 0x000000101d037824 */ /* 0x000fe200078e0203 */
[----:B------:R-:W-:Y:S06]  /*1cde0*/  BAR.SYNC.DEFER_BLOCKING 0x0 ;  /* 0x0000000000007b1d */ /* 0x000fec0000010000 */
[----:B0-----:R-:W2:Y:S04]  /*1cdf0*/  LDL.LU.64 R22, [R1+0xde8] ;  /* 0x000de80001167983 */ /* 0x001ea80000300a00 */
[----:B------:R-:W2:Y:S04]  /*1ce00*/  LDL.LU.64 R20, [R1+0xde0] ;  /* 0x000de00001147983 */ /* 0x000ea80000300a00 */
[----:B------:R-:W3:Y:S04]  /*1ce10*/  LDL.LU R8, [R1+0x10] ;  /* 0x0000100001087983 */ /* 0x000ee80000300800 */
[----:B------:R-:W3:Y:S04]  /*1ce20*/  LDL.LU R9, [R1+0x14] ;  /* 0x0000140001097983 */ /* 0x000ee80000300800 */
[----:B------:R-:W3:Y:S04]  /*1ce30*/  LDL.LU R10, [R1+0x18] ;  /* 0x00001800010a7983 */ /* 0x000ee80000300800 */
[----:B------:R-:W0:Y:S04]  /*1ce40*/  LDS.128 R4, [R3] ;  /* 0x0000000003047984 */ /* 0x000e280000000c00 */
[----:B------:R-:W3:Y:S01]  /*1ce50*/  LDL.LU R11, [R1+0x1c] ;  /* 0x00001c00010b7983 */ /* 0x000ee20000300800 */
[C---:B----4-:R-:W-:Y:S01]  /*1ce60*/  ISETP.GE.AND P0, PT, R24.reuse, c[0x0][0x178], PT ;  /* 0x00005e0018007a0c */ /* 0x050fe20003f06270 */
[----:B-1----:R-:W-:-:S02]  /*1ce70*/  IMAD R12, R24, c[0x0][0x194], RZ ;  /* 0x00006500180c7a24 */ /* 0x002fc400078e02ff */
[----:B0-----:R-:W-:Y:S04]  /*1ce80*/  STL [R1+0x24], R5 ;  /* 0x0000240501007387 */ /* 0x001fe80000100800 */
[----:B------:R0:W-:Y:S04]  /*1ce90*/  STL.64 [R1+0x28], R6 ;  /* 0x0000280601007387 */ /* 0x0001e80000100a00 */
[----:B------:R-:W4:Y:S01]  /*1cea0*/  LDL R2, [R1+0xd18] ;  /* 0x000d180001027983 */ /* 0x000f220000100800 */
[----:B0-----:R-:W-:-:S05]  /*1ceb0*/  LOP3.LUT R6, R3, 0x20, RZ, 0x3c, !PT ;  /* 0x0000002003067812 */ /* 0x001fca00078e3cff */
[----:B------:R-:W0:Y:S01]  /*1cec0*/  LDS.128 R24, [R6] ;  /* 0x0000000006187984 */ /* 0x000e220000000c00 */
[----:B------:R-:W-:-:S03]  /*1ced0*/  LOP3.LUT R5, R3, 0x40, RZ, 0x3c, !PT ;  /* 0x0000004003057812 */ /* 0x000fc600078e3cff */
[----:B0-----:R-:W-:Y:S04]  /*1cee0*/  STL.64 [R1], R24 ;  /* 0x0000001801007387 */ /* 0x001fe80000100a00 */
[----:B------:R-:W-:Y:S04]  /*1cef0*/  STL.64 [R1+0x8], R26 ;  /* 0x0000081a01007387 */ /* 0x000fe80000100a00 */
[----:B------:R-:W0:Y:S04]  /*1cf00*/  LDS.128 R24, [R5] ;  /* 0x0000000005187984 */ /* 0x000e280000000c00 */
[----:B0-----:R-:W-:Y:S04]  /*1cf10*/  STL.64 [R1+0x40], R24 ;  /* 0x0000401801007387 */ /* 0x001fe80000100a00 */
[----:B------:R0:W-:Y:S04]  /*1cf20*/  STL.64 [R1+0x48], R26 ;  /* 0x0000481a01007387 */ /* 0x0001e80000100a00 */
[----:B0-----:R-:W4:Y:S04]  /*1cf30*/  LDL.LU.64 R26, [R1+0xdd8] ;  /* 0x000dd800011a7983 */ /* 0x001f280000300a00 */
[----:B------:R-:W4:Y:S01]  /*1cf40*/  LDL.LU.64 R24, [R1+0xdd0] ;  /* 0x000dd00001187983 */ /* 0x000f220000300a00 */
[----:B------:R-:W-:Y:S01]  /*1cf50*/  IMAD.MOV.U32 R28, RZ, RZ, R4 ;  /* 0x000000ffff1c7224 */ /* 0x000fe200078e0004 */
[----:B------:R-:W-:-:S06]  /*1cf60*/  LOP3.LUT R4, R3, 0x60, RZ, 0x3c, !PT ;  /* 0x0000006003047812 */ /* 0x000fcc00078e3cff */
[----:B------:R-:W0:Y:S04]  /*1cf70*/  LDS.128 R4, [R4] ;  /* 0x0000000004047984 */ /* 0x000e280000000c00 */
[----:B------:R-:W-:Y:S06]  /*1cf80*/  BAR.SYNC.DEFER_BLOCKING 0x0 ;  /* 0x0000000000007b1d */ /* 0x000fec0000010000 */
[----:B------:R-:W-:Y:S04]  /*1cf90*/  STS.128 [R0], R16 ;  /* 0x0000001000007388 */ /* 0x000fe80000000c00 */
[----:B0-----:R-:W-:Y:S04]  /*1cfa0*/  STL [R1+0xda8], R4 ;  /* 0x000da80401007387 */ /* 0x001fe80000100800 */
[----:B------:R-:W-:Y:S04]  /*1cfb0*/  STL [R1+0xdc4], R4 ;  /* 0x000dc40401007387 */ /* 0x000fe80000100800 */
[----:B------:R0:W-:Y:S04]  /*1cfc0*/  STL [R1+0xd78], R6 ;  /* 0x000d780601007387 */ /* 0x0001e80000100800 */
[----:B--2---:R-:W-:Y:S04]  /*1cfd0*/  STS.128 [R0+0x80], R20 ;  /* 0x0000801400007388 */ /* 0x004fe80000000c00 */
[----:B---3--:R-:W-:Y:S04]  /*1cfe0*/  STS.128 [R0+0x480], R8 ;  /* 0x0004800800007388 */ /* 0x008fe80000000c00 */
[----:B------:R1:W-:Y:S04]  /*1cff0*/  STL [R1+0xd40], R5 ;  /* 0x000d400501007387 */ /* 0x0003e80000100800 */
[----:B------:R2:W-:Y:S04]  /*1d000*/  STL [R1+0xd38], R7 ;  /* 0x000d380701007387 */ /* 0x0005e80000100800 */
[----:B0-----:R-:W3:Y:S04]  /*1d010*/  LDL R6, [R1+0xd20] ;  /* 0x000d200001067983 */ /* 0x001ee80000100800 */
[----:B-1----:R-:W3:Y:S04]  /*1d020*/  LDL.LU R5, [R1+0xcf4] ;  /* 0x000cf40001057983 */ /* 0x002ee80000300800 */
[----:B--2---:R-:W2:Y:S04]  /*1d030*/  LDL.LU R7, [R1+0xd24] ;  /* 0x000d240001077983 */ /* 0x004ea80000300800 */
[----:B----4-:R-:W-:Y:S04]  /*1d040*/  STS.128 [R0+0x400], R24 ;  /* 0x0004001800007388 */ /* 0x010fe80000000c00 */
[----:B------:R-:W-:Y:S06]  /*1d050*/  BAR.SYNC.DEFER_BLOCKING 0x0 ;  /* 0x0000000000007b1d */ /* 0x000fec0000010000 */
[----:B------:R-:W0:Y:S04]  /*1d060*/  LDS.128 R8, [R3] ;  /* 0x0000000003087984 */ /* 0x000e280000000c00 */
[----:B0-----:R-:W-:Y:S04]  /*1d070*/  STL [R1+0xdcc], R8 ;  /* 0x000dcc0801007387 */ /* 0x001fe80000100800 */
[----:B------:R0:W-:Y:S04]  /*1d080*/  STL [R1+0xdc8], R10 ;  /* 0x000dc80a01007387 */ /* 0x0001e80000100800 */
[----:B0-----:R-:W4:Y:S04]  /*1d090*/  LDL R10, [R1+0x28] ;  /* 0x00002800010a7983 */ /* 0x001f280000100800 */
[----:B------:R0:W-:Y:S04]  /*1d0a0*/  STL [R1+0xdc0], R9 ;  /* 0x000dc00901007387 */ /* 0x0001e80000100800 */
[----:B0-----:R-:W2:Y:S04]  /*1d0b0*/  LDL R9, [R1+0xd18] ;  /* 0x000d180001097983 */ /* 0x001ea80000100800 */
[----:B------:R0:W-:Y:S04]  /*1d0c0*/  STL [R1+0xd98], R11 ;  /* 0x000d980b01007387 */ /* 0x0001e80000100800 */
[----:B0-----:R-:W3:Y:S04]  /*1d0d0*/  LDL R11, [R1+0xd1c] ;  /* 0x000d1c00010b7983 */ /* 0x001ee80000100800 */
[----:B------:R-:W0:Y:S01]  /*1d0e0*/  S2R R19, SR_TID.X ;  /* 0x0000000000137919 */ /* 0x000e220000002100 */
[----:B------:R-:W-:-:S02]  /*1d0f0*/  ISETP.LT.AND P0, PT, R2, c[0x0][0x17c], !P0 ;  /* 0x00005f0002007a0c */ /* 0x000fc40004701270 */
[----:B------:R-:W-:Y:S01]  /*1d100*/  LEA R2, P1, R12, c[0x0][0x170], 0x1 ;  /* 0x00005c000c027a11 */ /* 0x000fe200078208ff */
[----:B------:R-:W-:-:S03]  /*1d110*/  IMAD.MOV.U32 R16, RZ, RZ, c[0x0][0x194] ;  /* 0x00006500ff107624 */ /* 0x000fc600078e00ff */
[----:B------:R-:W-:Y:S02]  /*1d120*/  LEA.HI.X.SX32 R3, R12, c[0x0][0x174], 0x1, P1 ;  /* 0x00005d000c037a11 */ /* 0x000fe400008f0eff */
[----:B------:R-:W-:Y:S02]  /*1d130*/  PRMT R4, R28, 0x7632, R4 ;  /* 0x000076321c047816 */ /* 0x000fe40000000004 */
[C---:B0-----:R-:W-:Y:S01]  /*1d140*/  LOP3.LUT R17, R19.reuse, 0x7f, RZ, 0xc0, !PT ;  /* 0x0000007f13117812 */ /* 0x041fe200078ec0ff */
[----:B------:R-:W-:-:S05]  /*1d150*/  IMAD.SHL.U32 R19, R19, 0x400, RZ ;  /* 0x0000040013137824 */ /* 0x000fca00078e00ff */
[----:B------:R-:W-:-:S05]  /*1d160*/  LOP3.LUT R19, R19, 0x1800, RZ, 0xc0, !PT ;  /* 0x0000180013137812 */ /* 0x000fca00078ec0ff */
[----:B------:R-:W-:-:S05]  /*1d170*/  IMAD R19, R17, 0x10, R19 ;  /* 0x0000001011137824 */ /* 0x000fca00078e0213 */
[----:B------:R-:W-:Y:S02]  /*1d180*/  LOP3.LUT R19, R19, 0x20, RZ, 0x3c, !PT ;  /* 0x0000002013137812 */ /* 0x000fe400078e3cff */
[C---:B--2---:R-:W-:Y:S02]  /*1d190*/  IADD3 R13, R9.reuse, 0x2, RZ ;  /* 0x00000002090d7810 */ /* 0x044fe40007ffe0ff */
[----:B------:R-:W-:Y:S02]  /*1d1a0*/  IADD3 R0, R9, 0x1, RZ ;  /* 0x0000000109007810 */ /* 0x000fe40007ffe0ff */
[----:B------:R-:W-:Y:S01]  /*1d1b0*/  ISETP.GE.AND P1, PT, R13, c[0x0][0x17c], PT ;  /* 0x00005f000d007a0c */ /* 0x000fe20003f26270 */
[----:B------:R-:W-:Y:S01]  /*1d1c0*/  IMAD R13, R16, 0x80, R12 ;  /* 0x00000080100d7824 */ /* 0x000fe200078e020c */
[----:B------:R-:W-:Y:S01]  /*1d1d0*/  ISETP.GE.AND P2, PT, R0, c[0x0][0x17c], PT ;  /* 0x00005f0000007a0c */ /* 0x000fe20003f46270 */
[----:B------:R-:W-:Y:S02]  /*1d1e0*/  IMAD R18, R9, c[0x0][0x198], RZ ;  /* 0x0000660009127a24 */ /* 0x000fe400078e02ff */
[----:B------:R-:W-:Y:S01]  /*1d1f0*/  IMAD R0, R16, 0x80, R13 ;  /* 0x0000008010007824 */ /* 0x000fe200078e020d */
[----:B------:R-:W-:Y:S01]  /*1d200*/  LEA R24, P6, R13, c[0x0][0x170], 0x1 ;  /* 0x00005c000d187a11 */ /* 0x000fe200078c08ff */
[----:B------:R-:W-:-:S04]  /*1d210*/  IMAD.WIDE R14, R18, 0x2, R2 ;  /* 0x00000002120e7825 */ /* 0x000fc800078e0202 */
[----:B------:R-:W-:Y:S01]  /*1d220*/  IMAD R12, R16, 0x80, R0 ;  /* 0x00000080100c7824 */ /* 0x000fe200078e0200 */
[----:B------:R0:W-:Y:S01]  /*1d230*/  @P0 STG.E.U16 [R14.64], R28 ;  /* 0x0000001c0e000986 */ /* 0x0001e2000c101506 */
[----:B------:R-:W-:-:S03]  /*1d240*/  LEA.HI.X.SX32 R25, R13, c[0x0][0x174], 0x1, P6 ;  /* 0x00005d000d197a11 */ /* 0x000fc600030f0eff */
[----:B0-----:R-:W-:-:S04]  /*1d250*/  LEA R28, P6, R12, c[0x0][0x170], 0x1 ;  /* 0x00005c000c1c7a11 */ /* 0x001fc800078c08ff */
[----:B------:R-:W-:Y:S02]  /*1d260*/  LEA.HI.X.SX32 R29, R12, c[0x0][0x174], 0x1, P6 ;  /* 0x00005d000c1d7a11 */ /* 0x000fe400030f0eff */
[----:B------:R-:W0:Y:S01]  /*1d270*/  LDS.128 R12, [R19] ;  /* 0x00000000130c7984 */ /* 0x000e220000000c00 */
[----:B------:R-:W-:-:S04]  /*1d280*/  ISETP.GE.AND P3, PT, R9, c[0x0][0x17c], PT ;  /* 0x00005f0009007a0c */ /* 0x000fc80003f66270 */
[----:B---3--:R-:W-:Y:S01]  /*1d290*/  ISETP.LT.AND P4, PT, R11, c[0x0][0x178], !P3 ;  /* 0x00005e000b007a0c */ /* 0x008fe20005f81270 */
[----:B------:R-:W-:Y:S01]  /*1d2a0*/  IMAD.WIDE R22, R18, 0x2, R24 ;  /* 0x0000000212167825 */ /* 0x000fe200078e0218 */
[----:B------:R-:W-:Y:S02]  /*1d2b0*/  IADD3 R8, R9, 0x3, RZ ;  /* 0x0000000309087810 */ /* 0x000fe40007ffe0ff */
[----:B------:R-:W-:-:S04]  /*1d2c0*/  LEA R26, P0, R0, c[0x0][0x170], 0x1 ;  /* 0x00005c00001a7a11 */ /* 0x000fc800078008ff */
[----:B------:R-:W-:Y:S02]  /*1d2d0*/  LEA.HI.X.SX32 R27, R0, c[0x0][0x174], 0x1, P0 ;  /* 0x00005d00001b7a11 */ /* 0x000fe400000f0eff */
[----:B------:R-:W-:-:S03]  /*1d2e0*/  ISETP.GE.AND P0, PT, R8, c[0x0][0x17c], PT ;  /* 0x00005f0008007a0c */ /* 0x000fc60003f06270 */
[----:B----4-:R-:W-:Y:S04]  /*1d2f0*/  @P4 STG.E.U16 [R22.64], R10 ;  /* 0x0000000a16004986 */ /* 0x010fe8000c101506 */
[----:B0-----:R0:W-:Y:S04]  /*1d300*/  STL.64 [R1+0xdb8], R12 ;  /* 0x000db80c01007387 */ /* 0x0011e80000100a00 */
[----:B0-----:R-:W2:Y:S04]  /*1d310*/  LDL.LU R12, [R1] ;  /* 0x00000000010c7983 */ /* 0x001ea80000300800 */
[----:B------:R-:W-:Y:S04]  /*1d320*/  STL.64 [R1+0xdb0], R14 ;  /* 0x000db00e01007387 */ /* 0x000fe80000100a00 */
[----:B------:R-:W3:Y:S04]  /*1d330*/  LDL.LU R8, [R1+0xdcc] ;  /* 0x000dcc0001087983 */ /* 0x000ee80000300800 */
[----:B------:R-:W4:Y:S04]  /*1d340*/  LDL.LU R10, [R1+0xdc8] ;  /* 0x000dc800010a7983 */ /* 0x000f280000300800 */
[----:B------:R-:W2:Y:S01]  /*1d350*/  LDL.LU R23, [R1+0x28] ;  /* 0x0000280001177983 */ /* 0x000ea20000300800 */
[----:B------:R-:W-:-:S02]  /*1d360*/  ISETP.LT.AND P5, PT, R7, c[0x0][0x178], !P3 ;  /* 0x00005e0007007a0c */ /* 0x000fc40005fa1270 */
[----:B------:R-:W-:Y:S02]  /*1d370*/  ISETP.LT.AND P3, PT, R6, c[0x0][0x178], !P3 ;  /* 0x00005e0006007a0c */ /* 0x000fe40005f61270 */
[----:B------:R-:W-:Y:S02]  /*1d380*/  ISETP.LT.AND P6, PT, R5, c[0x0][0x178], !P2 ;  /* 0x00005e0005007a0c */ /* 0x000fe400057c1270 */
[C---:B------:R-:W-:Y:S01]  /*1d390*/  IADD3 R0, R18.reuse, c[0x0][0x198], RZ ;  /* 0x0000660012007a10 */ /* 0x040fe20007ffe0ff */
[----:B------:R-:W-:-:S04]  /*1d3a0*/  IMAD.WIDE R20, R18, 0x2, R26 ;  /* 0x0000000212147825 */ /* 0x000fc800078e021a */
[----:B------:R-:W-:-:S04]  /*1d3b0*/  IMAD.WIDE R18, R18, 0x2, R28 ;  /* 0x0000000212127825 */ /* 0x000fc800078e021c */
[----:B------:R-:W-:Y:S01]  /*1d3c0*/  IMAD.WIDE R16, R0, 0x2, R2 ;  /* 0x0000000200107825 */ /* 0x000fe200078e0202 */
[----:B------:R-:W-:Y:S01]  /*1d3d0*/  ISETP.LT.AND P4, PT, R11, c[0x0][0x178], !P2 ;  /* 0x00005e000b007a0c */ /* 0x000fe20005781270 */
[----:B---3--:R-:W-:Y:S04]  /*1d3e0*/  @P5 STG.E.U16 [R20.64], R8 ;  /* 0x0000000814005986 */ /* 0x008fe8000c101506 */
[----:B----4-:R-:W-:Y:S04]  /*1d3f0*/  @P3 STG.E.U16 [R18.64], R10 ;  /* 0x0000000a12003986 */ /* 0x010fe8000c101506 */
[----:B------:R0:W-:Y:S04]  /*1d400*/  @P6 STG.E.U16 [R16.64], R4 ;  /* 0x0000000410006986 */ /* 0x0001e8000c101506 */
[----:B0-----:R-:W3:Y:S01]  /*1d410*/  LDL.LU R4, [R1+0xdc4] ;  /* 0x000dc40001047983 */ /* 0x001ee20000300800 */
[----:B------:R-:W-:-:S02]  /*1d420*/  ISETP.LT.AND P5, PT, R7, c[0x0][0x178], !P2 ;  /* 0x00005e0007007a0c */ /* 0x000fc400057a1270 */
[----:B------:R-:W-:Y:S02]  /*1d430*/  ISETP.LT.AND P2, PT, R6, c[0x0][0x178], !P2 ;  /* 0x00005e0006007a0c */ /* 0x000fe40005741270 */
[----:B--2---:R-:W-:Y:S01]  /*1d440*/  PRMT R15, R23, 0x7632, R15 ;  /* 0x00007632170f7816 */ /* 0x004fe2000000000f */
[----:B------:R-:W-:Y:S01]  /*1d450*/  IMAD.WIDE R22, R0, 0x2, R24 ;  /* 0x0000000200167825 */ /* 0x000fe200078e0218 */
[----:B------:R-:W-:Y:S02]  /*1d460*/  PRMT R14, R8, 0x7632, R14 ;  /* 0x00007632080e7816 */ /* 0x000fe4000000000e */
[----:B------:R-:W-:Y:S01]  /*1d470*/  PRMT R13, R10, 0x7632, R13 ;  /* 0x000076320a0d7816 */ /* 0x000fe2000000000d */
[C---:B------:R-:W-:Y:S01]  /*1d480*/  IMAD.WIDE R20, R0.reuse, 0x2, R26 ;  /* 0x0000000200147825 */ /* 0x040fe200078e021a */
[----:B------:R-:W-:Y:S03]  /*1d490*/  @P4 STG.E.U16 [R22.64], R15 ;  /* 0x0000000f16004986 */ /* 0x000fe6000c101506 */
[----:B------:R-:W-:Y:S01]  /*1d4a0*/  IMAD.WIDE R18, R0, 0x2, R28 ;  /* 0x0000000200127825 */ /* 0x000fe200078e021c */
[----:B------:R-:W-:Y:S04]  /*1d4b0*/  @P5 STG.E.U16 [R20.64], R14 ;  /* 0x0000000e14005986 */ /* 0x000fe8000c101506 */
[----:B------:R0:W-:Y:S04]  /*1d4c0*/  @P2 STG.E.U16 [R18.64], R13 ;  /* 0x0000000d12002986 */ /* 0x0001e8000c101506 */
[----:B0-----:R-:W0:Y:S01]  /*1d4d0*/  S2R R13, SR_TID.X ;  /* 0x00000000000d7919 */ /* 0x001e220000002100 */
[----:B------:R-:W-:-:S02]  /*1d4e0*/  ISETP.LT.AND P6, PT, R5, c[0x0][0x178], !P1 ;  /* 0x00005e0005007a0c */ /* 0x000fc40004fc1270 */
[----:B------:R-:W-:-:S05]  /*1d4f0*/  IADD3 R8, R0, c[0x0][0x198], RZ ;  /* 0x0000660000087a10 */ /* 0x000fca0007ffe0ff */
[----:B------:R-:W-:-:S06]  /*1d500*/  IMAD.WIDE R16, R8, 0x2, R2 ;  /* 0x0000000208107825 */ /* 0x000fcc00078e0202 */
[----:B------:R1:W-:Y:S01]  /*1d510*/  @P6 STG.E.U16 [R16.64], R12 ;  /* 0x0000000c10006986 */ /* 0x0003e2000c101506 */
[----:B0-----:R-:W-:-:S05]  /*1d520*/  IMAD.SHL.U32 R23, R13, 0x400, RZ ;  /* 0x000004000d177824 */ /* 0x001fca00078e00ff */
[----:B------:R-:W-:Y:S02]  /*1d530*/  LOP3.LUT R23, R23, 0x1800, RZ, 0xc0, !PT ;  /* 0x0000180017177812 */ /* 0x000fe400078ec0ff */
[----:B------:R-:W-:-:S04]  /*1d540*/  IADD3 R10, R9, 0x4, RZ ;  /* 0x00000004090a7810 */ /* 0x000fc80007ffe0ff */
[----:B------:R-:W-:Y:S02]  /*1d550*/  ISETP.GE.AND P3, PT, R10, c[0x0][0x17c], PT ;  /* 0x00005f000a007a0c */ /* 0x000fe40003f66270 */
[----:B------:R-:W-:Y:S02]  /*1d560*/  IADD3 R10, R9, 0x5, RZ ;  /* 0x00000005090a7810 */ /* 0x000fe40007ffe0ff */
[----:B------:R-:W2:Y:S01]  /*1d570*/  LDL.LU R9, [R1+0xdc0] ;  /* 0x000dc00001097983 */ /* 0x000ea20000300800 */
[----:B---3--:R-:W-:Y:S02]  /*1d580*/  PRMT R4, R12, 0x7632, R4 ;  /* 0x000076320c047816 */ /* 0x008fe40000000004 */
[----:B-1----:R-:W-:-:S05]  /*1d590*/  LOP3.LUT R12, R13, 0x7f, RZ, 0xc0, !PT ;  /* 0x0000007f0d0c7812 */ /* 0x002fca00078ec0ff */
[----:B------:R-:W-:-:S05]  /*1d5a0*/  IMAD R23, R12, 0x10, R23 ;  /* 0x000000100c177824 */ /* 0x000fca00078e0217 */
[----:B------:R-:W-:-:S05]  /*1d5b0*/  LOP3.LUT R23, R23, 0x40, RZ, 0x3c, !PT ;  /* 0x0000004017177812 */ /* 0x000fca00078e3cff */
[----:B------:R-:W0:Y:S04]  /*1d5c0*/  LDS.128 R16, [R23] ;  /* 0x0000000017107984 */ /* 0x000e280000000c00 */
[----:B0-----:R0:W-:Y:S04]  /*1d5d0*/  STL.64 [R1+0xd90], R16 ;  /* 0x000d901001007387 */ /* 0x0011e80000100a00 */
[----:B0-----:R-:W3:Y:S04]  /*1d5e0*/  LDL.LU R16, [R1+0x8] ;  /* 0x0000080001107983 */ /* 0x001ee80000300800 */
[----:B------:R-:W4:Y:S01]  /*1d5f0*/  LDL.LU R17, [R1+0x40] ;  /* 0x0000400001117983 */ /* 0x000f220000300800 */
[----:B------:R-:W-:Y:S01]  /*1d600*/  ISETP.LT.AND P4, PT, R11, c[0x0][0x178], !P1 ;  /* 0x00005e000b007a0c */ /* 0x000fe20004f81270 */
[----:B------:R-:W-:Y:S01]  /*1d610*/  IMAD.WIDE R12, R8, 0x2, R24 ;  /* 0x00000002080c7825 */ /* 0x000fe200078e0218 */
[----:B------:R-:W-:-:S11]  /*1d620*/  ISETP.LT.AND P5, PT, R7, c[0x0][0x178], !P1 ;  /* 0x00005e0007007a0c */ /* 0x000fd60004fa1270 */
[----:B---3--:R-:W-:Y:S04]  /*1d630*/  @P4 STG.E.U16 [R12.64], R16 ;  /* 0x000000100c004986 */ /* 0x008fe8000c101506 */
[----:B----4-:R-:W-:Y:S04]  /*1d640*/  STL [R1+0xd9c], R17 ;  /* 0x000d9c1101007387 */ /* 0x010fe80000100800 */
[----:B------:R0:W-:Y:S04]  /*1d650*/  STL [R1+0xd44], R19 ;  /* 0x000d441301007387 */ /* 0x0001e80000100800 */
[----:B0-----:R-:W3:Y:S04]  /*1d660*/  LDL.LU R19, [R1+0xd18] ;  /* 0x000d180001137983 */ /* 0x001ee80000300800 */
[----:B------:R-:W4:Y:S01]  /*1d670*/  LDL.LU.64 R12, [R1+0xdb8] ;  /* 0x000db800010c7983 */ /* 0x000f220000300a00 */
[----:B------:R-:W-:Y:S01]  /*1d680*/  IMAD.WIDE R14, R8, 0x2, R26 ;  /* 0x00000002080e7825 */ /* 0x000fe200078e021a */
[----:B------:R-:W-:-:S02]  /*1d690*/  ISETP.LT.AND P1, PT, R6, c[0x0][0x178], !P1 ;  /* 0x00005e0006007a0c */ /* 0x000fc40004f21270 */
[----:B------:R-:W-:Y:S02]  /*1d6a0*/  ISETP.LT.AND P6, PT, R5, c[0x0][0x178], !P0 ;  /* 0x00005e0005007a0c */ /* 0x000fe400047c1270 */
[C---:B------:R-:W-:Y:S01]  /*1d6b0*/  IADD3 R0, R8.reuse, c[0x0][0x198], RZ ;  /* 0x0000660008007a10 */ /* 0x040fe20007ffe0ff */
[----:B----4-:R0:W-:Y:S04]  /*1d6c0*/  @P5 STG.E.U16 [R14.64], R12 ;  /* 0x0000000c0e005986 */ /* 0x0101e8000c101506 */
[----:B0-----:R-:W4:Y:S01]  /*1d6d0*/  LDL.LU.64 R14, [R1+0xdb0] ;  /* 0x000db000010e7983 */ /* 0x001f220000300a00 */
[----:B------:R-:W-:Y:S01]  /*1d6e0*/  IMAD.WIDE R22, R8, 0x2, R28 ;  /* 0x0000000208167825 */ /* 0x000fe200078e021c */
[----:B------:R-:W-:-:S03]  /*1d6f0*/  ISETP.LT.AND P4, PT, R11, c[0x0][0x178], !P0 ;  /* 0x00005e000b007a0c */ /* 0x000fc60004781270 */
[----:B------:R-:W-:Y:S01]  /*1d700*/  IMAD.WIDE R20, R0, 0x2, R2 ;  /* 0x0000000200147825 */ /* 0x000fe200078e0202 */
[----:B------:R-:W-:Y:S02]  /*1d710*/  ISETP.LT.AND P5, PT, R7, c[0x0][0x178], !P0 ;  /* 0x00005e0007007a0c */ /* 0x000fe400047a1270 */
[----:B------:R-:W-:Y:S02]  /*1d720*/  ISETP.LT.AND P0, PT, R6, c[0x0][0x178], !P0 ;  /* 0x00005e0006007a0c */ /* 0x000fe40004701270 */
[----:B------:R-:W-:Y:S02]  /*1d730*/  IADD3 R8, R0, c[0x0][0x198], RZ ;  /* 0x0000660000087a10 */ /* 0x000fe40007ffe0ff */
[----:B------:R-:W-:Y:S01]  /*1d740*/  PRMT R12, R12, 0x7632, R12 ;  /* 0x000076320c0c7816 */ /* 0x000fe2000000000c */
[----:B----4-:R0:W-:Y:S04]  /*1d750*/  @P1 STG.E.U16 [R22.64], R14 ;  /* 0x0000000e16001986 */ /* 0x0101e8000c101506 */
[----:B------:R1:W-:Y:S01]  /*1d760*/  @P6 STG.E.U16 [R20.64], R4 ;  /* 0x0000000414006986 */ /* 0x0003e2000c101506 */
[----:B0-----:R-:W-:Y:S01]  /*1d770*/  IMAD.WIDE R22, R0, 0x2, R28 ;  /* 0x0000000200167825 */ /* 0x001fe200078e021c */
[----:B-1----:R-:W-:-:S02]  /*1d780*/  PRMT R21, R16, 0x7632, R21 ;  /* 0x0000763210157816 */ /* 0x002fc40000000015 */
[----:B------:R-:W4:Y:S01]  /*1d790*/  LDL.LU R4, [R1+0xda8] ;  /* 0x000da80001047983 */ /* 0x000f220000300800 */
[----:B------:R-:W-:-:S03]  /*1d7a0*/  IMAD.WIDE R16, R0, 0x2, R26 ;  /* 0x0000000200107825 */ /* 0x000fc600078e021a */
[----:B------:R0:W-:Y:S02]  /*1d7b0*/  STL.64 [R1+0xda0], R6 ;  /* 0x000da00601007387 */ /* 0x0001e40000100a00 */
[----:B0-----:R-:W-:Y:S01]  /*1d7c0*/  IMAD.WIDE R6, R0, 0x2, R24 ;  /* 0x0000000200067825 */ /* 0x001fe200078e0218 */
[----:B------:R-:W-:-:S05]  /*1d7d0*/  PRMT R0, R21, 0x7610, R0 ;  /* 0x0000761015007816 */ /* 0x000fca0000000000 */
[----:B------:R0:W-:Y:S04]  /*1d7e0*/  @P4 STG.E.U16 [R6.64], R0 ;  /* 0x0000000006004986 */ /* 0x0001e8000c101506 */
[----:B------:R1:W-:Y:S04]  /*1d7f0*/  @P5 STG.E.U16 [R16.64], R12 ;  /* 0x0000000c10005986 */ /* 0x0003e8000c101506 */
[----:B0-----:R-:W2:Y:S04]  /*1d800*/  LDL.LU.64 R6, [R1+0xda0] ;  /* 0x000da00001067983 */ /* 0x001ea80000300a00 */
[----:B-1----:R-:W3:Y:S01]  /*1d810*/  LDL.LU R17, [R1+0xd9c] ;  /* 0x000d9c0001117983 */ /* 0x002ee20000300800 */
[----:B------:R-:W-:-:S05]  /*1d820*/  PRMT R14, R14, 0x7632, R14 ;  /* 0x000076320e0e7816 */ /* 0x000fca000000000e */
[----:B------:R0:W-:Y:S04]  /*1d830*/  STL.64 [R1+0xd50], R14 ;  /* 0x000d500e01007387 */ /* 0x0001e80000100a00 */
[----:B0-----:R-:W4:Y:S04]  /*1d840*/  LDL.LU R15, [R1+0x48] ;  /* 0x00004800010f7983 */ /* 0x001f280000300800 */
[----:B------:R0:W-:Y:S04]  /*1d850*/  @P0 STG.E.U16 [R22.64], R14 ;  /* 0x0000000e16000986 */ /* 0x0001e8000c101506 */
[----:B0-----:R-:W0:Y:S01]  /*1d860*/  S2R R23, SR_TID.X ;  /* 0x0000000000177919 */ /* 0x001e220000002100 */
[----:B------:R-:W-:Y:S01]  /*1d870*/  ISETP.LT.AND P6, PT, R5, c[0x0][0x178], !P3 ;  /* 0x00005e0005007a0c */ /* 0x000fe20005fc1270 */
[C---:B------:R-:W-:Y:S01]  /*1d880*/  IMAD.WIDE R20, R8.reuse, 0x2, R2 ;  /* 0x0000000208147825 */ /* 0x040fe200078e0202 */
[----:B------:R-:W-:-:S02]  /*1d890*/  IADD3 R0, R8, c[0x0][0x198], RZ ;  /* 0x0000660008007a10 */ /* 0x000fc40007ffe0ff */
[----:B------:R-:W-:Y:S02]  /*1d8a0*/  ISETP.LT.AND P4, PT, R11, c[0x0][0x178], !P3 ;  /* 0x00005e000b007a0c */ /* 0x000fe40005f81270 */
[----:B------:R-:W4:Y:S01]  /*1d8b0*/  LDL.LU R11, [R1+0xd98] ;  /* 0x000d9800010b7983 */ /* 0x000f220000300800 */
[C---:B0-----:R-:W-:Y:S01]  /*1d8c0*/  LOP3.LUT R22, R23.reuse, 0x7f, RZ, 0xc0, !PT ;  /* 0x0000007f17167812 */ /* 0x041fe200078ec0ff */
[----:B------:R-:W-:-:S05]  /*1d8d0*/  IMAD.SHL.U32 R23, R23, 0x400, RZ ;  /* 0x0000040017177824 */ /* 0x000fca00078e00ff */
[----:B------:R-:W-:-:S05]  /*1d8e0*/  LOP3.LUT R23, R23, 0x1800, RZ, 0xc0, !PT ;  /* 0x0000180017177812 */ /* 0x000fca00078ec0ff */
[----:B------:R-:W-:-:S05]  /*1d8f0*/  IMAD R23, R22, 0x10, R23 ;  /* 0x0000001016177824 */ /* 0x000fca00078e0217 */
[----:B------:R-:W-:Y:S01]  /*1d900*/  LOP3.LUT R23, R23, 0x60, RZ, 0x3c, !PT ;  /* 0x0000006017177812 */ /* 0x000fe200078e3cff */
[----:B--2---:R-:W-:Y:S04]  /*1d910*/  STL.64 [R1+0xd80], R6 ;  /* 0x000d800601007387 */ /* 0x004fe80000100a00 */
[----:B---3--:R0:W-:Y:S04]  /*1d920*/  @P6 STG.E.U16 [R20.64], R17 ;  /* 0x0000001114006986 */ /* 0x0081e8000c101506 */
[----:B----4-:R-:W-:Y:S01]  /*1d930*/  STL.64 [R1+0xd88], R4 ;  /* 0x000d880401007387 */ /* 0x010fe20000100a00 */
[----:B0-----:R-:W-:-:S05]  /*1d940*/  IMAD.WIDE R20, R0, 0x2, R2 ;  /* 0x0000000200147825 */ /* 0x001fca00078e0202 */
[----:B------:R-:W-:Y:S04]  /*1d950*/  STL.64 [R1+0x18], R20 ;  /* 0x0000181401007387 */ /* 0x000fe80000100a00 */
[----:B------:R-:W0:Y:S01]  /*1d960*/  LDS.128 R20, [R23] ;  /* 0x0000000017147984 */ /* 0x000e220000000c00 */
[----:B------:R-:W-:Y:S01]  /*1d970*/  PRMT R12, R17, 0x7632, R12 ;  /* 0x00007632110c7816 */ /* 0x000fe2000000000c */
[----:B------:R-:W-:-:S05]  /*1d980*/  IMAD.WIDE R16, R8, 0x2, R24 ;  /* 0x0000000208107825 */ /* 0x000fca00078e0218 */
[----:B------:R-:W-:Y:S04]  /*1d990*/  @P4 STG.E.U16 [R16.64], R15 ;  /* 0x0000000f10004986 */ /* 0x000fe8000c101506 */
[----:B0-----:R0:W-:Y:S04]  /*1d9a0*/  STL.64 [R1+0xd70], R20 ;  /* 0x000d701401007387 */ /* 0x0011e80000100a00 */
[----:B0-----:R-:W2:Y:S04]  /*1d9b0*/  LDL.LU.64 R20, [R1+0x18] ;  /* 0x0000180001147983 */ /* 0x001ea80000300a00 */
[----:B------:R0:W-:Y:S04]  /*1d9c0*/  STL [R1+0xd3c], R23 ;  /* 0x000d3c1701007387 */ /* 0x0001e80000100800 */
[----:B0-----:R-:W3:Y:S04]  /*1d9d0*/  LDL.LU R23, [R1+0xd1c] ;  /* 0x000d1c0001177983 */ /* 0x001ee80000300800 */
[----:B------:R-:W4:Y:S01]  /*1d9e0*/  LDL.LU.64 R16, [R1+0xd90] ;  /* 0x000d900001107983 */ /* 0x000f220000300a00 */
[----:B------:R-:W-:-:S02]  /*1d9f0*/  ISETP.LT.AND P5, PT, R7, c[0x0][0x178], !P3 ;  /* 0x00005e0007007a0c */ /* 0x000fc40005fa1270 */
[----:B------:R-:W-:Y:S02]  /*1da00*/  ISETP.LT.AND P3, PT, R6, c[0x0][0x178], !P3 ;  /* 0x00005e0006007a0c */ /* 0x000fe40005f61270 */
[----:B------:R-:W-:Y:S01]  /*1da10*/  ISETP.GE.AND P2, PT, R10, c[0x0][0x17c], PT ;  /* 0x00005f000a007a0c */ /* 0x000fe20003f46270 */
[----:B------:R-:W-:-:S03]  /*1da20*/  IMAD.WIDE R6, R8, 0x2, R28 ;  /* 0x0000000208067825 */ /* 0x000fc600078e021c */
[----:B------:R-:W-:Y:S01]  /*1da30*/  ISETP.LT.AND P6, PT, R5, c[0x0][0x178], !P2 ;  /* 0x00005e0005007a0c */ /* 0x000fe200057c1270 */
[----:B------:R-:W-:-:S05]  /*1da40*/  IMAD.WIDE R4, R8, 0x2, R26 ;  /* 0x0000000208047825 */ /* 0x000fca00078e021a */
[----:B----4-:R0:W-:Y:S04]  /*1da50*/  @P5 STG.E.U16 [R4.64], R16 ;  /* 0x0000001004005986 */ /* 0x0101e8000c101506 */
[----:B------:R1:W-:Y:S04]  /*1da60*/  @P3 STG.E.U16 [R6.64], R18 ;  /* 0x0000001206003986 */ /* 0x0003e8000c101506 */
[----:B0-----:R-:W4:Y:S04]  /*1da70*/  LDL.LU.64 R4, [R1+0xd88] ;  /* 0x000d880001047983 */ /* 0x001f280000300a00 */
[----:B-1----:R-:W4:Y:S04]  /*1da80*/  LDL.LU.64 R6, [R1+0xd80] ;  /* 0x000d800001067983 */ /* 0x002f280000300a00 */
[----:B--2---:R0:W-:Y:S01]  /*1da90*/  @P6 STG.E.U16 [R20.64], R12 ;  /* 0x0000000c14006986 */ /* 0x0041e2000c101506 */
[----:B---3--:R-:W-:-:S02]  /*1daa0*/  ISETP.LT.AND P6, PT, R23, c[0x0][0x178], !P2 ;  /* 0x00005e0017007a0c */ /* 0x008fc400057c1270 */
[----:B0-----:R-:W-:Y:S01]  /*1dab0*/  PRMT R12, R15, 0x7632, R12 ;  /* 0x000076320f0c7816 */ /* 0x001fe2000000000c */
[----:B------:R-:W-:-:S04]  /*1dac0*/  IMAD.WIDE R20, R0, 0x2, R26 ;  /* 0x0000000200147825 */ /* 0x000fc800078e021a */
[----:B------:R-:W-:-:S06]  /*1dad0*/  IMAD.WIDE R14, R0, 0x2, R24 ;  /* 0x00000002000e7825 */ /* 0x000fcc00078e0218 */
[----:B------:R-:W-:Y:S01]  /*1dae0*/  @P6 STG.E.U16 [R14.64], R12 ;  /* 0x0000000c0e006986 */ /* 0x000fe2000c101506 */
[----:B----4-:R-:W-:Y:S02]  /*1daf0*/  ISETP.LT.AND P3, PT, R7, c[0x0][0x178], !P2 ;  /* 0x00005e0007007a0c */ /* 0x010fe40005761270 */
[----:B------:R-:W-:Y:S02]  /*1db00*/  ISETP.LT.AND P2, PT, R6, c[0x0][0x178], !P2 ;  /* 0x00005e0006007a0c */ /* 0x000fe40005741270 */
[----:B------:R-:W2:Y:S04]  /*1db10*/  LDL.LU R6, [R1+0xd78] ;  /* 0x000d780001067983 */ /* 0x000ea80000300800 */
[----:B------:R-:W-:Y:S04]  /*1db20*/  STL.64 [R1+0x30], R20 ;  /* 0x0000301401007387 */ /* 0x000fe80000100a00 */
[----:B------:R0:W-:Y:S04]  /*1db30*/  STL.64 [R1+0xd58], R12 ;  /* 0x000d580c01007387 */ /* 0x0001e80000100a00 */
[----:B0-----:R-:W3:Y:S01]  /*1db40*/  LDL.LU.64 R12, [R1+0x30] ;  /* 0x00003000010c7983 */ /* 0x001ee20000300a00 */
[----:B------:R-:W-:Y:S01]  /*1db50*/  PRMT R16, R16, 0x7632, R16 ;  /* 0x0000763210107816 */ /* 0x000fe20000000010 */
[----:B------:R-:W-:Y:S01]  /*1db60*/  IMAD.WIDE R20, R0, 0x2, R28 ;  /* 0x0000000200147825 */ /* 0x000fe200078e021c */
[----:B------:R-:W-:-:S03]  /*1db70*/  PRMT R18, R18, 0x7632, R18 ;  /* 0x0000763212127816 */ /* 0x000fc60000000012 */
[----:B------:R-:W-:Y:S01]  /*1db80*/  STL.64 [R1+0xd48], R16 ;  /* 0x000d481001007387 */ /* 0x000fe20000100a00 */
[----:B------:R-:W-:-:S03]  /*1db90*/  IADD3 R10, R19, 0x6, RZ ;  /* 0x00000006130a7810 */ /* 0x000fc60007ffe0ff */
[----:B---3--:R-:W-:Y:S04]  /*1dba0*/  @P3 STG.E.U16 [R12.64], R16 ;  /* 0x000000100c003986 */ /* 0x008fe8000c101506 */
[----:B------:R0:W-:Y:S04]  /*1dbb0*/  @P2 STG.E.U16 [R20.64], R18 ;  /* 0x0000001214002986 */ /* 0x0001e8000c101506 */
[----:B0-----:R-:W3:Y:S04]  /*1dbc0*/  LDL.LU.64 R20, [R1+0xd70] ;  /* 0x000d700001147983 */ /* 0x001ee80000300a00 */
[----:B------:R-:W4:Y:S01]  /*1dbd0*/  LDL.LU R18, [R1+0xd20] ;  /* 0x000d200001127983 */ /* 0x000f220000300800 */
[----:B------:R-:W-:-:S02]  /*1dbe0*/  ISETP.GE.AND P1, PT, R10, c[0x0][0x17c], PT ;  /* 0x00005f000a007a0c */ /* 0x000fc40003f26270 */
[----:B------:R-:W-:-:S04]  /*1dbf0*/  IADD3 R10, R19, 0x7, RZ ;  /* 0x00000007130a7810 */ /* 0x000fc80007ffe0ff */
[----:B------:R-:W-:Y:S02]  /*1dc00*/  ISETP.GE.AND P0, PT, R10, c[0x0][0x17c], PT ;  /* 0x00005f000a007a0c */ /* 0x000fe40003f06270 */
[----:B------:R-:W-:-:S04]  /*1dc10*/  IADD3 R10, R19, 0x8, RZ ;  /* 0x00000008130a7810 */ /* 0x000fc80007ffe0ff */
[----:B------:R-:W-:Y:S01]  /*1dc20*/  ISETP.GE.AND P6, PT, R10, c[0x0][0x17c], PT ;  /* 0x00005f000a007a0c */ /* 0x000fe20003fc6270 */
[----:B----4-:R0:W-:Y:S04]  /*1dc30*/  STL.64 [R1+0xd68], R18 ;  /* 0x000d681201007387 */ /* 0x0101e80000100a00 */
[----:B------:R-:W4:Y:S04]  /*1dc40*/  LDL.LU R17, [R1+0x24] ;  /* 0x0000240001117983 */ /* 0x000f280000300800 */
[----:B------:R-:W4:Y:S01]  /*1dc50*/  LDL.LU R10, [R1+0x2c] ;  /* 0x00002c00010a7983 */ /* 0x000f220000300800 */
[----:B------:R-:W-:-:S02]  /*1dc60*/  ISETP.LT.AND P5, PT, R5, c[0x0][0x178], !P1 ;  /* 0x00005e0005007a0c */ /* 0x000fc40004fa1270 */
[----:B------:R-:W-:Y:S02]  /*1dc70*/  ISETP.LT.AND P4, PT, R23, c[0x0][0x178], !P1 ;  /* 0x00005e0017007a0c */ /* 0x000fe40004f81270 */
[----:B------:R-:W-:Y:S02]  /*1dc80*/  ISETP.LT.AND P3, PT, R7, c[0x0][0x178], !P1 ;  /* 0x00005e0007007a0c */ /* 0x000fe40004f61270 */
[----:B------:R-:W-:Y:S02]  /*1dc90*/  IADD3 R8, R0, c[0x0][0x198], RZ ;  /* 0x0000660000087a10 */ /* 0x000fe40007ffe0ff */
[----:B------:R-:W-:Y:S02]  /*1dca0*/  IADD3 R0, R19, 0x9, RZ ;  /* 0x0000000913007810 */ /* 0x000fe40007ffe0ff */
[----:B------:R-:W-:Y:S01]  /*1dcb0*/  ISETP.LT.AND P1, PT, R18, c[0x0][0x178], !P1 ;  /* 0x00005e0012007a0c */ /* 0x000fe20004f21270 */
[----:B------:R-:W-:-:S04]  /*1dcc0*/  IMAD.WIDE R14, R8, 0x2, R2 ;  /* 0x00000002080e7825 */ /* 0x000fc800078e0202 */
[C---:B------:R-:W-:Y:S01]  /*1dcd0*/  IMAD.WIDE R12, R8.reuse, 0x2, R24 ;  /* 0x00000002080c7825 */ /* 0x040fe200078e0218 */
[----:B------:R-:W-:Y:S03]  /*1dce0*/  @P5 STG.E.U16 [R14.64], R4 ;  /* 0x000000040e005986 */ /* 0x000fe6000c101506 */
[----:B0-----:R-:W-:Y:S01]  /*1dcf0*/  IMAD.WIDE R18, R8, 0x2, R26 ;  /* 0x0000000208127825 */ /* 0x001fe200078e021a */
[----:B--2---:R-:W-:Y:S04]  /*1dd00*/  @P4 STG.E.U16 [R12.64], R6 ;  /* 0x000000060c004986 */ /* 0x004fe8000c101506 */
[----:B---3--:R0:W-:Y:S04]  /*1dd10*/  @P3 STG.E.U16 [R18.64], R20 ;  /* 0x0000001412003986 */ /* 0x0081e8000c101506 */
[----:B----4-:R1:W-:Y:S04]  /*1dd20*/  STL.64 [R1+0xd60], R10 ;  /* 0x000d600a01007387 */ /* 0x0103e80000100a00 */
[----:B0-----:R-:W2:Y:S01]  /*1dd30*/  LDL.LU.64 R18, [R1+0xd68] ;  /* 0x000d680001127983 */ /* 0x001ea20000300a00 */
[----:B------:R-:W-:-:S02]  /*1dd40*/  ISETP.LT.AND P4, PT, R5, c[0x0][0x178], !P0 ;  /* 0x00005e0005007a0c */ /* 0x000fc40004781270 */
[----:B------:R-:W-:Y:S02]  /*1dd50*/  ISETP.LT.AND P5, PT, R23, c[0x0][0x178], !P0 ;  /* 0x00005e0017007a0c */ /* 0x000fe400047a1270 */
[----:B------:R-:W-:Y:S02]  /*1dd60*/  ISETP.GE.AND P2, PT, R0, c[0x0][0x17c], PT ;  /* 0x00005f0000007a0c */ /* 0x000fe40003f46270 */
[C---:B------:R-:W-:Y:S01]  /*1dd70*/  IADD3 R0, R8.reuse, c[0x0][0x198], RZ ;  /* 0x0000660008007a10 */ /* 0x040fe20007ffe0ff */
[----:B-1----:R-:W-:Y:S01]  /*1dd80*/  IMAD.WIDE R10, R8, 0x2, R28 ;  /* 0x00000002080a7825 */ /* 0x002fe200078e021c */
[----:B------:R-:W-:Y:S02]  /*1dd90*/  PRMT R4, R4, 0x7632, R4 ;  /* 0x0000763204047816 */ /* 0x000fe40000000004 */
[----:B------:R-:W-:Y:S01]  /*1dda0*/  PRMT R6, R6, 0x7632, R6 ;  /* 0x0000763206067816 */ /* 0x000fe20000000006 */
[----:B------:R-:W-:Y:S01]  /*1ddb0*/  IMAD.WIDE R14, R0, 0x2, R2 ;  /* 0x00000002000e7825 */ /* 0x000fe200078e0202 */
[----:B------:R-:W-:-:S03]  /*1ddc0*/  ISETP.LT.AND P3, PT, R7, c[0x0][0x178], !P0 ;  /* 0x00005e0007007a0c */ /* 0x000fc60004761270 */
[----:B------:R-:W-:Y:S01]  /*1ddd0*/  IMAD.WIDE R12, R0, 0x2, R24 ;  /* 0x00000002000c7825 */ /* 0x000fe200078e0218 */
[----:B------:R0:W-:Y:S04]  /*1dde0*/  @P1 STG.E.U16 [R10.64], R22 ;  /* 0x000000160a001986 */ /* 0x0001e8000c101506 */
[----:B------:R1:W-:Y:S01]  /*1ddf0*/  @P4 STG.E.U16 [R14.64], R4 ;  /* 0x000000040e004986 */ /* 0x0003e2000c101506 */
[----:B------:R-:W-:-:S03]  /*1de00*/  PRMT R20, R20, 0x7632, R20 ;  /* 0x0000763214147816 */ /* 0x000fc60000000014 */
[----:B------:R3:W-:Y:S01]  /*1de10*/  @P5 STG.E.U16 [R12.64], R6 ;  /* 0x000000060c005986 */ /* 0x0007e2000c101506 */
[----:B------:R-:W-:Y:S01]  /*1de20*/  ISETP.LT.AND P5, PT, R5, c[0x0][0x178], !P6 ;  /* 0x00005e0005007a0c */ /* 0x000fe200077a1270 */
[C---:B0-----:R-:W-:Y:S01]  /*1de30*/  IMAD.WIDE R10, R0.reuse, 0x2, R26 ;  /* 0x00000002000a7825 */ /* 0x041fe200078e021a */
[----:B-1----:R-:W-:-:S04]  /*1de40*/  IADD3 R4, R0, c[0x0][0x198], RZ ;  /* 0x0000660000047a10 */ /* 0x002fc80007ffe0ff */
[----:B------:R0:W-:Y:S01]  /*1de50*/  @P3 STG.E.U16 [R10.64], R20 ;  /* 0x000000140a003986 */ /* 0x0001e2000c101506 */
[----:B------:R-:W-:Y:S01]  /*1de60*/  PRMT R22, R22, 0x7632, R22 ;  /* 0x0000763216167816 */ /* 0x000fe20000000016 */
[----:B---3--:R-:W-:-:S04]  /*1de70*/  IMAD.WIDE R12, R0, 0x2, R28 ;  /* 0x00000002000c7825 */ /* 0x008fc800078e021c */
[----:B0-----:R-:W-:Y:S01]  /*1de80*/  IMAD.WIDE R10, R4, 0x2, R2 ;  /* 0x00000002040a7825 */ /* 0x001fe200078e0202 */
[----:B--2---:R-:W-:-:S13]  /*1de90*/  ISETP.LT.AND P0, PT, R18, c[0x0][0x178], !P0 ;  /* 0x00005e0012007a0c */ /* 0x004fda0004701270 */
[----:B------:R-:W-:Y:S04]  /*1dea0*/  @P0 STG.E.U16 [R12.64], R22 ;  /* 0x000000160c000986 */ /* 0x000fe8000c101506 */
[----:B------:R0:W-:Y:S04]  /*1deb0*/  @P5 STG.E.U16 [R10.64], R17 ;  /* 0x000000110a005986 */ /* 0x0001e8000c101506 */
[----:B0-----:R-:W2:Y:S01]  /*1dec0*/  LDL.LU.64 R10, [R1+0xd60] ;  /* 0x000d6000010a7983 */ /* 0x001ea20000300a00 */
[----:B------:R-:W-:Y:S01]  /*1ded0*/  ISETP.LT.AND P1, PT, R23, c[0x0][0x178], !P6 ;  /* 0x00005e0017007a0c */ /* 0x000fe20007721270 */
[----:B------:R-:W-:Y:S01]  /*1dee0*/  IMAD.WIDE R12, R4, 0x2, R24 ;  /* 0x00000002040c7825 */ /* 0x000fe200078e0218 */
[----:B------:R-:W-:-:S03]  /*1def0*/  ISETP.LT.AND P4, PT, R7, c[0x0][0x178], !P6 ;  /* 0x00005e0007007a0c */ /* 0x000fc60007781270 */
[----:B------:R-:W-:-:S08]  /*1df00*/  IMAD.WIDE R14, R4, 0x2, R26 ;  /* 0x00000002040e7825 */ /* 0x000fd000078e021a */
[----:B--2---:R0:W-:Y:S04]  /*1df10*/  @P1 STG.E.U16 [R12.64], R10 ;  /* 0x0000000a0c001986 */ /* 0x0041e8000c101506 */
[----:B0-----:R-:W2:Y:S04]  /*1df20*/  LDL.LU.64 R12, [R1+0xd58] ;  /* 0x000d5800010c7983 */ /* 0x001ea80000300a00 */
[----:B------:R0:W-:Y:S04]  /*1df30*/  @P4 STG.E.U16 [R14.64], R9 ;  /* 0x000000090e004986 */ /* 0x0001e8000c101506 */
[----:B0-----:R-:W3:Y:S01]  /*1df40*/  LDL.LU.64 R14, [R1+0xd50] ;  /* 0x000d5000010e7983 */ /* 0x001ee20000300a00 */
[----:B------:R-:W-:-:S02]  /*1df50*/  ISETP.LT.AND P6, PT, R18, c[0x0][0x178], !P6 ;  /* 0x00005e0012007a0c */ /* 0x000fc400077c1270 */
[----:B------:R-:W-:Y:S01]  /*1df60*/  IADD3 R0, R19, 0xb, RZ ;  /* 0x0000000b13007810 */ /* 0x000fe20007ffe0ff */
[----:B------:R-:W4:Y:S01]  /*1df70*/  LDL.LU R20, [R1+0xc] ;  /* 0x00000c0001147983 */ /* 0x000f220000300800 */
[----:B------:R-:W-:Y:S02]  /*1df80*/  ISETP.LT.AND P5, PT, R5, c[0x0][0x178], !P2 ;  /* 0x00005e0005007a0c */ /* 0x000fe400057a1270 */
[----:B------:R-:W-:Y:S02]  /*1df90*/  ISETP.GE.AND P0, PT, R0, c[0x0][0x17c], PT ;  /* 0x00005f0000007a0c */ /* 0x000fe40003f06270 */
[----:B------:R-:W-:Y:S02]  /*1dfa0*/  ISETP.LT.AND P1, PT, R23, c[0x0][0x178], !P2 ;  /* 0x00005e0017007a0c */ /* 0x000fe40005721270 */
[----:B------:R-:W-:Y:S02]  /*1dfb0*/  IADD3 R0, R4, c[0x0][0x198], RZ ;  /* 0x0000660004007a10 */ /* 0x000fe40007ffe0ff */
[----:B------:R-:W-:-:S02]  /*1dfc0*/  ISETP.LT.AND P4, PT, R7, c[0x0][0x178], !P2 ;  /* 0x00005e0007007a0c */ /* 0x000fc40005781270 */
[----:B------:R-:W-:-:S04]  /*1dfd0*/  IADD3 R6, R19, 0xa, RZ ;  /* 0x0000000a13067810 */ /* 0x000fc80007ffe0ff */
[----:B------:R-:W-:Y:S02]  /*1dfe0*/  ISETP.GE.AND P3, PT, R6, c[0x0][0x17c], PT ;  /* 0x00005f0006007a0c */ /* 0x000fe40003f66270 */
[----:B------:R-:W-:Y:S02]  /*1dff0*/  PRMT R6, R10, 0x7632, R6 ;  /* 0x000076320a067816 */ /* 0x000fe40000000006 */
[----:B--2---:R-:W-:Y:S01]  /*1e000*/  PRMT R12, R17, 0x7632, R12 ;  /* 0x00007632110c7816 */ /* 0x004fe2000000000c */
[----:B------:R-:W-:Y:S01]  /*1e010*/  IMAD.WIDE R16, R4, 0x2, R28 ;  /* 0x0000000204107825 */ /* 0x000fe200078e021c */
[----:B------:R-:W-:-:S03]  /*1e020*/  PRMT R4, R9, 0x7632, R4 ;  /* 0x0000763209047816 */ /* 0x000fc60000000004 */
[----:B------:R-:W-:Y:S02]  /*1e030*/  IMAD.MOV.U32 R8, RZ, RZ, R16 ;  /* 0x000000ffff087224 */ /* 0x000fe400078e0010 */
[----:B------:R-:W-:Y:S02]  /*1e040*/  IMAD.MOV.U32 R9, RZ, RZ, R17 ;  /* 0x000000ffff097224 */ /* 0x000fe400078e0011 */
[----:B------:R-:W-:-:S03]  /*1e050*/  IMAD.WIDE R16, R0, 0x2, R2 ;  /* 0x0000000200107825 */ /* 0x000fc600078e0202 */
[----:B------:R0:W-:Y:S01]  /*1e060*/  @P6 STG.E.U16 [R8.64], R11 ;  /* 0x0000000b08006986 */ /* 0x0001e2000c101506 */
[----:B---3--:R-:W-:-:S03]  /*1e070*/  PRMT R14, R11, 0x7632, R14 ;  /* 0x000076320b0e7816 */ /* 0x008fc6000000000e */
[----:B------:R1:W-:Y:S01]  /*1e080*/  @P5 STG.E.U16 [R16.64], R12 ;  /* 0x0000000c10005986 */ /* 0x0003e2000c101506 */
[----:B0-----:R-:W-:-:S04]  /*1e090*/  IMAD.WIDE R10, R0, 0x2, R24 ;  /* 0x00000002000a7825 */ /* 0x001fc800078e0218 */
[C---:B------:R-:W-:Y:S01]  /*1e0a0*/  IMAD.WIDE R8, R0.reuse, 0x2, R26 ;  /* 0x0000000200087825 */ /* 0x040fe200078e021a */
[----:B------:R0:W-:Y:S04]  /*1e0b0*/  @P1 STG.E.U16 [R10.64], R6 ;  /* 0x000000060a001986 */ /* 0x0001e8000c101506 */
[----:B-1----:R-:W2:Y:S04]  /*1e0c0*/  LDL.LU.64 R16, [R1+0xd48] ;  /* 0x000d480001107983 */ /* 0x002ea80000300a00 */
[----:B------:R1:W-:Y:S04]  /*1e0d0*/  @P4 STG.E.U16 [R8.64], R4 ;  /* 0x0000000408004986 */ /* 0x0003e8000c101506 */
[----:B------:R-:W3:Y:S01]  /*1e0e0*/  LDL.LU R22, [R1+0x44] ;  /* 0x0000440001167983 */ /* 0x000ee20000300800 */
[C---:B0-----:R-:W-:Y:S01]  /*1e0f0*/  IMAD.WIDE R10, R0.reuse, 0x2, R28 ;  /* 0x00000002000a7825 */ /* 0x041fe200078e021c */
[----:B-1----:R-:W-:-:S02]  /*1e100*/  IADD3 R4, R0, c[0x0][0x198], RZ ;  /* 0x0000660000047a10 */ /* 0x002fc40007ffe0ff */
[----:B------:R-:W2:Y:S01]  /*1e110*/  LDL.LU R0, [R1+0x4] ;  /* 0x0000040001007983 */ /* 0x000ea20000300800 */
[----:B------:R-:W-:Y:S02]  /*1e120*/  ISETP.LT.AND P2, PT, R18, c[0x0][0x178], !P2 ;  /* 0x00005e0012007a0c */ /* 0x000fe40005741270 */
[----:B------:R-:W-:Y:S02]  /*1e130*/  ISETP.LT.AND P6, PT, R5, c[0x0][0x178], !P3 ;  /* 0x00005e0005007a0c */ /* 0x000fe40005fc1270 */
[----:B------:R-:W-:Y:S02]  /*1e140*/  ISETP.LT.AND P4, PT, R23, c[0x0][0x178], !P3 ;  /* 0x00005e0017007a0c */ /* 0x000fe40005f81270 */
[----:B------:R-:W-:Y:S01]  /*1e150*/  ISETP.LT.AND P5, PT, R7, c[0x0][0x178], !P3 ;  /* 0x00005e0007007a0c */ /* 0x000fe20005fa1270 */
[----:B------:R-:W-:Y:S01]  /*1e160*/  IMAD.WIDE R8, R4, 0x2, R2 ;  /* 0x0000000204087825 */ /* 0x000fe200078e0202 */
[----:B------:R-:W-:-:S05]  /*1e170*/  ISETP.LT.AND P3, PT, R18, c[0x0][0x178], !P3 ;  /* 0x00005e0012007a0c */ /* 0x000fca0005f61270 */
[----:B------:R0:W-:Y:S01]  /*1e180*/  @P2 STG.E.U16 [R10.64], R14 ;  /* 0x0000000e0a002986 */ /* 0x0001e2000c101506 */
[----:B------:R-:W-:Y:S01]  /*1e190*/  IADD3 R12, R19, 0xd, RZ ;  /* 0x0000000d130c7810 */ /* 0x000fe20007ffe0ff */
[----:B0-----:R-:W-:-:S03]  /*1e1a0*/  IMAD.WIDE R10, R4, 0x2, R24 ;  /* 0x00000002040a7825 */ /* 0x001fc600078e0218 */
[----:B------:R-:W-:Y:S02]  /*1e1b0*/  ISETP.GE.AND P2, PT, R12, c[0x0][0x17c], PT ;  /* 0x00005f000c007a0c */ /* 0x000fe40003f46270 */
[----:B----4-:R-:W-:Y:S02]  /*1e1c0*/  PRMT R14, R20, 0x7632, R14 ;  /* 0x00007632140e7816 */ /* 0x010fe4000000000e */
[----:B------:R-:W-:Y:S01]  /*1e1d0*/  IADD3 R6, R19, 0xc, RZ ;  /* 0x0000000c13067810 */ /* 0x000fe20007ffe0ff */
[----:B--2---:R0:W-:Y:S04]  /*1e1e0*/  @P6 STG.E.U16 [R8.64], R0 ;  /* 0x0000000008006986 */ /* 0x0041e8000c101506 */
[----:B------:R1:W-:Y:S01]  /*1e1f0*/  @P4 STG.E.U16 [R10.64], R20 ;  /* 0x000000140a004986 */ /* 0x0003e2000c101506 */
[----:B0-----:R-:W-:Y:S01]  /*1e200*/  IMAD.WIDE R8, R4, 0x2, R26 ;  /* 0x0000000204087825 */ /* 0x001fe200078e021a */
[----:B------:R-:W-:-:S02]  /*1e210*/  PRMT R12, R0, 0x7632, R12 ;  /* 0x00007632000c7816 */ /* 0x000fc4000000000c */
[----:B-1----:R-:W2:Y:S04]  /*1e220*/  LDL.LU R20, [R1+0x4c] ;  /* 0x00004c0001147983 */ /* 0x002ea80000300800 */
[----:B------:R0:W-:Y:S01]  /*1e230*/  @P5 STG.E.U16 [R8.64], R13 ;  /* 0x0000000d08005986 */ /* 0x0001e2000c101506 */
[C---:B------:R-:W-:Y:S01]  /*1e240*/  IADD3 R0, R4.reuse, c[0x0][0x198], RZ ;  /* 0x0000660004007a10 */ /* 0x040fe20007ffe0ff */
[----:B0-----:R-:W-:Y:S01]  /*1e250*/  IMAD.WIDE R8, R4, 0x2, R28 ;  /* 0x0000000204087825 */ /* 0x001fe200078e021c */
[----:B------:R-:W-:-:S04]  /*1e260*/  PRMT R4, R15, 0x7632, R4 ;  /* 0x000076320f047816 */ /* 0x000fc80000000004 */
[----:B------:R0:W-:Y:S02]  /*1e270*/  @P3 STG.E.U16 [R8.64], R15 ;  /* 0x0000000f08003986 */ /* 0x0001e4000c101506 */
[----:B0-----:R-:W-:-:S04]  /*1e280*/  IADD3 R15, R19, 0xe, RZ ;  /* 0x0000000e130f7810 */ /* 0x001fc80007ffe0ff */
[----:B------:R-:W-:Y:S02]  /*1e290*/  ISETP.GE.AND P3, PT, R15, c[0x0][0x17c], PT ;  /* 0x00005f000f007a0c */ /* 0x000fe40003f66270 */
[----:B------:R-:W-:Y:S02]  /*1e2a0*/  IADD3 R15, R19, 0xf, RZ ;  /* 0x0000000f130f7810 */ /* 0x000fe40007ffe0ff */
[----:B------:R-:W4:Y:S01]  /*1e2b0*/  LDL.LU R19, [R1+0xd44] ;  /* 0x000d440001137983 */ /* 0x000f220000300800 */
[----:B------:R-:W-:Y:S02]  /*1e2c0*/  ISETP.LT.AND P6, PT, R5, c[0x0][0x178], !P0 ;  /* 0x00005e0005007a0c */ /* 0x000fe400047c1270 */
[----:B------:R-:W-:Y:S02]  /*1e2d0*/  ISETP.LT.AND P5, PT, R23, c[0x0][0x178], !P0 ;  /* 0x00005e0017007a0c */ /* 0x000fe400047a1270 */
[----:B------:R-:W-:Y:S01]  /*1e2e0*/  ISETP.LT.AND P4, PT, R7, c[0x0][0x178], !P0 ;  /* 0x00005e0007007a0c */ /* 0x000fe20004781270 */
[----:B------:R-:W-:Y:S01]  /*1e2f0*/  IMAD.WIDE R10, R0, 0x2, R2 ;  /* 0x00000002000a7825 */ /* 0x000fe200078e0202 */
[----:B------:R-:W-:-:S02]  /*1e300*/  ISETP.LT.AND P0, PT, R18, c[0x0][0x178], !P0 ;  /* 0x00005e0012007a0c */ /* 0x000fc40004701270 */
[----:B------:R-:W-:Y:S01]  /*1e310*/  ISETP.GE.AND P1, PT, R6, c[0x0][0x17c], PT ;  /* 0x00005f0006007a0c */ /* 0x000fe20003f26270 */
[----:B------:R-:W-:Y:S01]  /*1e320*/  IMAD.WIDE R8, R0, 0x2, R24 ;  /* 0x0000000200087825 */ /* 0x000fe200078e0218 */
[----:B------:R-:W-:-:S03]  /*1e330*/  PRMT R6, R13, 0x7632, R6 ;  /* 0x000076320d067816 */ /* 0x000fc60000000006 */
[----:B------:R0:W-:Y:S01]  /*1e340*/  @P6 STG.E.U16 [R10.64], R12 ;  /* 0x0000000c0a006986 */ /* 0x0001e2000c101506 */
[----:B------:R-:W-:-:S03]  /*1e350*/  ISETP.LT.AND P6, PT, R5, c[0x0][0x178], !P1 ;  /* 0x00005e0005007a0c */ /* 0x000fc60004fc1270 */
[----:B------:R1:W-:Y:S01]  /*1e360*/  @P5 STG.E.U16 [R8.64], R14 ;  /* 0x0000000e08005986 */ /* 0x0003e2000c101506 */
[----:B0-----:R-:W-:-:S04]  /*1e370*/  IMAD.WIDE R10, R0, 0x2, R26 ;  /* 0x00000002000a7825 */ /* 0x001fc800078e021a */
[C---:B------:R-:W-:Y:S01]  /*1e380*/  IMAD.WIDE R12, R0.reuse, 0x2, R28 ;  /* 0x00000002000c7825 */ /* 0x040fe200078e021c */
[----:B------:R-:W-:Y:S01]  /*1e390*/  IADD3 R0, R0, c[0x0][0x198], RZ ;  /* 0x0000660000007a10 */ /* 0x000fe20007ffe0ff */
[----:B------:R0:W-:Y:S01]  /*1e3a0*/  @P4 STG.E.U16 [R10.64], R6 ;  /* 0x000000060a004986 */ /* 0x0001e2000c101506 */
[----:B------:R-:W-:-:S03]  /*1e3b0*/  ISETP.LT.AND P4, PT, R7, c[0x0][0x178], !P1 ;  /* 0x00005e0007007a0c */ /* 0x000fc60004f81270 */
[----:B------:R0:W-:Y:S01]  /*1e3c0*/  @P0 STG.E.U16 [R12.64], R4 ;  /* 0x000000040c000986 */ /* 0x0001e2000c101506 */
[----:B------:R-:W-:Y:S01]  /*1e3d0*/  ISETP.LT.AND P0, PT, R23, c[0x0][0x178], !P1 ;  /* 0x00005e0017007a0c */ /* 0x000fe20004f01270 */
[----:B-1----:R-:W-:Y:S01]  /*1e3e0*/  IMAD.WIDE R8, R0, 0x2, R2 ;  /* 0x0000000200087825 */ /* 0x002fe200078e0202 */
[----:B------:R-:W-:-:S04]  /*1e3f0*/  ISETP.LT.AND P1, PT, R18, c[0x0][0x178], !P1 ;  /* 0x00005e0012007a0c */ /* 0x000fc80004f21270 */
[----:B---3--:R1:W-:Y:S01]  /*1e400*/  @P6 STG.E.U16 [R8.64], R22 ;  /* 0x0000001608006986 */ /* 0x0083e2000c101506 */
[----:B0-----:R-:W-:Y:S01]  /*1e410*/  IMAD.WIDE R10, R0, 0x2, R26 ;  /* 0x00000002000a7825 */ /* 0x001fe200078e021a */
[----:B------:R-:W-:-:S03]  /*1e420*/  ISETP.GE.AND P6, PT, R15, c[0x0][0x17c], PT ;  /* 0x00005f000f007a0c */ /* 0x000fc60003fc6270 */
[----:B------:R-:W-:-:S04]  /*1e430*/  IMAD.WIDE R12, R0, 0x2, R28 ;  /* 0x00000002000c7825 */ /* 0x000fc800078e021c */
[----:B-1----:R-:W-:Y:S01]  /*1e440*/  IMAD.WIDE R8, R0, 0x2, R24 ;  /* 0x0000000200087825 */ /* 0x002fe200078e0218 */
[----:B------:R-:W-:-:S04]  /*1e450*/  ISETP.LT.AND P5, PT, R5, c[0x0][0x178], !P2 ;  /* 0x00005e0005007a0c */ /* 0x000fc800057a1270 */
[----:B--2---:R-:W-:Y:S04]  /*1e460*/  @P0 STG.E.U16 [R8.64], R20 ;  /* 0x0000001408000986 */ /* 0x004fe8000c101506 */
[----:B------:R0:W-:Y:S01]  /*1e470*/  @P4 STG.E.U16 [R10.64], R17 ;  /* 0x000000110a004986 */ /* 0x0001e2000c101506 */
[----:B------:R-:W-:-:S03]  /*1e480*/  ISETP.LT.AND P4, PT, R5, c[0x0][0x178], !P6 ;  /* 0x00005e0005007a0c */ /* 0x000fc60007781270 */
[----:B----4-:R1:W-:Y:S01]  /*1e490*/  @P1 STG.E.U16 [R12.64], R19 ;  /* 0x000000130c001986 */ /* 0x0103e2000c101506 */
[----:B------:R-:W-:-:S03]  /*1e4a0*/  ISETP.LT.AND P1, PT, R5, c[0x0][0x178], !P3 ;  /* 0x00005e0005007a0c */ /* 0x000fc60005f21270 */
[----:B------:R-:W2:Y:S01]  /*1e4b0*/  LDL.LU R5, [R1+0xd40] ;  /* 0x000d400001057983 */ /* 0x000ea20000300800 */
[----:B------:R-:W-:Y:S02]  /*1e4c0*/  IADD3 R4, R0, c[0x0][0x198], RZ ;  /* 0x0000660000047a10 */ /* 0x000fe40007ffe0ff */
[----:B------:R-:W-:-:S03]  /*1e4d0*/  PRMT R6, R22, 0x7632, R6 ;  /* 0x0000763216067816 */ /* 0x000fc60000000006 */
[----:B------:R-:W-:Y:S01]  /*1e4e0*/  IMAD.WIDE R14, R4, 0x2, R2 ;  /* 0x00000002040e7825 */ /* 0x000fe200078e0202 */
[----:B------:R-:W-:-:S04]  /*1e4f0*/  ISETP.LT.AND P0, PT, R23, c[0x0][0x178], !P2 ;  /* 0x00005e0017007a0c */ /* 0x000fc80005701270 */
[----:B------:R3:W-:Y:S01]  /*1e500*/  @P5 STG.E.U16 [R14.64], R6 ;  /* 0x000000060e005986 */ /* 0x0007e2000c101506 */
[----:B------:R-:W-:Y:S02]  /*1e510*/  ISETP.LT.AND P5, PT, R7, c[0x0][0x178], !P2 ;  /* 0x00005e0007007a0c */ /* 0x000fe400057a1270 */
[----:B------:R-:W-:Y:S02]  /*1e520*/  ISETP.LT.AND P2, PT, R18, c[0x0][0x178], !P2 ;  /* 0x00005e0012007a0c */ /* 0x000fe40005741270 */
[----:B------:R-:W-:Y:S02]  /*1e530*/  PRMT R16, R17, 0x7632, R16 ;  /* 0x0000763211107816 */ /* 0x000fe40000000010 */
[C---:B0-----:R-:W-:Y:S01]  /*1e540*/  IADD3 R17, R4.reuse, c[0x0][0x198], RZ ;  /* 0x0000660004117a10 */ /* 0x041fe20007ffe0ff */
[----:B------:R-:W-:Y:S01]  /*1e550*/  IMAD.WIDE R8, R4, 0x2, R24 ;  /* 0x0000000204087825 */ /* 0x000fe200078e0218 */
[----:B------:R-:W-:Y:S02]  /*1e560*/  PRMT R0, R20, 0x7632, R0 ;  /* 0x0000763214007816 */ /* 0x000fe40000000000 */
[----:B-1----:R-:W-:Y:S01]  /*1e570*/  PRMT R19, R19, 0x7632, R19 ;  /* 0x0000763213137816 */ /* 0x002fe20000000013 */
[----:B------:R-:W-:-:S04]  /*1e580*/  IMAD.WIDE R10, R4, 0x2, R26 ;  /* 0x00000002040a7825 */ /* 0x000fc800078e021a */
[----:B------:R-:W-:Y:S01]  /*1e590*/  IMAD.WIDE R12, R4, 0x2, R28 ;  /* 0x00000002040c7825 */ /* 0x000fe200078e021c */
[----:B------:R0:W-:Y:S03]  /*1e5a0*/  @P0 STG.E.U16 [R8.64], R0 ;  /* 0x0000000008000986 */ /* 0x0001e6000c101506 */
[----:B---3--:R-:W-:Y:S01]  /*1e5b0*/  IMAD.WIDE R14, R17, 0x2, R2 ;  /* 0x00000002110e7825 */ /* 0x008fe200078e0202 */
[----:B------:R-:W-:Y:S01]  /*1e5c0*/  @P5 STG.E.U16 [R10.64], R16 ;  /* 0x000000100a005986 */ /* 0x000fe2000c101506 */
[C---:B------:R-:W-:Y:S02]  /*1e5d0*/  ISETP.LT.AND P0, PT, R23.reuse, c[0x0][0x178], !P3 ;  /* 0x00005e0017007a0c */ /* 0x040fe40005f01270 */
[----:B------:R-:W-:Y:S01]  /*1e5e0*/  ISETP.LT.AND P5, PT, R23, c[0x0][0x178], !P6 ;  /* 0x00005e0017007a0c */ /* 0x000fe200077a1270 */
[----:B------:R1:W-:Y:S01]  /*1e5f0*/  @P2 STG.E.U16 [R12.64], R19 ;  /* 0x000000130c002986 */ /* 0x0003e2000c101506 */
[----:B------:R-:W-:-:S03]  /*1e600*/  ISETP.LT.AND P2, PT, R7, c[0x0][0x178], !P3 ;  /* 0x00005e0007007a0c */ /* 0x000fc60005f41270 */
[----:B------:R-:W3:Y:S04]  /*1e610*/  LDL.LU R23, [R1+0xd3c] ;  /* 0x000d3c0001177983 */ /* 0x000ee80000300800 */
[----:B--2---:R2:W-:Y:S01]  /*1e620*/  @P1 STG.E.U16 [R14.64], R5 ;  /* 0x000000050e001986 */ /* 0x0045e2000c101506 */
[----:B------:R-:W-:-:S03]  /*1e630*/  ISETP.LT.AND P1, PT, R7, c[0x0][0x178], !P6 ;  /* 0x00005e0007007a0c */ /* 0x000fc60007721270 */
[----:B------:R-:W4:Y:S01]  /*1e640*/  LDL.LU R7, [R1+0xd38] ;  /* 0x000d380001077983 */ /* 0x000f220000300800 */
[C---:B------:R-:W-:Y:S02]  /*1e650*/  ISETP.LT.AND P3, PT, R18.reuse, c[0x0][0x178], !P3 ;  /* 0x00005e0012007a0c */ /* 0x040fe40005f61270 */
[C---:B0-----:R-:W-:Y:S02]  /*1e660*/  IADD3 R0, R17.reuse, c[0x0][0x198], RZ ;  /* 0x0000660011007a10 */ /* 0x041fe40007ffe0ff */
[----:B------:R-:W-:Y:S01]  /*1e670*/  ISETP.LT.AND P6, PT, R18, c[0x0][0x178], !P6 ;  /* 0x00005e0012007a0c */ /* 0x000fe200077c1270 */
[----:B-1----:R-:W-:Y:S01]  /*1e680*/  IMAD.WIDE R18, R17, 0x2, R24 ;  /* 0x0000000211127825 */ /* 0x002fe200078e0218 */
[----:B--2---:R-:W-:-:S03]  /*1e690*/  PRMT R5, R5, 0x7632, R5 ;  /* 0x0000763205057816 */ /* 0x004fc60000000005 */
[----:B------:R-:W-:Y:S01]  /*1e6a0*/  IMAD.WIDE R8, R17, 0x2, R26 ;  /* 0x0000000211087825 */ /* 0x000fe200078e021a */
[----:B------:R-:W-:-:S03]  /*1e6b0*/  PRMT R13, R21, 0x7632, R13 ;  /* 0x00007632150d7816 */ /* 0x000fc6000000000d */
[----:B------:R-:W-:-:S04]  /*1e6c0*/  IMAD.WIDE R10, R17, 0x2, R28 ;  /* 0x00000002110a7825 */ /* 0x000fc800078e021c */
[----:B------:R-:W-:-:S04]  /*1e6d0*/  IMAD.WIDE R2, R0, 0x2, R2 ;  /* 0x0000000200027825 */ /* 0x000fc800078e0202 */
[----:B------:R-:W-:-:S04]  /*1e6e0*/  IMAD.WIDE R24, R0, 0x2, R24 ;  /* 0x0000000200187825 */ /* 0x000fc800078e0218 */
[----:B------:R-:W-:-:S04]  /*1e6f0*/  IMAD.WIDE R26, R0, 0x2, R26 ;  /* 0x00000002001a7825 */ /* 0x000fc800078e021a */
[----:B------:R-:W-:Y:S01]  /*1e700*/  IMAD.WIDE R28, R0, 0x2, R28 ;  /* 0x00000002001c7825 */ /* 0x000fe200078e021c */
[----:B----4-:R-:W-:Y:S01]  /*1e710*/  PRMT R12, R7, 0x7632, R12 ;  /* 0x00007632070c7816 */ /* 0x010fe2000000000c */
[----:B------:R0:W-:Y:S04]  /*1e720*/  @P0 STG.E.U16 [R18.64], R7 ;  /* 0x0000000712000986 */ /* 0x0001e8000c101506 */
[----:B------:R0:W-:Y:S04]  /*1e730*/  @P2 STG.E.U16 [R8.64], R21 ;  /* 0x0000001508002986 */ /* 0x0001e8000c101506 */
[----:B---3--:R0:W-:Y:S04]  /*1e740*/  @P3 STG.E.U16 [R10.64], R23 ;  /* 0x000000170a003986 */ /* 0x0081e8000c101506 */
[----:B------:R0:W-:Y:S04]  /*1e750*/  @P4 STG.E.U16 [R2.64], R5 ;  /* 0x0000000502004986 */ /* 0x0001e8000c101506 */
[----:B------:R0:W-:Y:S04]  /*1e760*/  @P5 STG.E.U16 [R24.64], R12 ;  /* 0x0000000c18005986 */ /* 0x0001e8000c101506 */
[----:B------:R0:W-:Y:S01]  /*1e770*/  @P1 STG.E.U16 [R26.64], R13 ;  /* 0x0000000d1a001986 */ /* 0x0001e2000c101506 */
[----:B------:R-:W-:Y:S05]  /*1e780*/  @!P6 EXIT ;  /* 0x000000000000e94d */ /* 0x000fea0003800000 */
[----:B------:R-:W-:-:S05]  /*1e790*/  PRMT R14, R23, 0x7632, R14 ;  /* 0x00007632170e7816 */ /* 0x000fca000000000e */
[----:B------:R-:W-:Y:S01]  /*1e7a0*/  STG.E.U16 [R28.64], R14 ;  /* 0x0000000e1c007986 */ /* 0x000fe2000c101506 */
[----:B------:R-:W-:Y:S05]  /*1e7b0*/  EXIT ;  /* 0x000000000000794d */ /* 0x000fea0003800000 */
.L_x_3:
[----:B------:R-:W-:-:S00]  /*1e7c0*/  BRA `(.L_x_3) ;  /* 0xfffffff000007947 */ /* 0x000fc0000383ffff */
[----:B------:R-:W-:-:S00]  /*1e7d0*/  NOP ;  /* 0x0000000000007918 */ /* 0x000fc00000000000 */
        /* <DEDUP_REMOVED lines=10> */
.L_x_4:


//--------------------- .nv.shared.matmul_kernel  --------------------------
	.section	.nv.shared.matmul_kernel,"aw",@nobits
	.sectionflags	@""
	.align	16
